//
// Generated by NVIDIA NVVM Compiler
//
// Compiler Build ID: CL-36424714
// Cuda compilation tools, release 13.0, V13.0.88
// Based on NVVM 20.0.0
//

.version 9.0
.target sm_100
.address_size 64

	// .globl	_Z30fused_attention_forward_kernelPKfS0_S0_PfS1_iiiifb
.extern .shared .align 16 .b8 shared_mem[];

.visible .entry _Z30fused_attention_forward_kernelPKfS0_S0_PfS1_iiiifb(
	.param .u64 .ptr .align 1 _Z30fused_attention_forward_kernelPKfS0_S0_PfS1_iiiifb_param_0,
	.param .u64 .ptr .align 1 _Z30fused_attention_forward_kernelPKfS0_S0_PfS1_iiiifb_param_1,
	.param .u64 .ptr .align 1 _Z30fused_attention_forward_kernelPKfS0_S0_PfS1_iiiifb_param_2,
	.param .u64 .ptr .align 1 _Z30fused_attention_forward_kernelPKfS0_S0_PfS1_iiiifb_param_3,
	.param .u64 .ptr .align 1 _Z30fused_attention_forward_kernelPKfS0_S0_PfS1_iiiifb_param_4,
	.param .u32 _Z30fused_attention_forward_kernelPKfS0_S0_PfS1_iiiifb_param_5,
	.param .u32 _Z30fused_attention_forward_kernelPKfS0_S0_PfS1_iiiifb_param_6,
	.param .u32 _Z30fused_attention_forward_kernelPKfS0_S0_PfS1_iiiifb_param_7,
	.param .u32 _Z30fused_attention_forward_kernelPKfS0_S0_PfS1_iiiifb_param_8,
	.param .f32 _Z30fused_attention_forward_kernelPKfS0_S0_PfS1_iiiifb_param_9,
	.param .u8 _Z30fused_attention_forward_kernelPKfS0_S0_PfS1_iiiifb_param_10
)
{
	.local .align 16 .b8 	__local_depot0[1536];
	.reg .b64 	%SP;
	.reg .b64 	%SPL;
	.reg .pred 	%p<178>;
	.reg .b16 	%rs<4>;
	.reg .b32 	%r<339>;
	.reg .b32 	%f<1350>;
	.reg .b64 	%rd<66>;

	mov.u64 	%SPL, __local_depot0;
	ld.param.u64 	%rd12, [_Z30fused_attention_forward_kernelPKfS0_S0_PfS1_iiiifb_param_0];
	ld.param.u32 	%r69, [_Z30fused_attention_forward_kernelPKfS0_S0_PfS1_iiiifb_param_7];
	ld.param.u32 	%r70, [_Z30fused_attention_forward_kernelPKfS0_S0_PfS1_iiiifb_param_8];
	add.u64 	%rd1, %SPL, 0;
	add.u64 	%rd2, %SPL, 512;
	add.u64 	%rd3, %SPL, 1024;
	mov.u32 	%r71, %ctaid.x;
	div.u32 	%r1, %r71, %r69;
	mov.u32 	%r2, %ctaid.y;
	mul.lo.s32 	%r72, %r1, %r69;
	sub.s32 	%r3, %r71, %r72;
	mov.u32 	%r319, %tid.x;
	setp.ge.s32 	%p1, %r319, %r70;
	@%p1 bra 	$L__BB0_3;
	ld.param.u32 	%r298, [_Z30fused_attention_forward_kernelPKfS0_S0_PfS1_iiiifb_param_8];
	ld.param.u32 	%r292, [_Z30fused_attention_forward_kernelPKfS0_S0_PfS1_iiiifb_param_7];
	ld.param.u32 	%r289, [_Z30fused_attention_forward_kernelPKfS0_S0_PfS1_iiiifb_param_6];
	mad.lo.s32 	%r73, %r1, %r289, %r2;
	mad.lo.s32 	%r74, %r73, %r292, %r3;
	mul.lo.s32 	%r5, %r74, %r298;
	mov.u32 	%r6, %ntid.x;
	cvta.to.global.u64 	%rd4, %rd12;
$L__BB0_2:
	ld.param.u32 	%r299, [_Z30fused_attention_forward_kernelPKfS0_S0_PfS1_iiiifb_param_8];
	add.s32 	%r75, %r319, %r5;
	mul.wide.s32 	%rd20, %r75, 4;
	add.s64 	%rd21, %rd4, %rd20;
	ld.global.f32 	%f416, [%rd21];
	mul.wide.s32 	%rd22, %r319, 4;
	add.s64 	%rd23, %rd1, %rd22;
	st.local.f32 	[%rd23], %f416;
	add.s32 	%r319, %r319, %r6;
	setp.lt.s32 	%p2, %r319, %r299;
	@%p2 bra 	$L__BB0_2;
$L__BB0_3:
	ld.param.u32 	%r293, [_Z30fused_attention_forward_kernelPKfS0_S0_PfS1_iiiifb_param_7];
	mov.f32 	%f1347, 0f00000000;
	st.local.v4.f32 	[%rd2], {%f1347, %f1347, %f1347, %f1347};
	st.local.v4.f32 	[%rd2+16], {%f1347, %f1347, %f1347, %f1347};
	st.local.v4.f32 	[%rd2+32], {%f1347, %f1347, %f1347, %f1347};
	st.local.v4.f32 	[%rd2+48], {%f1347, %f1347, %f1347, %f1347};
	st.local.v4.f32 	[%rd2+64], {%f1347, %f1347, %f1347, %f1347};
	st.local.v4.f32 	[%rd2+80], {%f1347, %f1347, %f1347, %f1347};
	st.local.v4.f32 	[%rd2+96], {%f1347, %f1347, %f1347, %f1347};
	st.local.v4.f32 	[%rd2+112], {%f1347, %f1347, %f1347, %f1347};
	st.local.v4.f32 	[%rd2+128], {%f1347, %f1347, %f1347, %f1347};
	st.local.v4.f32 	[%rd2+144], {%f1347, %f1347, %f1347, %f1347};
	st.local.v4.f32 	[%rd2+160], {%f1347, %f1347, %f1347, %f1347};
	st.local.v4.f32 	[%rd2+176], {%f1347, %f1347, %f1347, %f1347};
	st.local.v4.f32 	[%rd2+192], {%f1347, %f1347, %f1347, %f1347};
	st.local.v4.f32 	[%rd2+208], {%f1347, %f1347, %f1347, %f1347};
	st.local.v4.f32 	[%rd2+224], {%f1347, %f1347, %f1347, %f1347};
	st.local.v4.f32 	[%rd2+240], {%f1347, %f1347, %f1347, %f1347};
	st.local.v4.f32 	[%rd2+256], {%f1347, %f1347, %f1347, %f1347};
	st.local.v4.f32 	[%rd2+272], {%f1347, %f1347, %f1347, %f1347};
	st.local.v4.f32 	[%rd2+288], {%f1347, %f1347, %f1347, %f1347};
	st.local.v4.f32 	[%rd2+304], {%f1347, %f1347, %f1347, %f1347};
	st.local.v4.f32 	[%rd2+320], {%f1347, %f1347, %f1347, %f1347};
	st.local.v4.f32 	[%rd2+336], {%f1347, %f1347, %f1347, %f1347};
	st.local.v4.f32 	[%rd2+352], {%f1347, %f1347, %f1347, %f1347};
	st.local.v4.f32 	[%rd2+368], {%f1347, %f1347, %f1347, %f1347};
	st.local.v4.f32 	[%rd2+384], {%f1347, %f1347, %f1347, %f1347};
	st.local.v4.f32 	[%rd2+400], {%f1347, %f1347, %f1347, %f1347};
	st.local.v4.f32 	[%rd2+416], {%f1347, %f1347, %f1347, %f1347};
	st.local.v4.f32 	[%rd2+432], {%f1347, %f1347, %f1347, %f1347};
	st.local.v4.f32 	[%rd2+448], {%f1347, %f1347, %f1347, %f1347};
	st.local.v4.f32 	[%rd2+464], {%f1347, %f1347, %f1347, %f1347};
	st.local.v4.f32 	[%rd2+480], {%f1347, %f1347, %f1347, %f1347};
	st.local.v4.f32 	[%rd2+496], {%f1347, %f1347, %f1347, %f1347};
	setp.lt.s32 	%p3, %r293, 1;
	mov.f32 	%f1348, 0fFF800000;
	@%p3 bra 	$L__BB0_63;
	mov.f32 	%f1206, 0fFF800000;
	mov.f32 	%f1347, 0f00000000;
	mov.b32 	%r320, 0;
	mov.u32 	%r11, %tid.x;
	add.s64 	%rd5, %rd1, 32;
$L__BB0_5:
	ld.param.u32 	%r300, [_Z30fused_attention_forward_kernelPKfS0_S0_PfS1_iiiifb_param_8];
	shl.b32 	%r10, %r300, 7;
	setp.ge.s32 	%p4, %r11, %r10;
	@%p4 bra 	$L__BB0_11;
	mov.u32 	%r321, %r11;
$L__BB0_7:
	ld.param.u32 	%r301, [_Z30fused_attention_forward_kernelPKfS0_S0_PfS1_iiiifb_param_8];
	ld.param.u32 	%r294, [_Z30fused_attention_forward_kernelPKfS0_S0_PfS1_iiiifb_param_7];
	div.s32 	%r77, %r321, %r301;
	add.s32 	%r13, %r77, %r320;
	setp.ge.s32 	%p5, %r13, %r294;
	@%p5 bra 	$L__BB0_9;
	ld.param.u32 	%r302, [_Z30fused_attention_forward_kernelPKfS0_S0_PfS1_iiiifb_param_8];
	ld.param.u32 	%r295, [_Z30fused_attention_forward_kernelPKfS0_S0_PfS1_iiiifb_param_7];
	ld.param.u32 	%r290, [_Z30fused_attention_forward_kernelPKfS0_S0_PfS1_iiiifb_param_6];
	ld.param.u64 	%rd62, [_Z30fused_attention_forward_kernelPKfS0_S0_PfS1_iiiifb_param_2];
	ld.param.u64 	%rd61, [_Z30fused_attention_forward_kernelPKfS0_S0_PfS1_iiiifb_param_1];
	mov.u32 	%r82, %ctaid.y;
	mad.lo.s32 	%r83, %r1, %r290, %r82;
	mad.lo.s32 	%r84, %r83, %r295, %r13;
	rem.s32 	%r85, %r321, %r302;
	mad.lo.s32 	%r86, %r84, %r302, %r85;
	cvta.to.global.u64 	%rd24, %rd61;
	mul.wide.s32 	%rd25, %r86, 4;
	add.s64 	%rd26, %rd24, %rd25;
	ld.global.f32 	%f422, [%rd26];
	shl.b32 	%r87, %r321, 2;
	mov.u32 	%r88, shared_mem;
	add.s32 	%r89, %r88, %r87;
	st.shared.f32 	[%r89], %f422;
	cvta.to.global.u64 	%rd27, %rd62;
	add.s64 	%rd28, %rd27, %rd25;
	ld.global.f32 	%f1207, [%rd28];
	bra.uni 	$L__BB0_10;
$L__BB0_9:
	shl.b32 	%r78, %r321, 2;
	mov.u32 	%r79, shared_mem;
	add.s32 	%r80, %r79, %r78;
	mov.b32 	%r81, 0;
	st.shared.u32 	[%r80], %r81;
	mov.f32 	%f1207, 0f00000000;
$L__BB0_10:
	ld.param.u32 	%r303, [_Z30fused_attention_forward_kernelPKfS0_S0_PfS1_iiiifb_param_8];
	shl.b32 	%r90, %r303, 9;
	mov.u32 	%r91, shared_mem;
	add.s32 	%r92, %r91, %r90;
	shl.b32 	%r93, %r321, 2;
	add.s32 	%r94, %r92, %r93;
	st.shared.f32 	[%r94], %f1207;
	mov.u32 	%r95, %ntid.x;
	add.s32 	%r321, %r321, %r95;
	setp.lt.s32 	%p6, %r321, %r10;
	@%p6 bra 	$L__BB0_7;
$L__BB0_11:
	ld.param.u32 	%r304, [_Z30fused_attention_forward_kernelPKfS0_S0_PfS1_iiiifb_param_8];
	setp.lt.s32 	%p7, %r304, 1;
	bar.sync 	0;
	@%p7 bra 	$L__BB0_28;
	mov.b32 	%r322, 0;
$L__BB0_13:
	ld.param.u32 	%r305, [_Z30fused_attention_forward_kernelPKfS0_S0_PfS1_iiiifb_param_8];
	setp.lt.u32 	%p137, %r305, 16;
	mul.lo.s32 	%r16, %r322, %r305;
	mov.f32 	%f1215, 0f00000000;
	mov.b32 	%r326, 0;
	@%p137 bra 	$L__BB0_16;
	ld.param.u32 	%r306, [_Z30fused_attention_forward_kernelPKfS0_S0_PfS1_iiiifb_param_8];
	and.b32  	%r224, %r306, 2147483632;
	neg.s32 	%r324, %r224;
	mul.lo.s32 	%r225, %r306, %r322;
	shl.b32 	%r226, %r225, 2;
	mov.u32 	%r227, shared_mem;
	add.s32 	%r228, %r227, %r226;
	add.s32 	%r323, %r228, 32;
	mov.f32 	%f1215, 0f00000000;
	mov.u64 	%rd65, %rd5;
$L__BB0_15:
	.pragma "nounroll";
	ld.param.u32 	%r307, [_Z30fused_attention_forward_kernelPKfS0_S0_PfS1_iiiifb_param_8];
	and.b32  	%r326, %r307, 2147483632;
	ld.local.v4.f32 	{%f682, %f683, %f684, %f685}, [%rd65+-32];
	ld.shared.f32 	%f686, [%r323+-32];
	fma.rn.f32 	%f687, %f682, %f686, %f1215;
	ld.shared.f32 	%f688, [%r323+-28];
	fma.rn.f32 	%f689, %f683, %f688, %f687;
	ld.shared.f32 	%f690, [%r323+-24];
	fma.rn.f32 	%f691, %f684, %f690, %f689;
	ld.shared.f32 	%f692, [%r323+-20];
	fma.rn.f32 	%f693, %f685, %f692, %f691;
	ld.local.v4.f32 	{%f694, %f695, %f696, %f697}, [%rd65+-16];
	ld.shared.f32 	%f698, [%r323+-16];
	fma.rn.f32 	%f699, %f694, %f698, %f693;
	ld.shared.f32 	%f700, [%r323+-12];
	fma.rn.f32 	%f701, %f695, %f700, %f699;
	ld.shared.f32 	%f702, [%r323+-8];
	fma.rn.f32 	%f703, %f696, %f702, %f701;
	ld.shared.f32 	%f704, [%r323+-4];
	fma.rn.f32 	%f705, %f697, %f704, %f703;
	ld.local.v4.f32 	{%f706, %f707, %f708, %f709}, [%rd65];
	ld.shared.f32 	%f710, [%r323];
	fma.rn.f32 	%f711, %f706, %f710, %f705;
	ld.shared.f32 	%f712, [%r323+4];
	fma.rn.f32 	%f713, %f707, %f712, %f711;
	ld.shared.f32 	%f714, [%r323+8];
	fma.rn.f32 	%f715, %f708, %f714, %f713;
	ld.shared.f32 	%f716, [%r323+12];
	fma.rn.f32 	%f717, %f709, %f716, %f715;
	ld.local.v4.f32 	{%f718, %f719, %f720, %f721}, [%rd65+16];
	ld.shared.f32 	%f722, [%r323+16];
	fma.rn.f32 	%f723, %f718, %f722, %f717;
	ld.shared.f32 	%f724, [%r323+20];
	fma.rn.f32 	%f725, %f719, %f724, %f723;
	ld.shared.f32 	%f726, [%r323+24];
	fma.rn.f32 	%f727, %f720, %f726, %f725;
	ld.shared.f32 	%f728, [%r323+28];
	fma.rn.f32 	%f1215, %f721, %f728, %f727;
	add.s32 	%r324, %r324, 16;
	add.s64 	%rd65, %rd65, 64;
	add.s32 	%r323, %r323, 64;
	setp.ne.s32 	%p138, %r324, 0;
	@%p138 bra 	$L__BB0_15;
$L__BB0_16:
	ld.param.u32 	%r308, [_Z30fused_attention_forward_kernelPKfS0_S0_PfS1_iiiifb_param_8];
	and.b32  	%r25, %r308, 15;
	setp.eq.s32 	%p139, %r25, 0;
	@%p139 bra 	$L__BB0_26;
	add.s32 	%r229, %r25, -1;
	setp.lt.u32 	%p140, %r229, 7;
	@%p140 bra 	$L__BB0_19;
	mul.wide.u32 	%rd29, %r326, 4;
	add.s64 	%rd30, %rd1, %rd29;
	ld.local.f32 	%f730, [%rd30];
	add.s32 	%r230, %r326, %r16;
	shl.b32 	%r231, %r230, 2;
	mov.u32 	%r232, shared_mem;
	add.s32 	%r233, %r232, %r231;
	ld.shared.f32 	%f731, [%r233];
	fma.rn.f32 	%f732, %f730, %f731, %f1215;
	ld.local.f32 	%f733, [%rd30+4];
	ld.shared.f32 	%f734, [%r233+4];
	fma.rn.f32 	%f735, %f733, %f734, %f732;
	ld.local.f32 	%f736, [%rd30+8];
	ld.shared.f32 	%f737, [%r233+8];
	fma.rn.f32 	%f738, %f736, %f737, %f735;
	ld.local.f32 	%f739, [%rd30+12];
	ld.shared.f32 	%f740, [%r233+12];
	fma.rn.f32 	%f741, %f739, %f740, %f738;
	ld.local.f32 	%f742, [%rd30+16];
	ld.shared.f32 	%f743, [%r233+16];
	fma.rn.f32 	%f744, %f742, %f743, %f741;
	ld.local.f32 	%f745, [%rd30+20];
	ld.shared.f32 	%f746, [%r233+20];
	fma.rn.f32 	%f747, %f745, %f746, %f744;
	ld.local.f32 	%f748, [%rd30+24];
	ld.shared.f32 	%f749, [%r233+24];
	fma.rn.f32 	%f750, %f748, %f749, %f747;
	ld.local.f32 	%f751, [%rd30+28];
	ld.shared.f32 	%f752, [%r233+28];
	fma.rn.f32 	%f1215, %f751, %f752, %f750;
	add.s32 	%r326, %r326, 8;
$L__BB0_19:
	ld.param.u32 	%r309, [_Z30fused_attention_forward_kernelPKfS0_S0_PfS1_iiiifb_param_8];
	and.b32  	%r28, %r309, 7;
	setp.eq.s32 	%p141, %r28, 0;
	@%p141 bra 	$L__BB0_26;
	add.s32 	%r234, %r28, -1;
	setp.lt.u32 	%p142, %r234, 3;
	@%p142 bra 	$L__BB0_22;
	mul.wide.u32 	%rd31, %r326, 4;
	add.s64 	%rd32, %rd1, %rd31;
	ld.local.f32 	%f754, [%rd32];
	add.s32 	%r235, %r326, %r16;
	shl.b32 	%r236, %r235, 2;
	mov.u32 	%r237, shared_mem;
	add.s32 	%r238, %r237, %r236;
	ld.shared.f32 	%f755, [%r238];
	fma.rn.f32 	%f756, %f754, %f755, %f1215;
	ld.local.f32 	%f757, [%rd32+4];
	ld.shared.f32 	%f758, [%r238+4];
	fma.rn.f32 	%f759, %f757, %f758, %f756;
	ld.local.f32 	%f760, [%rd32+8];
	ld.shared.f32 	%f761, [%r238+8];
	fma.rn.f32 	%f762, %f760, %f761, %f759;
	ld.local.f32 	%f763, [%rd32+12];
	ld.shared.f32 	%f764, [%r238+12];
	fma.rn.f32 	%f1215, %f763, %f764, %f762;
	add.s32 	%r326, %r326, 4;
$L__BB0_22:
	ld.param.u32 	%r310, [_Z30fused_attention_forward_kernelPKfS0_S0_PfS1_iiiifb_param_8];
	and.b32  	%r31, %r310, 3;
	setp.eq.s32 	%p143, %r31, 0;
	@%p143 bra 	$L__BB0_26;
	setp.eq.s32 	%p144, %r31, 1;
	mul.wide.u32 	%rd33, %r326, 4;
	add.s64 	%rd8, %rd1, %rd33;
	ld.local.f32 	%f765, [%rd8];
	add.s32 	%r239, %r326, %r16;
	shl.b32 	%r240, %r239, 2;
	mov.u32 	%r241, shared_mem;
	add.s32 	%r32, %r241, %r240;
	ld.shared.f32 	%f766, [%r32];
	fma.rn.f32 	%f1215, %f765, %f766, %f1215;
	@%p144 bra 	$L__BB0_26;
	setp.eq.s32 	%p145, %r31, 2;
	ld.local.f32 	%f767, [%rd8+4];
	ld.shared.f32 	%f768, [%r32+4];
	fma.rn.f32 	%f1215, %f767, %f768, %f1215;
	@%p145 bra 	$L__BB0_26;
	ld.local.f32 	%f769, [%rd8+8];
	ld.shared.f32 	%f770, [%r32+8];
	fma.rn.f32 	%f1215, %f769, %f770, %f1215;
$L__BB0_26:
	ld.param.s8 	%rs3, [_Z30fused_attention_forward_kernelPKfS0_S0_PfS1_iiiifb_param_10];
	ld.param.f32 	%f1204, [_Z30fused_attention_forward_kernelPKfS0_S0_PfS1_iiiifb_param_9];
	setp.ne.s16 	%p146, %rs3, 0;
	add.s32 	%r242, %r322, %r320;
	setp.gt.u32 	%p147, %r242, %r3;
	selp.f32 	%f771, 0fCE6E6B28, %f1215, %p147;
	selp.f32 	%f772, %f771, %f1215, %p146;
	mul.f32 	%f773, %f1204, %f772;
	mul.wide.u32 	%rd34, %r322, 4;
	add.s64 	%rd35, %rd3, %rd34;
	st.local.f32 	[%rd35], %f773;
	add.s32 	%r322, %r322, 1;
	setp.ne.s32 	%p148, %r322, 128;
	@%p148 bra 	$L__BB0_13;
	ld.local.v4.f32 	{%f1343, %f1342, %f1341, %f1340}, [%rd3];
	ld.local.v4.f32 	{%f1339, %f1338, %f1337, %f1336}, [%rd3+16];
	ld.local.v4.f32 	{%f1335, %f1334, %f1333, %f1332}, [%rd3+32];
	ld.local.v4.f32 	{%f1331, %f1330, %f1329, %f1328}, [%rd3+48];
	ld.local.v4.f32 	{%f1327, %f1326, %f1325, %f1324}, [%rd3+64];
	ld.local.v4.f32 	{%f1323, %f1322, %f1321, %f1320}, [%rd3+80];
	ld.local.v4.f32 	{%f1319, %f1318, %f1317, %f1316}, [%rd3+96];
	ld.local.v4.f32 	{%f1315, %f1314, %f1313, %f1312}, [%rd3+112];
	ld.local.v4.f32 	{%f1311, %f1310, %f1309, %f1308}, [%rd3+128];
	ld.local.v4.f32 	{%f1307, %f1306, %f1305, %f1304}, [%rd3+144];
	ld.local.v4.f32 	{%f1303, %f1302, %f1301, %f1300}, [%rd3+160];
	ld.local.v4.f32 	{%f1299, %f1298, %f1297, %f1296}, [%rd3+176];
	ld.local.v4.f32 	{%f1295, %f1294, %f1293, %f1292}, [%rd3+192];
	ld.local.v4.f32 	{%f1291, %f1290, %f1289, %f1288}, [%rd3+208];
	ld.local.v4.f32 	{%f1287, %f1286, %f1285, %f1284}, [%rd3+224];
	ld.local.v4.f32 	{%f1283, %f1282, %f1281, %f1280}, [%rd3+240];
	ld.local.v4.f32 	{%f1279, %f1278, %f1277, %f1276}, [%rd3+256];
	ld.local.v4.f32 	{%f1275, %f1274, %f1273, %f1272}, [%rd3+272];
	ld.local.v4.f32 	{%f1271, %f1270, %f1269, %f1268}, [%rd3+288];
	ld.local.v4.f32 	{%f1267, %f1266, %f1265, %f1264}, [%rd3+304];
	ld.local.v4.f32 	{%f1263, %f1262, %f1261, %f1260}, [%rd3+320];
	ld.local.v4.f32 	{%f1259, %f1258, %f1257, %f1256}, [%rd3+336];
	ld.local.v4.f32 	{%f1255, %f1254, %f1253, %f1252}, [%rd3+352];
	ld.local.v4.f32 	{%f1251, %f1250, %f1249, %f1248}, [%rd3+368];
	ld.local.v4.f32 	{%f1247, %f1246, %f1245, %f1244}, [%rd3+384];
	ld.local.v4.f32 	{%f1243, %f1242, %f1241, %f1240}, [%rd3+400];
	ld.local.v4.f32 	{%f1239, %f1238, %f1237, %f1236}, [%rd3+416];
	ld.local.v4.f32 	{%f1235, %f1234, %f1233, %f1232}, [%rd3+432];
	ld.local.v4.f32 	{%f1231, %f1230, %f1229, %f1228}, [%rd3+448];
	ld.local.v4.f32 	{%f1227, %f1226, %f1225, %f1224}, [%rd3+464];
	ld.local.v4.f32 	{%f1223, %f1222, %f1221, %f1220}, [%rd3+480];
	ld.local.v4.f32 	{%f1219, %f1218, %f1217, %f1216}, [%rd3+496];
	bra.uni 	$L__BB0_29;
$L__BB0_28:
	ld.param.s8 	%rs2, [_Z30fused_attention_forward_kernelPKfS0_S0_PfS1_iiiifb_param_10];
	ld.param.f32 	%f1203, [_Z30fused_attention_forward_kernelPKfS0_S0_PfS1_iiiifb_param_9];
	setp.ne.s16 	%p8, %rs2, 0;
	setp.gt.u32 	%p9, %r320, %r3;
	selp.f32 	%f423, 0fCE6E6B28, 0f00000000, %p9;
	selp.f32 	%f424, %f423, 0f00000000, %p8;
	mul.f32 	%f1343, %f1203, %f424;
	setp.ge.u32 	%p10, %r320, %r3;
	selp.f32 	%f425, 0fCE6E6B28, 0f00000000, %p10;
	selp.f32 	%f426, %f425, 0f00000000, %p8;
	mul.f32 	%f1342, %f1203, %f426;
	add.s32 	%r96, %r320, 2;
	setp.gt.u32 	%p11, %r96, %r3;
	selp.f32 	%f427, 0fCE6E6B28, 0f00000000, %p11;
	selp.f32 	%f428, %f427, 0f00000000, %p8;
	mul.f32 	%f1341, %f1203, %f428;
	add.s32 	%r97, %r320, 3;
	setp.gt.u32 	%p12, %r97, %r3;
	selp.f32 	%f429, 0fCE6E6B28, 0f00000000, %p12;
	selp.f32 	%f430, %f429, 0f00000000, %p8;
	mul.f32 	%f1340, %f1203, %f430;
	st.local.v4.f32 	[%rd3], {%f1343, %f1342, %f1341, %f1340};
	add.s32 	%r98, %r320, 4;
	setp.gt.u32 	%p13, %r98, %r3;
	selp.f32 	%f431, 0fCE6E6B28, 0f00000000, %p13;
	selp.f32 	%f432, %f431, 0f00000000, %p8;
	mul.f32 	%f1339, %f1203, %f432;
	add.s32 	%r99, %r320, 5;
	setp.gt.u32 	%p14, %r99, %r3;
	selp.f32 	%f433, 0fCE6E6B28, 0f00000000, %p14;
	selp.f32 	%f434, %f433, 0f00000000, %p8;
	mul.f32 	%f1338, %f1203, %f434;
	add.s32 	%r100, %r320, 6;
	setp.gt.u32 	%p15, %r100, %r3;
	selp.f32 	%f435, 0fCE6E6B28, 0f00000000, %p15;
	selp.f32 	%f436, %f435, 0f00000000, %p8;
	mul.f32 	%f1337, %f1203, %f436;
	add.s32 	%r101, %r320, 7;
	setp.gt.u32 	%p16, %r101, %r3;
	selp.f32 	%f437, 0fCE6E6B28, 0f00000000, %p16;
	selp.f32 	%f438, %f437, 0f00000000, %p8;
	mul.f32 	%f1336, %f1203, %f438;
	st.local.v4.f32 	[%rd3+16], {%f1339, %f1338, %f1337, %f1336};
	add.s32 	%r102, %r320, 8;
	setp.gt.u32 	%p17, %r102, %r3;
	selp.f32 	%f439, 0fCE6E6B28, 0f00000000, %p17;
	selp.f32 	%f440, %f439, 0f00000000, %p8;
	mul.f32 	%f1335, %f1203, %f440;
	add.s32 	%r103, %r320, 9;
	setp.gt.u32 	%p18, %r103, %r3;
	selp.f32 	%f441, 0fCE6E6B28, 0f00000000, %p18;
	selp.f32 	%f442, %f441, 0f00000000, %p8;
	mul.f32 	%f1334, %f1203, %f442;
	add.s32 	%r104, %r320, 10;
	setp.gt.u32 	%p19, %r104, %r3;
	selp.f32 	%f443, 0fCE6E6B28, 0f00000000, %p19;
	selp.f32 	%f444, %f443, 0f00000000, %p8;
	mul.f32 	%f1333, %f1203, %f444;
	add.s32 	%r105, %r320, 11;
	setp.gt.u32 	%p20, %r105, %r3;
	selp.f32 	%f445, 0fCE6E6B28, 0f00000000, %p20;
	selp.f32 	%f446, %f445, 0f00000000, %p8;
	mul.f32 	%f1332, %f1203, %f446;
	st.local.v4.f32 	[%rd3+32], {%f1335, %f1334, %f1333, %f1332};
	add.s32 	%r106, %r320, 12;
	setp.gt.u32 	%p21, %r106, %r3;
	selp.f32 	%f447, 0fCE6E6B28, 0f00000000, %p21;
	selp.f32 	%f448, %f447, 0f00000000, %p8;
	mul.f32 	%f1331, %f1203, %f448;
	add.s32 	%r107, %r320, 13;
	setp.gt.u32 	%p22, %r107, %r3;
	selp.f32 	%f449, 0fCE6E6B28, 0f00000000, %p22;
	selp.f32 	%f450, %f449, 0f00000000, %p8;
	mul.f32 	%f1330, %f1203, %f450;
	add.s32 	%r108, %r320, 14;
	setp.gt.u32 	%p23, %r108, %r3;
	selp.f32 	%f451, 0fCE6E6B28, 0f00000000, %p23;
	selp.f32 	%f452, %f451, 0f00000000, %p8;
	mul.f32 	%f1329, %f1203, %f452;
	add.s32 	%r109, %r320, 15;
	setp.gt.u32 	%p24, %r109, %r3;
	selp.f32 	%f453, 0fCE6E6B28, 0f00000000, %p24;
	selp.f32 	%f454, %f453, 0f00000000, %p8;
	mul.f32 	%f1328, %f1203, %f454;
	st.local.v4.f32 	[%rd3+48], {%f1331, %f1330, %f1329, %f1328};
	add.s32 	%r110, %r320, 16;
	setp.gt.u32 	%p25, %r110, %r3;
	selp.f32 	%f455, 0fCE6E6B28, 0f00000000, %p25;
	selp.f32 	%f456, %f455, 0f00000000, %p8;
	mul.f32 	%f1327, %f1203, %f456;
	add.s32 	%r111, %r320, 17;
	setp.gt.u32 	%p26, %r111, %r3;
	selp.f32 	%f457, 0fCE6E6B28, 0f00000000, %p26;
	selp.f32 	%f458, %f457, 0f00000000, %p8;
	mul.f32 	%f1326, %f1203, %f458;
	add.s32 	%r112, %r320, 18;
	setp.gt.u32 	%p27, %r112, %r3;
	selp.f32 	%f459, 0fCE6E6B28, 0f00000000, %p27;
	selp.f32 	%f460, %f459, 0f00000000, %p8;
	mul.f32 	%f1325, %f1203, %f460;
	add.s32 	%r113, %r320, 19;
	setp.gt.u32 	%p28, %r113, %r3;
	selp.f32 	%f461, 0fCE6E6B28, 0f00000000, %p28;
	selp.f32 	%f462, %f461, 0f00000000, %p8;
	mul.f32 	%f1324, %f1203, %f462;
	st.local.v4.f32 	[%rd3+64], {%f1327, %f1326, %f1325, %f1324};
	add.s32 	%r114, %r320, 20;
	setp.gt.u32 	%p29, %r114, %r3;
	selp.f32 	%f463, 0fCE6E6B28, 0f00000000, %p29;
	selp.f32 	%f464, %f463, 0f00000000, %p8;
	mul.f32 	%f1323, %f1203, %f464;
	add.s32 	%r115, %r320, 21;
	setp.gt.u32 	%p30, %r115, %r3;
	selp.f32 	%f465, 0fCE6E6B28, 0f00000000, %p30;
	selp.f32 	%f466, %f465, 0f00000000, %p8;
	mul.f32 	%f1322, %f1203, %f466;
	add.s32 	%r116, %r320, 22;
	setp.gt.u32 	%p31, %r116, %r3;
	selp.f32 	%f467, 0fCE6E6B28, 0f00000000, %p31;
	selp.f32 	%f468, %f467, 0f00000000, %p8;
	mul.f32 	%f1321, %f1203, %f468;
	add.s32 	%r117, %r320, 23;
	setp.gt.u32 	%p32, %r117, %r3;
	selp.f32 	%f469, 0fCE6E6B28, 0f00000000, %p32;
	selp.f32 	%f470, %f469, 0f00000000, %p8;
	mul.f32 	%f1320, %f1203, %f470;
	st.local.v4.f32 	[%rd3+80], {%f1323, %f1322, %f1321, %f1320};
	add.s32 	%r118, %r320, 24;
	setp.gt.u32 	%p33, %r118, %r3;
	selp.f32 	%f471, 0fCE6E6B28, 0f00000000, %p33;
	selp.f32 	%f472, %f471, 0f00000000, %p8;
	mul.f32 	%f1319, %f1203, %f472;
	add.s32 	%r119, %r320, 25;
	setp.gt.u32 	%p34, %r119, %r3;
	selp.f32 	%f473, 0fCE6E6B28, 0f00000000, %p34;
	selp.f32 	%f474, %f473, 0f00000000, %p8;
	mul.f32 	%f1318, %f1203, %f474;
	add.s32 	%r120, %r320, 26;
	setp.gt.u32 	%p35, %r120, %r3;
	selp.f32 	%f475, 0fCE6E6B28, 0f00000000, %p35;
	selp.f32 	%f476, %f475, 0f00000000, %p8;
	mul.f32 	%f1317, %f1203, %f476;
	add.s32 	%r121, %r320, 27;
	setp.gt.u32 	%p36, %r121, %r3;
	selp.f32 	%f477, 0fCE6E6B28, 0f00000000, %p36;
	selp.f32 	%f478, %f477, 0f00000000, %p8;
	mul.f32 	%f1316, %f1203, %f478;
	st.local.v4.f32 	[%rd3+96], {%f1319, %f1318, %f1317, %f1316};
	add.s32 	%r122, %r320, 28;
	setp.gt.u32 	%p37, %r122, %r3;
	selp.f32 	%f479, 0fCE6E6B28, 0f00000000, %p37;
	selp.f32 	%f480, %f479, 0f00000000, %p8;
	mul.f32 	%f1315, %f1203, %f480;
	add.s32 	%r123, %r320, 29;
	setp.gt.u32 	%p38, %r123, %r3;
	selp.f32 	%f481, 0fCE6E6B28, 0f00000000, %p38;
	selp.f32 	%f482, %f481, 0f00000000, %p8;
	mul.f32 	%f1314, %f1203, %f482;
	add.s32 	%r124, %r320, 30;
	setp.gt.u32 	%p39, %r124, %r3;
	selp.f32 	%f483, 0fCE6E6B28, 0f00000000, %p39;
	selp.f32 	%f484, %f483, 0f00000000, %p8;
	mul.f32 	%f1313, %f1203, %f484;
	add.s32 	%r125, %r320, 31;
	setp.gt.u32 	%p40, %r125, %r3;
	selp.f32 	%f485, 0fCE6E6B28, 0f00000000, %p40;
	selp.f32 	%f486, %f485, 0f00000000, %p8;
	mul.f32 	%f1312, %f1203, %f486;
	st.local.v4.f32 	[%rd3+112], {%f1315, %f1314, %f1313, %f1312};
	add.s32 	%r126, %r320, 32;
	setp.gt.u32 	%p41, %r126, %r3;
	selp.f32 	%f487, 0fCE6E6B28, 0f00000000, %p41;
	selp.f32 	%f488, %f487, 0f00000000, %p8;
	mul.f32 	%f1311, %f1203, %f488;
	add.s32 	%r127, %r320, 33;
	setp.gt.u32 	%p42, %r127, %r3;
	selp.f32 	%f489, 0fCE6E6B28, 0f00000000, %p42;
	selp.f32 	%f490, %f489, 0f00000000, %p8;
	mul.f32 	%f1310, %f1203, %f490;
	add.s32 	%r128, %r320, 34;
	setp.gt.u32 	%p43, %r128, %r3;
	selp.f32 	%f491, 0fCE6E6B28, 0f00000000, %p43;
	selp.f32 	%f492, %f491, 0f00000000, %p8;
	mul.f32 	%f1309, %f1203, %f492;
	add.s32 	%r129, %r320, 35;
	setp.gt.u32 	%p44, %r129, %r3;
	selp.f32 	%f493, 0fCE6E6B28, 0f00000000, %p44;
	selp.f32 	%f494, %f493, 0f00000000, %p8;
	mul.f32 	%f1308, %f1203, %f494;
	st.local.v4.f32 	[%rd3+128], {%f1311, %f1310, %f1309, %f1308};
	add.s32 	%r130, %r320, 36;
	setp.gt.u32 	%p45, %r130, %r3;
	selp.f32 	%f495, 0fCE6E6B28, 0f00000000, %p45;
	selp.f32 	%f496, %f495, 0f00000000, %p8;
	mul.f32 	%f1307, %f1203, %f496;
	add.s32 	%r131, %r320, 37;
	setp.gt.u32 	%p46, %r131, %r3;
	selp.f32 	%f497, 0fCE6E6B28, 0f00000000, %p46;
	selp.f32 	%f498, %f497, 0f00000000, %p8;
	mul.f32 	%f1306, %f1203, %f498;
	add.s32 	%r132, %r320, 38;
	setp.gt.u32 	%p47, %r132, %r3;
	selp.f32 	%f499, 0fCE6E6B28, 0f00000000, %p47;
	selp.f32 	%f500, %f499, 0f00000000, %p8;
	mul.f32 	%f1305, %f1203, %f500;
	add.s32 	%r133, %r320, 39;
	setp.gt.u32 	%p48, %r133, %r3;
	selp.f32 	%f501, 0fCE6E6B28, 0f00000000, %p48;
	selp.f32 	%f502, %f501, 0f00000000, %p8;
	mul.f32 	%f1304, %f1203, %f502;
	st.local.v4.f32 	[%rd3+144], {%f1307, %f1306, %f1305, %f1304};
	add.s32 	%r134, %r320, 40;
	setp.gt.u32 	%p49, %r134, %r3;
	selp.f32 	%f503, 0fCE6E6B28, 0f00000000, %p49;
	selp.f32 	%f504, %f503, 0f00000000, %p8;
	mul.f32 	%f1303, %f1203, %f504;
	add.s32 	%r135, %r320, 41;
	setp.gt.u32 	%p50, %r135, %r3;
	selp.f32 	%f505, 0fCE6E6B28, 0f00000000, %p50;
	selp.f32 	%f506, %f505, 0f00000000, %p8;
	mul.f32 	%f1302, %f1203, %f506;
	add.s32 	%r136, %r320, 42;
	setp.gt.u32 	%p51, %r136, %r3;
	selp.f32 	%f507, 0fCE6E6B28, 0f00000000, %p51;
	selp.f32 	%f508, %f507, 0f00000000, %p8;
	mul.f32 	%f1301, %f1203, %f508;
	add.s32 	%r137, %r320, 43;
	setp.gt.u32 	%p52, %r137, %r3;
	selp.f32 	%f509, 0fCE6E6B28, 0f00000000, %p52;
	selp.f32 	%f510, %f509, 0f00000000, %p8;
	mul.f32 	%f1300, %f1203, %f510;
	st.local.v4.f32 	[%rd3+160], {%f1303, %f1302, %f1301, %f1300};
	add.s32 	%r138, %r320, 44;
	setp.gt.u32 	%p53, %r138, %r3;
	selp.f32 	%f511, 0fCE6E6B28, 0f00000000, %p53;
	selp.f32 	%f512, %f511, 0f00000000, %p8;
	mul.f32 	%f1299, %f1203, %f512;
	add.s32 	%r139, %r320, 45;
	setp.gt.u32 	%p54, %r139, %r3;
	selp.f32 	%f513, 0fCE6E6B28, 0f00000000, %p54;
	selp.f32 	%f514, %f513, 0f00000000, %p8;
	mul.f32 	%f1298, %f1203, %f514;
	add.s32 	%r140, %r320, 46;
	setp.gt.u32 	%p55, %r140, %r3;
	selp.f32 	%f515, 0fCE6E6B28, 0f00000000, %p55;
	selp.f32 	%f516, %f515, 0f00000000, %p8;
	mul.f32 	%f1297, %f1203, %f516;
	add.s32 	%r141, %r320, 47;
	setp.gt.u32 	%p56, %r141, %r3;
	selp.f32 	%f517, 0fCE6E6B28, 0f00000000, %p56;
	selp.f32 	%f518, %f517, 0f00000000, %p8;
	mul.f32 	%f1296, %f1203, %f518;
	st.local.v4.f32 	[%rd3+176], {%f1299, %f1298, %f1297, %f1296};
	add.s32 	%r142, %r320, 48;
	setp.gt.u32 	%p57, %r142, %r3;
	selp.f32 	%f519, 0fCE6E6B28, 0f00000000, %p57;
	selp.f32 	%f520, %f519, 0f00000000, %p8;
	mul.f32 	%f1295, %f1203, %f520;
	add.s32 	%r143, %r320, 49;
	setp.gt.u32 	%p58, %r143, %r3;
	selp.f32 	%f521, 0fCE6E6B28, 0f00000000, %p58;
	selp.f32 	%f522, %f521, 0f00000000, %p8;
	mul.f32 	%f1294, %f1203, %f522;
	add.s32 	%r144, %r320, 50;
	setp.gt.u32 	%p59, %r144, %r3;
	selp.f32 	%f523, 0fCE6E6B28, 0f00000000, %p59;
	selp.f32 	%f524, %f523, 0f00000000, %p8;
	mul.f32 	%f1293, %f1203, %f524;
	add.s32 	%r145, %r320, 51;
	setp.gt.u32 	%p60, %r145, %r3;
	selp.f32 	%f525, 0fCE6E6B28, 0f00000000, %p60;
	selp.f32 	%f526, %f525, 0f00000000, %p8;
	mul.f32 	%f1292, %f1203, %f526;
	st.local.v4.f32 	[%rd3+192], {%f1295, %f1294, %f1293, %f1292};
	add.s32 	%r146, %r320, 52;
	setp.gt.u32 	%p61, %r146, %r3;
	selp.f32 	%f527, 0fCE6E6B28, 0f00000000, %p61;
	selp.f32 	%f528, %f527, 0f00000000, %p8;
	mul.f32 	%f1291, %f1203, %f528;
	add.s32 	%r147, %r320, 53;
	setp.gt.u32 	%p62, %r147, %r3;
	selp.f32 	%f529, 0fCE6E6B28, 0f00000000, %p62;
	selp.f32 	%f530, %f529, 0f00000000, %p8;
	mul.f32 	%f1290, %f1203, %f530;
	add.s32 	%r148, %r320, 54;
	setp.gt.u32 	%p63, %r148, %r3;
	selp.f32 	%f531, 0fCE6E6B28, 0f00000000, %p63;
	selp.f32 	%f532, %f531, 0f00000000, %p8;
	mul.f32 	%f1289, %f1203, %f532;
	add.s32 	%r149, %r320, 55;
	setp.gt.u32 	%p64, %r149, %r3;
	selp.f32 	%f533, 0fCE6E6B28, 0f00000000, %p64;
	selp.f32 	%f534, %f533, 0f00000000, %p8;
	mul.f32 	%f1288, %f1203, %f534;
	st.local.v4.f32 	[%rd3+208], {%f1291, %f1290, %f1289, %f1288};
	add.s32 	%r150, %r320, 56;
	setp.gt.u32 	%p65, %r150, %r3;
	selp.f32 	%f535, 0fCE6E6B28, 0f00000000, %p65;
	selp.f32 	%f536, %f535, 0f00000000, %p8;
	mul.f32 	%f1287, %f1203, %f536;
	add.s32 	%r151, %r320, 57;
	setp.gt.u32 	%p66, %r151, %r3;
	selp.f32 	%f537, 0fCE6E6B28, 0f00000000, %p66;
	selp.f32 	%f538, %f537, 0f00000000, %p8;
	mul.f32 	%f1286, %f1203, %f538;
	add.s32 	%r152, %r320, 58;
	setp.gt.u32 	%p67, %r152, %r3;
	selp.f32 	%f539, 0fCE6E6B28, 0f00000000, %p67;
	selp.f32 	%f540, %f539, 0f00000000, %p8;
	mul.f32 	%f1285, %f1203, %f540;
	add.s32 	%r153, %r320, 59;
	setp.gt.u32 	%p68, %r153, %r3;
	selp.f32 	%f541, 0fCE6E6B28, 0f00000000, %p68;
	selp.f32 	%f542, %f541, 0f00000000, %p8;
	mul.f32 	%f1284, %f1203, %f542;
	st.local.v4.f32 	[%rd3+224], {%f1287, %f1286, %f1285, %f1284};
	add.s32 	%r154, %r320, 60;
	setp.gt.u32 	%p69, %r154, %r3;
	selp.f32 	%f543, 0fCE6E6B28, 0f00000000, %p69;
	selp.f32 	%f544, %f543, 0f00000000, %p8;
	mul.f32 	%f1283, %f1203, %f544;
	add.s32 	%r155, %r320, 61;
	setp.gt.u32 	%p70, %r155, %r3;
	selp.f32 	%f545, 0fCE6E6B28, 0f00000000, %p70;
	selp.f32 	%f546, %f545, 0f00000000, %p8;
	mul.f32 	%f1282, %f1203, %f546;
	add.s32 	%r156, %r320, 62;
	setp.gt.u32 	%p71, %r156, %r3;
	selp.f32 	%f547, 0fCE6E6B28, 0f00000000, %p71;
	selp.f32 	%f548, %f547, 0f00000000, %p8;
	mul.f32 	%f1281, %f1203, %f548;
	add.s32 	%r157, %r320, 63;
	setp.gt.u32 	%p72, %r157, %r3;
	selp.f32 	%f549, 0fCE6E6B28, 0f00000000, %p72;
	selp.f32 	%f550, %f549, 0f00000000, %p8;
	mul.f32 	%f1280, %f1203, %f550;
	st.local.v4.f32 	[%rd3+240], {%f1283, %f1282, %f1281, %f1280};
	add.s32 	%r158, %r320, 64;
	setp.gt.u32 	%p73, %r158, %r3;
	selp.f32 	%f551, 0fCE6E6B28, 0f00000000, %p73;
	selp.f32 	%f552, %f551, 0f00000000, %p8;
	mul.f32 	%f1279, %f1203, %f552;
	add.s32 	%r159, %r320, 65;
	setp.gt.u32 	%p74, %r159, %r3;
	selp.f32 	%f553, 0fCE6E6B28, 0f00000000, %p74;
	selp.f32 	%f554, %f553, 0f00000000, %p8;
	mul.f32 	%f1278, %f1203, %f554;
	add.s32 	%r160, %r320, 66;
	setp.gt.u32 	%p75, %r160, %r3;
	selp.f32 	%f555, 0fCE6E6B28, 0f00000000, %p75;
	selp.f32 	%f556, %f555, 0f00000000, %p8;
	mul.f32 	%f1277, %f1203, %f556;
	add.s32 	%r161, %r320, 67;
	setp.gt.u32 	%p76, %r161, %r3;
	selp.f32 	%f557, 0fCE6E6B28, 0f00000000, %p76;
	selp.f32 	%f558, %f557, 0f00000000, %p8;
	mul.f32 	%f1276, %f1203, %f558;
	st.local.v4.f32 	[%rd3+256], {%f1279, %f1278, %f1277, %f1276};
	add.s32 	%r162, %r320, 68;
	setp.gt.u32 	%p77, %r162, %r3;
	selp.f32 	%f559, 0fCE6E6B28, 0f00000000, %p77;
	selp.f32 	%f560, %f559, 0f00000000, %p8;
	mul.f32 	%f1275, %f1203, %f560;
	add.s32 	%r163, %r320, 69;
	setp.gt.u32 	%p78, %r163, %r3;
	selp.f32 	%f561, 0fCE6E6B28, 0f00000000, %p78;
	selp.f32 	%f562, %f561, 0f00000000, %p8;
	mul.f32 	%f1274, %f1203, %f562;
	add.s32 	%r164, %r320, 70;
	setp.gt.u32 	%p79, %r164, %r3;
	selp.f32 	%f563, 0fCE6E6B28, 0f00000000, %p79;
	selp.f32 	%f564, %f563, 0f00000000, %p8;
	mul.f32 	%f1273, %f1203, %f564;
	add.s32 	%r165, %r320, 71;
	setp.gt.u32 	%p80, %r165, %r3;
	selp.f32 	%f565, 0fCE6E6B28, 0f00000000, %p80;
	selp.f32 	%f566, %f565, 0f00000000, %p8;
	mul.f32 	%f1272, %f1203, %f566;
	st.local.v4.f32 	[%rd3+272], {%f1275, %f1274, %f1273, %f1272};
	add.s32 	%r166, %r320, 72;
	setp.gt.u32 	%p81, %r166, %r3;
	selp.f32 	%f567, 0fCE6E6B28, 0f00000000, %p81;
	selp.f32 	%f568, %f567, 0f00000000, %p8;
	mul.f32 	%f1271, %f1203, %f568;
	add.s32 	%r167, %r320, 73;
	setp.gt.u32 	%p82, %r167, %r3;
	selp.f32 	%f569, 0fCE6E6B28, 0f00000000, %p82;
	selp.f32 	%f570, %f569, 0f00000000, %p8;
	mul.f32 	%f1270, %f1203, %f570;
	add.s32 	%r168, %r320, 74;
	setp.gt.u32 	%p83, %r168, %r3;
	selp.f32 	%f571, 0fCE6E6B28, 0f00000000, %p83;
	selp.f32 	%f572, %f571, 0f00000000, %p8;
	mul.f32 	%f1269, %f1203, %f572;
	add.s32 	%r169, %r320, 75;
	setp.gt.u32 	%p84, %r169, %r3;
	selp.f32 	%f573, 0fCE6E6B28, 0f00000000, %p84;
	selp.f32 	%f574, %f573, 0f00000000, %p8;
	mul.f32 	%f1268, %f1203, %f574;
	st.local.v4.f32 	[%rd3+288], {%f1271, %f1270, %f1269, %f1268};
	add.s32 	%r170, %r320, 76;
	setp.gt.u32 	%p85, %r170, %r3;
	selp.f32 	%f575, 0fCE6E6B28, 0f00000000, %p85;
	selp.f32 	%f576, %f575, 0f00000000, %p8;
	mul.f32 	%f1267, %f1203, %f576;
	add.s32 	%r171, %r320, 77;
	setp.gt.u32 	%p86, %r171, %r3;
	selp.f32 	%f577, 0fCE6E6B28, 0f00000000, %p86;
	selp.f32 	%f578, %f577, 0f00000000, %p8;
	mul.f32 	%f1266, %f1203, %f578;
	add.s32 	%r172, %r320, 78;
	setp.gt.u32 	%p87, %r172, %r3;
	selp.f32 	%f579, 0fCE6E6B28, 0f00000000, %p87;
	selp.f32 	%f580, %f579, 0f00000000, %p8;
	mul.f32 	%f1265, %f1203, %f580;
	add.s32 	%r173, %r320, 79;
	setp.gt.u32 	%p88, %r173, %r3;
	selp.f32 	%f581, 0fCE6E6B28, 0f00000000, %p88;
	selp.f32 	%f582, %f581, 0f00000000, %p8;
	mul.f32 	%f1264, %f1203, %f582;
	st.local.v4.f32 	[%rd3+304], {%f1267, %f1266, %f1265, %f1264};
	add.s32 	%r174, %r320, 80;
	setp.gt.u32 	%p89, %r174, %r3;
	selp.f32 	%f583, 0fCE6E6B28, 0f00000000, %p89;
	selp.f32 	%f584, %f583, 0f00000000, %p8;
	mul.f32 	%f1263, %f1203, %f584;
	add.s32 	%r175, %r320, 81;
	setp.gt.u32 	%p90, %r175, %r3;
	selp.f32 	%f585, 0fCE6E6B28, 0f00000000, %p90;
	selp.f32 	%f586, %f585, 0f00000000, %p8;
	mul.f32 	%f1262, %f1203, %f586;
	add.s32 	%r176, %r320, 82;
	setp.gt.u32 	%p91, %r176, %r3;
	selp.f32 	%f587, 0fCE6E6B28, 0f00000000, %p91;
	selp.f32 	%f588, %f587, 0f00000000, %p8;
	mul.f32 	%f1261, %f1203, %f588;
	add.s32 	%r177, %r320, 83;
	setp.gt.u32 	%p92, %r177, %r3;
	selp.f32 	%f589, 0fCE6E6B28, 0f00000000, %p92;
	selp.f32 	%f590, %f589, 0f00000000, %p8;
	mul.f32 	%f1260, %f1203, %f590;
	st.local.v4.f32 	[%rd3+320], {%f1263, %f1262, %f1261, %f1260};
	add.s32 	%r178, %r320, 84;
	setp.gt.u32 	%p93, %r178, %r3;
	selp.f32 	%f591, 0fCE6E6B28, 0f00000000, %p93;
	selp.f32 	%f592, %f591, 0f00000000, %p8;
	mul.f32 	%f1259, %f1203, %f592;
	add.s32 	%r179, %r320, 85;
	setp.gt.u32 	%p94, %r179, %r3;
	selp.f32 	%f593, 0fCE6E6B28, 0f00000000, %p94;
	selp.f32 	%f594, %f593, 0f00000000, %p8;
	mul.f32 	%f1258, %f1203, %f594;
	add.s32 	%r180, %r320, 86;
	setp.gt.u32 	%p95, %r180, %r3;
	selp.f32 	%f595, 0fCE6E6B28, 0f00000000, %p95;
	selp.f32 	%f596, %f595, 0f00000000, %p8;
	mul.f32 	%f1257, %f1203, %f596;
	add.s32 	%r181, %r320, 87;
	setp.gt.u32 	%p96, %r181, %r3;
	selp.f32 	%f597, 0fCE6E6B28, 0f00000000, %p96;
	selp.f32 	%f598, %f597, 0f00000000, %p8;
	mul.f32 	%f1256, %f1203, %f598;
	st.local.v4.f32 	[%rd3+336], {%f1259, %f1258, %f1257, %f1256};
	add.s32 	%r182, %r320, 88;
	setp.gt.u32 	%p97, %r182, %r3;
	selp.f32 	%f599, 0fCE6E6B28, 0f00000000, %p97;
	selp.f32 	%f600, %f599, 0f00000000, %p8;
	mul.f32 	%f1255, %f1203, %f600;
	add.s32 	%r183, %r320, 89;
	setp.gt.u32 	%p98, %r183, %r3;
	selp.f32 	%f601, 0fCE6E6B28, 0f00000000, %p98;
	selp.f32 	%f602, %f601, 0f00000000, %p8;
	mul.f32 	%f1254, %f1203, %f602;
	add.s32 	%r184, %r320, 90;
	setp.gt.u32 	%p99, %r184, %r3;
	selp.f32 	%f603, 0fCE6E6B28, 0f00000000, %p99;
	selp.f32 	%f604, %f603, 0f00000000, %p8;
	mul.f32 	%f1253, %f1203, %f604;
	add.s32 	%r185, %r320, 91;
	setp.gt.u32 	%p100, %r185, %r3;
	selp.f32 	%f605, 0fCE6E6B28, 0f00000000, %p100;
	selp.f32 	%f606, %f605, 0f00000000, %p8;
	mul.f32 	%f1252, %f1203, %f606;
	st.local.v4.f32 	[%rd3+352], {%f1255, %f1254, %f1253, %f1252};
	add.s32 	%r186, %r320, 92;
	setp.gt.u32 	%p101, %r186, %r3;
	selp.f32 	%f607, 0fCE6E6B28, 0f00000000, %p101;
	selp.f32 	%f608, %f607, 0f00000000, %p8;
	mul.f32 	%f1251, %f1203, %f608;
	add.s32 	%r187, %r320, 93;
	setp.gt.u32 	%p102, %r187, %r3;
	selp.f32 	%f609, 0fCE6E6B28, 0f00000000, %p102;
	selp.f32 	%f610, %f609, 0f00000000, %p8;
	mul.f32 	%f1250, %f1203, %f610;
	add.s32 	%r188, %r320, 94;
	setp.gt.u32 	%p103, %r188, %r3;
	selp.f32 	%f611, 0fCE6E6B28, 0f00000000, %p103;
	selp.f32 	%f612, %f611, 0f00000000, %p8;
	mul.f32 	%f1249, %f1203, %f612;
	add.s32 	%r189, %r320, 95;
	setp.gt.u32 	%p104, %r189, %r3;
	selp.f32 	%f613, 0fCE6E6B28, 0f00000000, %p104;
	selp.f32 	%f614, %f613, 0f00000000, %p8;
	mul.f32 	%f1248, %f1203, %f614;
	st.local.v4.f32 	[%rd3+368], {%f1251, %f1250, %f1249, %f1248};
	add.s32 	%r190, %r320, 96;
	setp.gt.u32 	%p105, %r190, %r3;
	selp.f32 	%f615, 0fCE6E6B28, 0f00000000, %p105;
	selp.f32 	%f616, %f615, 0f00000000, %p8;
	mul.f32 	%f1247, %f1203, %f616;
	add.s32 	%r191, %r320, 97;
	setp.gt.u32 	%p106, %r191, %r3;
	selp.f32 	%f617, 0fCE6E6B28, 0f00000000, %p106;
	selp.f32 	%f618, %f617, 0f00000000, %p8;
	mul.f32 	%f1246, %f1203, %f618;
	add.s32 	%r192, %r320, 98;
	setp.gt.u32 	%p107, %r192, %r3;
	selp.f32 	%f619, 0fCE6E6B28, 0f00000000, %p107;
	selp.f32 	%f620, %f619, 0f00000000, %p8;
	mul.f32 	%f1245, %f1203, %f620;
	add.s32 	%r193, %r320, 99;
	setp.gt.u32 	%p108, %r193, %r3;
	selp.f32 	%f621, 0fCE6E6B28, 0f00000000, %p108;
	selp.f32 	%f622, %f621, 0f00000000, %p8;
	mul.f32 	%f1244, %f1203, %f622;
	st.local.v4.f32 	[%rd3+384], {%f1247, %f1246, %f1245, %f1244};
	add.s32 	%r194, %r320, 100;
	setp.gt.u32 	%p109, %r194, %r3;
	selp.f32 	%f623, 0fCE6E6B28, 0f00000000, %p109;
	selp.f32 	%f624, %f623, 0f00000000, %p8;
	mul.f32 	%f1243, %f1203, %f624;
	add.s32 	%r195, %r320, 101;
	setp.gt.u32 	%p110, %r195, %r3;
	selp.f32 	%f625, 0fCE6E6B28, 0f00000000, %p110;
	selp.f32 	%f626, %f625, 0f00000000, %p8;
	mul.f32 	%f1242, %f1203, %f626;
	add.s32 	%r196, %r320, 102;
	setp.gt.u32 	%p111, %r196, %r3;
	selp.f32 	%f627, 0fCE6E6B28, 0f00000000, %p111;
	selp.f32 	%f628, %f627, 0f00000000, %p8;
	mul.f32 	%f1241, %f1203, %f628;
	add.s32 	%r197, %r320, 103;
	setp.gt.u32 	%p112, %r197, %r3;
	selp.f32 	%f629, 0fCE6E6B28, 0f00000000, %p112;
	selp.f32 	%f630, %f629, 0f00000000, %p8;
	mul.f32 	%f1240, %f1203, %f630;
	st.local.v4.f32 	[%rd3+400], {%f1243, %f1242, %f1241, %f1240};
	add.s32 	%r198, %r320, 104;
	setp.gt.u32 	%p113, %r198, %r3;
	selp.f32 	%f631, 0fCE6E6B28, 0f00000000, %p113;
	selp.f32 	%f632, %f631, 0f00000000, %p8;
	mul.f32 	%f1239, %f1203, %f632;
	add.s32 	%r199, %r320, 105;
	setp.gt.u32 	%p114, %r199, %r3;
	selp.f32 	%f633, 0fCE6E6B28, 0f00000000, %p114;
	selp.f32 	%f634, %f633, 0f00000000, %p8;
	mul.f32 	%f1238, %f1203, %f634;
	add.s32 	%r200, %r320, 106;
	setp.gt.u32 	%p115, %r200, %r3;
	selp.f32 	%f635, 0fCE6E6B28, 0f00000000, %p115;
	selp.f32 	%f636, %f635, 0f00000000, %p8;
	mul.f32 	%f1237, %f1203, %f636;
	add.s32 	%r201, %r320, 107;
	setp.gt.u32 	%p116, %r201, %r3;
	selp.f32 	%f637, 0fCE6E6B28, 0f00000000, %p116;
	selp.f32 	%f638, %f637, 0f00000000, %p8;
	mul.f32 	%f1236, %f1203, %f638;
	st.local.v4.f32 	[%rd3+416], {%f1239, %f1238, %f1237, %f1236};
	add.s32 	%r202, %r320, 108;
	setp.gt.u32 	%p117, %r202, %r3;
	selp.f32 	%f639, 0fCE6E6B28, 0f00000000, %p117;
	selp.f32 	%f640, %f639, 0f00000000, %p8;
	mul.f32 	%f1235, %f1203, %f640;
	add.s32 	%r203, %r320, 109;
	setp.gt.u32 	%p118, %r203, %r3;
	selp.f32 	%f641, 0fCE6E6B28, 0f00000000, %p118;
	selp.f32 	%f642, %f641, 0f00000000, %p8;
	mul.f32 	%f1234, %f1203, %f642;
	add.s32 	%r204, %r320, 110;
	setp.gt.u32 	%p119, %r204, %r3;
	selp.f32 	%f643, 0fCE6E6B28, 0f00000000, %p119;
	selp.f32 	%f644, %f643, 0f00000000, %p8;
	mul.f32 	%f1233, %f1203, %f644;
	add.s32 	%r205, %r320, 111;
	setp.gt.u32 	%p120, %r205, %r3;
	selp.f32 	%f645, 0fCE6E6B28, 0f00000000, %p120;
	selp.f32 	%f646, %f645, 0f00000000, %p8;
	mul.f32 	%f1232, %f1203, %f646;
	st.local.v4.f32 	[%rd3+432], {%f1235, %f1234, %f1233, %f1232};
	add.s32 	%r206, %r320, 112;
	setp.gt.u32 	%p121, %r206, %r3;
	selp.f32 	%f647, 0fCE6E6B28, 0f00000000, %p121;
	selp.f32 	%f648, %f647, 0f00000000, %p8;
	mul.f32 	%f1231, %f1203, %f648;
	add.s32 	%r207, %r320, 113;
	setp.gt.u32 	%p122, %r207, %r3;
	selp.f32 	%f649, 0fCE6E6B28, 0f00000000, %p122;
	selp.f32 	%f650, %f649, 0f00000000, %p8;
	mul.f32 	%f1230, %f1203, %f650;
	add.s32 	%r208, %r320, 114;
	setp.gt.u32 	%p123, %r208, %r3;
	selp.f32 	%f651, 0fCE6E6B28, 0f00000000, %p123;
	selp.f32 	%f652, %f651, 0f00000000, %p8;
	mul.f32 	%f1229, %f1203, %f652;
	add.s32 	%r209, %r320, 115;
	setp.gt.u32 	%p124, %r209, %r3;
	selp.f32 	%f653, 0fCE6E6B28, 0f00000000, %p124;
	selp.f32 	%f654, %f653, 0f00000000, %p8;
	mul.f32 	%f1228, %f1203, %f654;
	st.local.v4.f32 	[%rd3+448], {%f1231, %f1230, %f1229, %f1228};
	add.s32 	%r210, %r320, 116;
	setp.gt.u32 	%p125, %r210, %r3;
	selp.f32 	%f655, 0fCE6E6B28, 0f00000000, %p125;
	selp.f32 	%f656, %f655, 0f00000000, %p8;
	mul.f32 	%f1227, %f1203, %f656;
	add.s32 	%r211, %r320, 117;
	setp.gt.u32 	%p126, %r211, %r3;
	selp.f32 	%f657, 0fCE6E6B28, 0f00000000, %p126;
	selp.f32 	%f658, %f657, 0f00000000, %p8;
	mul.f32 	%f1226, %f1203, %f658;
	add.s32 	%r212, %r320, 118;
	setp.gt.u32 	%p127, %r212, %r3;
	selp.f32 	%f659, 0fCE6E6B28, 0f00000000, %p127;
	selp.f32 	%f660, %f659, 0f00000000, %p8;
	mul.f32 	%f1225, %f1203, %f660;
	add.s32 	%r213, %r320, 119;
	setp.gt.u32 	%p128, %r213, %r3;
	selp.f32 	%f661, 0fCE6E6B28, 0f00000000, %p128;
	selp.f32 	%f662, %f661, 0f00000000, %p8;
	mul.f32 	%f1224, %f1203, %f662;
	st.local.v4.f32 	[%rd3+464], {%f1227, %f1226, %f1225, %f1224};
	add.s32 	%r214, %r320, 120;
	setp.gt.u32 	%p129, %r214, %r3;
	selp.f32 	%f663, 0fCE6E6B28, 0f00000000, %p129;
	selp.f32 	%f664, %f663, 0f00000000, %p8;
	mul.f32 	%f1223, %f1203, %f664;
	add.s32 	%r215, %r320, 121;
	setp.gt.u32 	%p130, %r215, %r3;
	selp.f32 	%f665, 0fCE6E6B28, 0f00000000, %p130;
	selp.f32 	%f666, %f665, 0f00000000, %p8;
	mul.f32 	%f1222, %f1203, %f666;
	add.s32 	%r216, %r320, 122;
	setp.gt.u32 	%p131, %r216, %r3;
	selp.f32 	%f667, 0fCE6E6B28, 0f00000000, %p131;
	selp.f32 	%f668, %f667, 0f00000000, %p8;
	mul.f32 	%f1221, %f1203, %f668;
	add.s32 	%r217, %r320, 123;
	setp.gt.u32 	%p132, %r217, %r3;
	selp.f32 	%f669, 0fCE6E6B28, 0f00000000, %p132;
	selp.f32 	%f670, %f669, 0f00000000, %p8;
	mul.f32 	%f1220, %f1203, %f670;
	st.local.v4.f32 	[%rd3+480], {%f1223, %f1222, %f1221, %f1220};
	add.s32 	%r218, %r320, 124;
	setp.gt.u32 	%p133, %r218, %r3;
	selp.f32 	%f671, 0fCE6E6B28, 0f00000000, %p133;
	selp.f32 	%f672, %f671, 0f00000000, %p8;
	mul.f32 	%f1219, %f1203, %f672;
	add.s32 	%r219, %r320, 125;
	setp.gt.u32 	%p134, %r219, %r3;
	selp.f32 	%f673, 0fCE6E6B28, 0f00000000, %p134;
	selp.f32 	%f674, %f673, 0f00000000, %p8;
	mul.f32 	%f1218, %f1203, %f674;
	add.s32 	%r220, %r320, 126;
	setp.gt.u32 	%p135, %r220, %r3;
	selp.f32 	%f675, 0fCE6E6B28, 0f00000000, %p135;
	selp.f32 	%f676, %f675, 0f00000000, %p8;
	mul.f32 	%f1217, %f1203, %f676;
	add.s32 	%r221, %r320, 127;
	setp.gt.u32 	%p136, %r221, %r3;
	selp.f32 	%f677, 0fCE6E6B28, 0f00000000, %p136;
	selp.f32 	%f678, %f677, 0f00000000, %p8;
	mul.f32 	%f1216, %f1203, %f678;
	st.local.v4.f32 	[%rd3+496], {%f1219, %f1218, %f1217, %f1216};
$L__BB0_29:
	ld.param.u32 	%r311, [_Z30fused_attention_forward_kernelPKfS0_S0_PfS1_iiiifb_param_8];
	and.b32  	%r34, %r311, 2147483632;
	and.b32  	%r35, %r311, 3;
	and.b32  	%r36, %r311, 15;
	add.s32 	%r37, %r36, -1;
	and.b32  	%r38, %r311, 7;
	add.s32 	%r39, %r38, -1;
	max.f32 	%f774, %f1343, 0fFF800000;
	max.f32 	%f775, %f774, %f1342;
	max.f32 	%f776, %f775, %f1341;
	max.f32 	%f777, %f776, %f1340;
	max.f32 	%f778, %f777, %f1339;
	max.f32 	%f779, %f778, %f1338;
	max.f32 	%f780, %f779, %f1337;
	max.f32 	%f781, %f780, %f1336;
	max.f32 	%f782, %f781, %f1335;
	max.f32 	%f783, %f782, %f1334;
	max.f32 	%f784, %f783, %f1333;
	max.f32 	%f785, %f784, %f1332;
	max.f32 	%f786, %f785, %f1331;
	max.f32 	%f787, %f786, %f1330;
	max.f32 	%f788, %f787, %f1329;
	max.f32 	%f789, %f788, %f1328;
	max.f32 	%f790, %f789, %f1327;
	max.f32 	%f791, %f790, %f1326;
	max.f32 	%f792, %f791, %f1325;
	max.f32 	%f793, %f792, %f1324;
	max.f32 	%f794, %f793, %f1323;
	max.f32 	%f795, %f794, %f1322;
	max.f32 	%f796, %f795, %f1321;
	max.f32 	%f797, %f796, %f1320;
	max.f32 	%f798, %f797, %f1319;
	max.f32 	%f799, %f798, %f1318;
	max.f32 	%f800, %f799, %f1317;
	max.f32 	%f801, %f800, %f1316;
	max.f32 	%f802, %f801, %f1315;
	max.f32 	%f803, %f802, %f1314;
	max.f32 	%f804, %f803, %f1313;
	max.f32 	%f805, %f804, %f1312;
	max.f32 	%f806, %f805, %f1311;
	max.f32 	%f807, %f806, %f1310;
	max.f32 	%f808, %f807, %f1309;
	max.f32 	%f809, %f808, %f1308;
	max.f32 	%f810, %f809, %f1307;
	max.f32 	%f811, %f810, %f1306;
	max.f32 	%f812, %f811, %f1305;
	max.f32 	%f813, %f812, %f1304;
	max.f32 	%f814, %f813, %f1303;
	max.f32 	%f815, %f814, %f1302;
	max.f32 	%f816, %f815, %f1301;
	max.f32 	%f817, %f816, %f1300;
	max.f32 	%f818, %f817, %f1299;
	max.f32 	%f819, %f818, %f1298;
	max.f32 	%f820, %f819, %f1297;
	max.f32 	%f821, %f820, %f1296;
	max.f32 	%f822, %f821, %f1295;
	max.f32 	%f823, %f822, %f1294;
	max.f32 	%f824, %f823, %f1293;
	max.f32 	%f825, %f824, %f1292;
	max.f32 	%f826, %f825, %f1291;
	max.f32 	%f827, %f826, %f1290;
	max.f32 	%f828, %f827, %f1289;
	max.f32 	%f829, %f828, %f1288;
	max.f32 	%f830, %f829, %f1287;
	max.f32 	%f831, %f830, %f1286;
	max.f32 	%f832, %f831, %f1285;
	max.f32 	%f833, %f832, %f1284;
	max.f32 	%f834, %f833, %f1283;
	max.f32 	%f835, %f834, %f1282;
	max.f32 	%f836, %f835, %f1281;
	max.f32 	%f837, %f836, %f1280;
	max.f32 	%f838, %f837, %f1279;
	max.f32 	%f839, %f838, %f1278;
	max.f32 	%f840, %f839, %f1277;
	max.f32 	%f841, %f840, %f1276;
	max.f32 	%f842, %f841, %f1275;
	max.f32 	%f843, %f842, %f1274;
	max.f32 	%f844, %f843, %f1273;
	max.f32 	%f845, %f844, %f1272;
	max.f32 	%f846, %f845, %f1271;
	max.f32 	%f847, %f846, %f1270;
	max.f32 	%f848, %f847, %f1269;
	max.f32 	%f849, %f848, %f1268;
	max.f32 	%f850, %f849, %f1267;
	max.f32 	%f851, %f850, %f1266;
	max.f32 	%f852, %f851, %f1265;
	max.f32 	%f853, %f852, %f1264;
	max.f32 	%f854, %f853, %f1263;
	max.f32 	%f855, %f854, %f1262;
	max.f32 	%f856, %f855, %f1261;
	max.f32 	%f857, %f856, %f1260;
	max.f32 	%f858, %f857, %f1259;
	max.f32 	%f859, %f858, %f1258;
	max.f32 	%f860, %f859, %f1257;
	max.f32 	%f861, %f860, %f1256;
	max.f32 	%f862, %f861, %f1255;
	max.f32 	%f863, %f862, %f1254;
	max.f32 	%f864, %f863, %f1253;
	max.f32 	%f865, %f864, %f1252;
	max.f32 	%f866, %f865, %f1251;
	max.f32 	%f867, %f866, %f1250;
	max.f32 	%f868, %f867, %f1249;
	max.f32 	%f869, %f868, %f1248;
	max.f32 	%f870, %f869, %f1247;
	max.f32 	%f871, %f870, %f1246;
	max.f32 	%f872, %f871, %f1245;
	max.f32 	%f873, %f872, %f1244;
	max.f32 	%f874, %f873, %f1243;
	max.f32 	%f875, %f874, %f1242;
	max.f32 	%f876, %f875, %f1241;
	max.f32 	%f877, %f876, %f1240;
	max.f32 	%f878, %f877, %f1239;
	max.f32 	%f879, %f878, %f1238;
	max.f32 	%f880, %f879, %f1237;
	max.f32 	%f881, %f880, %f1236;
	max.f32 	%f882, %f881, %f1235;
	max.f32 	%f883, %f882, %f1234;
	max.f32 	%f884, %f883, %f1233;
	max.f32 	%f885, %f884, %f1232;
	max.f32 	%f886, %f885, %f1231;
	max.f32 	%f887, %f886, %f1230;
	max.f32 	%f888, %f887, %f1229;
	max.f32 	%f889, %f888, %f1228;
	max.f32 	%f890, %f889, %f1227;
	max.f32 	%f891, %f890, %f1226;
	max.f32 	%f892, %f891, %f1225;
	max.f32 	%f893, %f892, %f1224;
	max.f32 	%f894, %f893, %f1223;
	max.f32 	%f895, %f894, %f1222;
	max.f32 	%f896, %f895, %f1221;
	max.f32 	%f897, %f896, %f1220;
	max.f32 	%f898, %f897, %f1219;
	max.f32 	%f899, %f898, %f1218;
	max.f32 	%f900, %f899, %f1217;
	max.f32 	%f901, %f900, %f1216;
	max.f32 	%f1348, %f1206, %f901;
	setp.equ.f32 	%p149, %f1206, 0fFF800000;
	@%p149 bra 	$L__BB0_44;
	ld.param.u32 	%r312, [_Z30fused_attention_forward_kernelPKfS0_S0_PfS1_iiiifb_param_8];
	setp.lt.s32 	%p150, %r312, 1;
	sub.f32 	%f902, %f1206, %f1348;
	fma.rn.f32 	%f903, %f902, 0f3BBB989D, 0f3F000000;
	cvt.sat.f32.f32 	%f904, %f903;
	mov.f32 	%f905, 0f4B400001;
	mov.f32 	%f906, 0f437C0000;
	fma.rm.f32 	%f907, %f904, %f906, %f905;
	add.f32 	%f908, %f907, 0fCB40007F;
	neg.f32 	%f909, %f908;
	fma.rn.f32 	%f910, %f902, 0f3FB8AA3B, %f909;
	fma.rn.f32 	%f911, %f902, 0f32A57060, %f910;
	mov.b32 	%r243, %f907;
	shl.b32 	%r244, %r243, 23;
	mov.b32 	%f912, %r244;
	ex2.approx.ftz.f32 	%f913, %f911;
	mul.f32 	%f404, %f913, %f912;
	mul.f32 	%f1347, %f1347, %f404;
	@%p150 bra 	$L__BB0_44;
	ld.param.u32 	%r313, [_Z30fused_attention_forward_kernelPKfS0_S0_PfS1_iiiifb_param_8];
	setp.lt.u32 	%p151, %r313, 16;
	mov.b32 	%r330, 0;
	@%p151 bra 	$L__BB0_34;
	mov.b32 	%r328, 0;
$L__BB0_33:
	.pragma "nounroll";
	mul.wide.u32 	%rd36, %r328, 4;
	add.s64 	%rd37, %rd2, %rd36;
	ld.local.v4.f32 	{%f914, %f915, %f916, %f917}, [%rd37];
	mul.f32 	%f918, %f404, %f914;
	mul.f32 	%f919, %f404, %f915;
	mul.f32 	%f920, %f404, %f916;
	mul.f32 	%f921, %f404, %f917;
	st.local.v4.f32 	[%rd37], {%f918, %f919, %f920, %f921};
	ld.local.v4.f32 	{%f922, %f923, %f924, %f925}, [%rd37+16];
	mul.f32 	%f926, %f404, %f922;
	mul.f32 	%f927, %f404, %f923;
	mul.f32 	%f928, %f404, %f924;
	mul.f32 	%f929, %f404, %f925;
	st.local.v4.f32 	[%rd37+16], {%f926, %f927, %f928, %f929};
	ld.local.v4.f32 	{%f930, %f931, %f932, %f933}, [%rd37+32];
	mul.f32 	%f934, %f404, %f930;
	mul.f32 	%f935, %f404, %f931;
	mul.f32 	%f936, %f404, %f932;
	mul.f32 	%f937, %f404, %f933;
	st.local.v4.f32 	[%rd37+32], {%f934, %f935, %f936, %f937};
	ld.local.v4.f32 	{%f938, %f939, %f940, %f941}, [%rd37+48];
	mul.f32 	%f942, %f404, %f938;
	mul.f32 	%f943, %f404, %f939;
	mul.f32 	%f944, %f404, %f940;
	mul.f32 	%f945, %f404, %f941;
	st.local.v4.f32 	[%rd37+48], {%f942, %f943, %f944, %f945};
	add.s32 	%r328, %r328, 16;
	setp.ne.s32 	%p152, %r328, %r34;
	mov.u32 	%r330, %r34;
	@%p152 bra 	$L__BB0_33;
$L__BB0_34:
	setp.eq.s32 	%p153, %r36, 0;
	@%p153 bra 	$L__BB0_44;
	setp.lt.u32 	%p154, %r37, 7;
	@%p154 bra 	$L__BB0_37;
	mul.wide.u32 	%rd38, %r330, 4;
	add.s64 	%rd39, %rd2, %rd38;
	ld.local.f32 	%f946, [%rd39];
	mul.f32 	%f947, %f404, %f946;
	st.local.f32 	[%rd39], %f947;
	ld.local.f32 	%f948, [%rd39+4];
	mul.f32 	%f949, %f404, %f948;
	st.local.f32 	[%rd39+4], %f949;
	ld.local.f32 	%f950, [%rd39+8];
	mul.f32 	%f951, %f404, %f950;
	st.local.f32 	[%rd39+8], %f951;
	ld.local.f32 	%f952, [%rd39+12];
	mul.f32 	%f953, %f404, %f952;
	st.local.f32 	[%rd39+12], %f953;
	ld.local.f32 	%f954, [%rd39+16];
	mul.f32 	%f955, %f404, %f954;
	st.local.f32 	[%rd39+16], %f955;
	ld.local.f32 	%f956, [%rd39+20];
	mul.f32 	%f957, %f404, %f956;
	st.local.f32 	[%rd39+20], %f957;
	ld.local.f32 	%f958, [%rd39+24];
	mul.f32 	%f959, %f404, %f958;
	st.local.f32 	[%rd39+24], %f959;
	ld.local.f32 	%f960, [%rd39+28];
	mul.f32 	%f961, %f404, %f960;
	st.local.f32 	[%rd39+28], %f961;
	add.s32 	%r330, %r330, 8;
$L__BB0_37:
	setp.eq.s32 	%p155, %r38, 0;
	@%p155 bra 	$L__BB0_44;
	setp.lt.u32 	%p156, %r39, 3;
	@%p156 bra 	$L__BB0_40;
	mul.wide.u32 	%rd40, %r330, 4;
	add.s64 	%rd41, %rd2, %rd40;
	ld.local.f32 	%f962, [%rd41];
	mul.f32 	%f963, %f404, %f962;
	st.local.f32 	[%rd41], %f963;
	ld.local.f32 	%f964, [%rd41+4];
	mul.f32 	%f965, %f404, %f964;
	st.local.f32 	[%rd41+4], %f965;
	ld.local.f32 	%f966, [%rd41+8];
	mul.f32 	%f967, %f404, %f966;
	st.local.f32 	[%rd41+8], %f967;
	ld.local.f32 	%f968, [%rd41+12];
	mul.f32 	%f969, %f404, %f968;
	st.local.f32 	[%rd41+12], %f969;
	add.s32 	%r330, %r330, 4;
$L__BB0_40:
	setp.eq.s32 	%p157, %r35, 0;
	@%p157 bra 	$L__BB0_44;
	setp.eq.s32 	%p158, %r35, 1;
	mul.wide.u32 	%rd42, %r330, 4;
	add.s64 	%rd9, %rd2, %rd42;
	ld.local.f32 	%f970, [%rd9];
	mul.f32 	%f971, %f404, %f970;
	st.local.f32 	[%rd9], %f971;
	@%p158 bra 	$L__BB0_44;
	setp.eq.s32 	%p159, %r35, 2;
	ld.local.f32 	%f972, [%rd9+4];
	mul.f32 	%f973, %f404, %f972;
	st.local.f32 	[%rd9+4], %f973;
	@%p159 bra 	$L__BB0_44;
	ld.local.f32 	%f974, [%rd9+8];
	mul.f32 	%f975, %f404, %f974;
	st.local.f32 	[%rd9+8], %f975;
$L__BB0_44:
	ld.param.u32 	%r314, [_Z30fused_attention_forward_kernelPKfS0_S0_PfS1_iiiifb_param_8];
	setp.gt.s32 	%p160, %r314, 0;
	@%p160 bra 	$L__BB0_47;
	mov.b32 	%r337, 0;
$L__BB0_46:
	mul.wide.u32 	%rd43, %r337, 4;
	add.s64 	%rd44, %rd3, %rd43;
	ld.local.v4.f32 	{%f976, %f977, %f978, %f979}, [%rd44];
	sub.f32 	%f980, %f976, %f1348;
	fma.rn.f32 	%f981, %f980, 0f3BBB989D, 0f3F000000;
	cvt.sat.f32.f32 	%f982, %f981;
	mov.f32 	%f983, 0f4B400001;
	mov.f32 	%f984, 0f437C0000;
	fma.rm.f32 	%f985, %f982, %f984, %f983;
	add.f32 	%f986, %f985, 0fCB40007F;
	neg.f32 	%f987, %f986;
	fma.rn.f32 	%f988, %f980, 0f3FB8AA3B, %f987;
	fma.rn.f32 	%f989, %f980, 0f32A57060, %f988;
	mov.b32 	%r248, %f985;
	shl.b32 	%r249, %r248, 23;
	mov.b32 	%f990, %r249;
	ex2.approx.ftz.f32 	%f991, %f989;
	fma.rn.f32 	%f992, %f991, %f990, %f1347;
	sub.f32 	%f993, %f977, %f1348;
	fma.rn.f32 	%f994, %f993, 0f3BBB989D, 0f3F000000;
	cvt.sat.f32.f32 	%f995, %f994;
	fma.rm.f32 	%f996, %f995, %f984, %f983;
	add.f32 	%f997, %f996, 0fCB40007F;
	neg.f32 	%f998, %f997;
	fma.rn.f32 	%f999, %f993, 0f3FB8AA3B, %f998;
	fma.rn.f32 	%f1000, %f993, 0f32A57060, %f999;
	mov.b32 	%r250, %f996;
	shl.b32 	%r251, %r250, 23;
	mov.b32 	%f1001, %r251;
	ex2.approx.ftz.f32 	%f1002, %f1000;
	fma.rn.f32 	%f1003, %f1002, %f1001, %f992;
	sub.f32 	%f1004, %f978, %f1348;
	fma.rn.f32 	%f1005, %f1004, 0f3BBB989D, 0f3F000000;
	cvt.sat.f32.f32 	%f1006, %f1005;
	fma.rm.f32 	%f1007, %f1006, %f984, %f983;
	add.f32 	%f1008, %f1007, 0fCB40007F;
	neg.f32 	%f1009, %f1008;
	fma.rn.f32 	%f1010, %f1004, 0f3FB8AA3B, %f1009;
	fma.rn.f32 	%f1011, %f1004, 0f32A57060, %f1010;
	mov.b32 	%r252, %f1007;
	shl.b32 	%r253, %r252, 23;
	mov.b32 	%f1012, %r253;
	ex2.approx.ftz.f32 	%f1013, %f1011;
	fma.rn.f32 	%f1014, %f1013, %f1012, %f1003;
	sub.f32 	%f1015, %f979, %f1348;
	fma.rn.f32 	%f1016, %f1015, 0f3BBB989D, 0f3F000000;
	cvt.sat.f32.f32 	%f1017, %f1016;
	fma.rm.f32 	%f1018, %f1017, %f984, %f983;
	add.f32 	%f1019, %f1018, 0fCB40007F;
	neg.f32 	%f1020, %f1019;
	fma.rn.f32 	%f1021, %f1015, 0f3FB8AA3B, %f1020;
	fma.rn.f32 	%f1022, %f1015, 0f32A57060, %f1021;
	mov.b32 	%r254, %f1018;
	shl.b32 	%r255, %r254, 23;
	mov.b32 	%f1023, %r255;
	ex2.approx.ftz.f32 	%f1024, %f1022;
	fma.rn.f32 	%f1025, %f1024, %f1023, %f1014;
	ld.local.v4.f32 	{%f1026, %f1027, %f1028, %f1029}, [%rd44+16];
	sub.f32 	%f1030, %f1026, %f1348;
	fma.rn.f32 	%f1031, %f1030, 0f3BBB989D, 0f3F000000;
	cvt.sat.f32.f32 	%f1032, %f1031;
	fma.rm.f32 	%f1033, %f1032, %f984, %f983;
	add.f32 	%f1034, %f1033, 0fCB40007F;
	neg.f32 	%f1035, %f1034;
	fma.rn.f32 	%f1036, %f1030, 0f3FB8AA3B, %f1035;
	fma.rn.f32 	%f1037, %f1030, 0f32A57060, %f1036;
	mov.b32 	%r256, %f1033;
	shl.b32 	%r257, %r256, 23;
	mov.b32 	%f1038, %r257;
	ex2.approx.ftz.f32 	%f1039, %f1037;
	fma.rn.f32 	%f1040, %f1039, %f1038, %f1025;
	sub.f32 	%f1041, %f1027, %f1348;
	fma.rn.f32 	%f1042, %f1041, 0f3BBB989D, 0f3F000000;
	cvt.sat.f32.f32 	%f1043, %f1042;
	fma.rm.f32 	%f1044, %f1043, %f984, %f983;
	add.f32 	%f1045, %f1044, 0fCB40007F;
	neg.f32 	%f1046, %f1045;
	fma.rn.f32 	%f1047, %f1041, 0f3FB8AA3B, %f1046;
	fma.rn.f32 	%f1048, %f1041, 0f32A57060, %f1047;
	mov.b32 	%r258, %f1044;
	shl.b32 	%r259, %r258, 23;
	mov.b32 	%f1049, %r259;
	ex2.approx.ftz.f32 	%f1050, %f1048;
	fma.rn.f32 	%f1051, %f1050, %f1049, %f1040;
	sub.f32 	%f1052, %f1028, %f1348;
	fma.rn.f32 	%f1053, %f1052, 0f3BBB989D, 0f3F000000;
	cvt.sat.f32.f32 	%f1054, %f1053;
	fma.rm.f32 	%f1055, %f1054, %f984, %f983;
	add.f32 	%f1056, %f1055, 0fCB40007F;
	neg.f32 	%f1057, %f1056;
	fma.rn.f32 	%f1058, %f1052, 0f3FB8AA3B, %f1057;
	fma.rn.f32 	%f1059, %f1052, 0f32A57060, %f1058;
	mov.b32 	%r260, %f1055;
	shl.b32 	%r261, %r260, 23;
	mov.b32 	%f1060, %r261;
	ex2.approx.ftz.f32 	%f1061, %f1059;
	fma.rn.f32 	%f1062, %f1061, %f1060, %f1051;
	sub.f32 	%f1063, %f1029, %f1348;
	fma.rn.f32 	%f1064, %f1063, 0f3BBB989D, 0f3F000000;
	cvt.sat.f32.f32 	%f1065, %f1064;
	fma.rm.f32 	%f1066, %f1065, %f984, %f983;
	add.f32 	%f1067, %f1066, 0fCB40007F;
	neg.f32 	%f1068, %f1067;
	fma.rn.f32 	%f1069, %f1063, 0f3FB8AA3B, %f1068;
	fma.rn.f32 	%f1070, %f1063, 0f32A57060, %f1069;
	mov.b32 	%r262, %f1066;
	shl.b32 	%r263, %r262, 23;
	mov.b32 	%f1071, %r263;
	ex2.approx.ftz.f32 	%f1072, %f1070;
	fma.rn.f32 	%f1347, %f1072, %f1071, %f1062;
	add.s32 	%r337, %r337, 8;
	setp.ne.s32 	%p161, %r337, 128;
	@%p161 bra 	$L__BB0_46;
	bra.uni 	$L__BB0_62;
$L__BB0_47:
	mov.b32 	%r332, 0;
$L__BB0_48:
	ld.param.u32 	%r315, [_Z30fused_attention_forward_kernelPKfS0_S0_PfS1_iiiifb_param_8];
	shl.b32 	%r266, %r315, 9;
	mov.u32 	%r267, shared_mem;
	add.s32 	%r48, %r267, %r266;
	setp.lt.u32 	%p162, %r315, 16;
	mul.wide.u32 	%rd45, %r332, 4;
	add.s64 	%rd46, %rd3, %rd45;
	ld.local.f32 	%f1073, [%rd46];
	sub.f32 	%f1074, %f1073, %f1348;
	fma.rn.f32 	%f1075, %f1074, 0f3BBB989D, 0f3F000000;
	cvt.sat.f32.f32 	%f1076, %f1075;
	mov.f32 	%f1077, 0f4B400001;
	mov.f32 	%f1078, 0f437C0000;
	fma.rm.f32 	%f1079, %f1076, %f1078, %f1077;
	add.f32 	%f1080, %f1079, 0fCB40007F;
	neg.f32 	%f1081, %f1080;
	fma.rn.f32 	%f1082, %f1074, 0f3FB8AA3B, %f1081;
	fma.rn.f32 	%f1083, %f1074, 0f32A57060, %f1082;
	mov.b32 	%r268, %f1079;
	shl.b32 	%r269, %r268, 23;
	mov.b32 	%f1084, %r269;
	ex2.approx.ftz.f32 	%f1085, %f1083;
	mul.f32 	%f408, %f1085, %f1084;
	add.f32 	%f1347, %f1347, %f408;
	mul.lo.s32 	%r49, %r332, %r315;
	mov.b32 	%r335, 0;
	@%p162 bra 	$L__BB0_51;
	mov.b32 	%r333, 0;
$L__BB0_50:
	.pragma "nounroll";
	add.s32 	%r271, %r333, %r49;
	shl.b32 	%r272, %r271, 2;
	add.s32 	%r273, %r48, %r272;
	ld.shared.f32 	%f1086, [%r273];
	mul.wide.u32 	%rd47, %r333, 4;
	add.s64 	%rd48, %rd2, %rd47;
	ld.local.v4.f32 	{%f1087, %f1088, %f1089, %f1090}, [%rd48];
	fma.rn.f32 	%f1091, %f408, %f1086, %f1087;
	ld.shared.f32 	%f1092, [%r273+4];
	fma.rn.f32 	%f1093, %f408, %f1092, %f1088;
	ld.shared.f32 	%f1094, [%r273+8];
	fma.rn.f32 	%f1095, %f408, %f1094, %f1089;
	ld.shared.f32 	%f1096, [%r273+12];
	fma.rn.f32 	%f1097, %f408, %f1096, %f1090;
	st.local.v4.f32 	[%rd48], {%f1091, %f1093, %f1095, %f1097};
	ld.shared.f32 	%f1098, [%r273+16];
	ld.local.v4.f32 	{%f1099, %f1100, %f1101, %f1102}, [%rd48+16];
	fma.rn.f32 	%f1103, %f408, %f1098, %f1099;
	ld.shared.f32 	%f1104, [%r273+20];
	fma.rn.f32 	%f1105, %f408, %f1104, %f1100;
	ld.shared.f32 	%f1106, [%r273+24];
	fma.rn.f32 	%f1107, %f408, %f1106, %f1101;
	ld.shared.f32 	%f1108, [%r273+28];
	fma.rn.f32 	%f1109, %f408, %f1108, %f1102;
	st.local.v4.f32 	[%rd48+16], {%f1103, %f1105, %f1107, %f1109};
	ld.shared.f32 	%f1110, [%r273+32];
	ld.local.v4.f32 	{%f1111, %f1112, %f1113, %f1114}, [%rd48+32];
	fma.rn.f32 	%f1115, %f408, %f1110, %f1111;
	ld.shared.f32 	%f1116, [%r273+36];
	fma.rn.f32 	%f1117, %f408, %f1116, %f1112;
	ld.shared.f32 	%f1118, [%r273+40];
	fma.rn.f32 	%f1119, %f408, %f1118, %f1113;
	ld.shared.f32 	%f1120, [%r273+44];
	fma.rn.f32 	%f1121, %f408, %f1120, %f1114;
	st.local.v4.f32 	[%rd48+32], {%f1115, %f1117, %f1119, %f1121};
	ld.shared.f32 	%f1122, [%r273+48];
	ld.local.v4.f32 	{%f1123, %f1124, %f1125, %f1126}, [%rd48+48];
	fma.rn.f32 	%f1127, %f408, %f1122, %f1123;
	ld.shared.f32 	%f1128, [%r273+52];
	fma.rn.f32 	%f1129, %f408, %f1128, %f1124;
	ld.shared.f32 	%f1130, [%r273+56];
	fma.rn.f32 	%f1131, %f408, %f1130, %f1125;
	ld.shared.f32 	%f1132, [%r273+60];
	fma.rn.f32 	%f1133, %f408, %f1132, %f1126;
	st.local.v4.f32 	[%rd48+48], {%f1127, %f1129, %f1131, %f1133};
	add.s32 	%r333, %r333, 16;
	setp.ne.s32 	%p163, %r333, %r34;
	mov.u32 	%r335, %r34;
	@%p163 bra 	$L__BB0_50;
$L__BB0_51:
	setp.eq.s32 	%p164, %r36, 0;
	@%p164 bra 	$L__BB0_61;
	setp.lt.u32 	%p165, %r37, 7;
	@%p165 bra 	$L__BB0_54;
	add.s32 	%r274, %r335, %r49;
	shl.b32 	%r275, %r274, 2;
	add.s32 	%r276, %r48, %r275;
	ld.shared.f32 	%f1134, [%r276];
	mul.wide.u32 	%rd49, %r335, 4;
	add.s64 	%rd50, %rd2, %rd49;
	ld.local.f32 	%f1135, [%rd50];
	fma.rn.f32 	%f1136, %f408, %f1134, %f1135;
	st.local.f32 	[%rd50], %f1136;
	ld.shared.f32 	%f1137, [%r276+4];
	ld.local.f32 	%f1138, [%rd50+4];
	fma.rn.f32 	%f1139, %f408, %f1137, %f1138;
	st.local.f32 	[%rd50+4], %f1139;
	ld.shared.f32 	%f1140, [%r276+8];
	ld.local.f32 	%f1141, [%rd50+8];
	fma.rn.f32 	%f1142, %f408, %f1140, %f1141;
	st.local.f32 	[%rd50+8], %f1142;
	ld.shared.f32 	%f1143, [%r276+12];
	ld.local.f32 	%f1144, [%rd50+12];
	fma.rn.f32 	%f1145, %f408, %f1143, %f1144;
	st.local.f32 	[%rd50+12], %f1145;
	ld.shared.f32 	%f1146, [%r276+16];
	ld.local.f32 	%f1147, [%rd50+16];
	fma.rn.f32 	%f1148, %f408, %f1146, %f1147;
	st.local.f32 	[%rd50+16], %f1148;
	ld.shared.f32 	%f1149, [%r276+20];
	ld.local.f32 	%f1150, [%rd50+20];
	fma.rn.f32 	%f1151, %f408, %f1149, %f1150;
	st.local.f32 	[%rd50+20], %f1151;
	ld.shared.f32 	%f1152, [%r276+24];
	ld.local.f32 	%f1153, [%rd50+24];
	fma.rn.f32 	%f1154, %f408, %f1152, %f1153;
	st.local.f32 	[%rd50+24], %f1154;
	ld.shared.f32 	%f1155, [%r276+28];
	ld.local.f32 	%f1156, [%rd50+28];
	fma.rn.f32 	%f1157, %f408, %f1155, %f1156;
	st.local.f32 	[%rd50+28], %f1157;
	add.s32 	%r335, %r335, 8;
$L__BB0_54:
	setp.eq.s32 	%p166, %r38, 0;
	@%p166 bra 	$L__BB0_61;
	setp.lt.u32 	%p167, %r39, 3;
	@%p167 bra 	$L__BB0_57;
	add.s32 	%r277, %r335, %r49;
	shl.b32 	%r278, %r277, 2;
	add.s32 	%r279, %r48, %r278;
	ld.shared.f32 	%f1158, [%r279];
	mul.wide.u32 	%rd51, %r335, 4;
	add.s64 	%rd52, %rd2, %rd51;
	ld.local.f32 	%f1159, [%rd52];
	fma.rn.f32 	%f1160, %f408, %f1158, %f1159;
	st.local.f32 	[%rd52], %f1160;
	ld.shared.f32 	%f1161, [%r279+4];
	ld.local.f32 	%f1162, [%rd52+4];
	fma.rn.f32 	%f1163, %f408, %f1161, %f1162;
	st.local.f32 	[%rd52+4], %f1163;
	ld.shared.f32 	%f1164, [%r279+8];
	ld.local.f32 	%f1165, [%rd52+8];
	fma.rn.f32 	%f1166, %f408, %f1164, %f1165;
	st.local.f32 	[%rd52+8], %f1166;
	ld.shared.f32 	%f1167, [%r279+12];
	ld.local.f32 	%f1168, [%rd52+12];
	fma.rn.f32 	%f1169, %f408, %f1167, %f1168;
	st.local.f32 	[%rd52+12], %f1169;
	add.s32 	%r335, %r335, 4;
$L__BB0_57:
	setp.eq.s32 	%p168, %r35, 0;
	@%p168 bra 	$L__BB0_61;
	setp.eq.s32 	%p169, %r35, 1;
	add.s32 	%r280, %r335, %r49;
	shl.b32 	%r281, %r280, 2;
	add.s32 	%r57, %r48, %r281;
	ld.shared.f32 	%f1170, [%r57];
	mul.wide.u32 	%rd53, %r335, 4;
	add.s64 	%rd10, %rd2, %rd53;
	ld.local.f32 	%f1171, [%rd10];
	fma.rn.f32 	%f1172, %f408, %f1170, %f1171;
	st.local.f32 	[%rd10], %f1172;
	@%p169 bra 	$L__BB0_61;
	setp.eq.s32 	%p170, %r35, 2;
	ld.shared.f32 	%f1173, [%r57+4];
	ld.local.f32 	%f1174, [%rd10+4];
	fma.rn.f32 	%f1175, %f408, %f1173, %f1174;
	st.local.f32 	[%rd10+4], %f1175;
	@%p170 bra 	$L__BB0_61;
	ld.shared.f32 	%f1176, [%r57+8];
	ld.local.f32 	%f1177, [%rd10+8];
	fma.rn.f32 	%f1178, %f408, %f1176, %f1177;
	st.local.f32 	[%rd10+8], %f1178;
$L__BB0_61:
	add.s32 	%r332, %r332, 1;
	setp.eq.s32 	%p171, %r332, 128;
	@%p171 bra 	$L__BB0_62;
	bra.uni 	$L__BB0_48;
$L__BB0_62:
	ld.param.u32 	%r296, [_Z30fused_attention_forward_kernelPKfS0_S0_PfS1_iiiifb_param_7];
	bar.sync 	0;
	add.s32 	%r320, %r320, 128;
	setp.lt.s32 	%p172, %r320, %r296;
	mov.f32 	%f1206, %f1348;
	@%p172 bra 	$L__BB0_5;
$L__BB0_63:
	ld.param.u32 	%r316, [_Z30fused_attention_forward_kernelPKfS0_S0_PfS1_iiiifb_param_8];
	ld.param.u32 	%r297, [_Z30fused_attention_forward_kernelPKfS0_S0_PfS1_iiiifb_param_7];
	ld.param.u32 	%r291, [_Z30fused_attention_forward_kernelPKfS0_S0_PfS1_iiiifb_param_6];
	ld.param.u64 	%rd64, [_Z30fused_attention_forward_kernelPKfS0_S0_PfS1_iiiifb_param_4];
	mov.u32 	%r338, %tid.x;
	setp.ge.s32 	%p173, %r338, %r316;
	setp.lt.f32 	%p174, %f1347, 0f00800000;
	mul.f32 	%f1179, %f1347, 0f4B000000;
	selp.f32 	%f1180, %f1179, %f1347, %p174;
	selp.f32 	%f1181, 0fC1B80000, 0f00000000, %p174;
	mov.b32 	%r282, %f1180;
	add.s32 	%r283, %r282, -1059760811;
	and.b32  	%r284, %r283, -8388608;
	sub.s32 	%r285, %r282, %r284;
	mov.b32 	%f1182, %r285;
	cvt.rn.f32.s32 	%f1183, %r284;
	fma.rn.f32 	%f1184, %f1183, 0f34000000, %f1181;
	add.f32 	%f1185, %f1182, 0fBF800000;
	fma.rn.f32 	%f1186, %f1185, 0fBE055027, 0f3E1039F6;
	fma.rn.f32 	%f1187, %f1186, %f1185, 0fBDF8CDCC;
	fma.rn.f32 	%f1188, %f1187, %f1185, 0f3E0F2955;
	fma.rn.f32 	%f1189, %f1188, %f1185, 0fBE2AD8B9;
	fma.rn.f32 	%f1190, %f1189, %f1185, 0f3E4CED0B;
	fma.rn.f32 	%f1191, %f1190, %f1185, 0fBE7FFF22;
	fma.rn.f32 	%f1192, %f1191, %f1185, 0f3EAAAA78;
	fma.rn.f32 	%f1193, %f1192, %f1185, 0fBF000000;
	mul.f32 	%f1194, %f1185, %f1193;
	fma.rn.f32 	%f1195, %f1194, %f1185, %f1185;
	fma.rn.f32 	%f1196, %f1184, 0f3F317218, %f1195;
	setp.gt.u32 	%p175, %r282, 2139095039;
	fma.rn.f32 	%f1197, %f1180, 0f7F800000, 0f7F800000;
	selp.f32 	%f1198, %f1197, %f1196, %p175;
	setp.eq.f32 	%p176, %f1180, 0f00000000;
	selp.f32 	%f1199, 0fFF800000, %f1198, %p176;
	add.f32 	%f1200, %f1348, %f1199;
	mov.u32 	%r286, %ctaid.y;
	mad.lo.s32 	%r287, %r1, %r291, %r286;
	mad.lo.s32 	%r63, %r287, %r297, %r3;
	cvta.to.global.u64 	%rd54, %rd64;
	mul.wide.s32 	%rd55, %r63, 4;
	add.s64 	%rd56, %rd54, %rd55;
	st.global.f32 	[%rd56], %f1200;
	@%p173 bra 	$L__BB0_66;
	ld.param.u32 	%r317, [_Z30fused_attention_forward_kernelPKfS0_S0_PfS1_iiiifb_param_8];
	ld.param.u64 	%rd63, [_Z30fused_attention_forward_kernelPKfS0_S0_PfS1_iiiifb_param_3];
	mul.lo.s32 	%r64, %r63, %r317;
	mov.u32 	%r65, %ntid.x;
	cvta.to.global.u64 	%rd11, %rd63;
$L__BB0_65:
	ld.param.u32 	%r318, [_Z30fused_attention_forward_kernelPKfS0_S0_PfS1_iiiifb_param_8];
	add.s32 	%r288, %r338, %r64;
	mul.wide.s32 	%rd57, %r338, 4;
	add.s64 	%rd58, %rd2, %rd57;
	ld.local.f32 	%f1201, [%rd58];
	div.rn.f32 	%f1202, %f1201, %f1347;
	mul.wide.s32 	%rd59, %r288, 4;
	add.s64 	%rd60, %rd11, %rd59;
	st.global.f32 	[%rd60], %f1202;
	add.s32 	%r338, %r338, %r65;
	setp.lt.s32 	%p177, %r338, %r318;
	@%p177 bra 	$L__BB0_65;
$L__BB0_66:
	ret;

}
	// .globl	_Z31fused_attention_backward_kernelPKfS0_S0_S0_S0_S0_PfS1_S1_iiiifb
.visible .entry _Z31fused_attention_backward_kernelPKfS0_S0_S0_S0_S0_PfS1_S1_iiiifb(
	.param .u64 .ptr .align 1 _Z31fused_attention_backward_kernelPKfS0_S0_S0_S0_S0_PfS1_S1_iiiifb_param_0,
	.param .u64 .ptr .align 1 _Z31fused_attention_backward_kernelPKfS0_S0_S0_S0_S0_PfS1_S1_iiiifb_param_1,
	.param .u64 .ptr .align 1 _Z31fused_attention_backward_kernelPKfS0_S0_S0_S0_S0_PfS1_S1_iiiifb_param_2,
	.param .u64 .ptr .align 1 _Z31fused_attention_backward_kernelPKfS0_S0_S0_S0_S0_PfS1_S1_iiiifb_param_3,
	.param .u64 .ptr .align 1 _Z31fused_attention_backward_kernelPKfS0_S0_S0_S0_S0_PfS1_S1_iiiifb_param_4,
	.param .u64 .ptr .align 1 _Z31fused_attention_backward_kernelPKfS0_S0_S0_S0_S0_PfS1_S1_iiiifb_param_5,
	.param .u64 .ptr .align 1 _Z31fused_attention_backward_kernelPKfS0_S0_S0_S0_S0_PfS1_S1_iiiifb_param_6,
	.param .u64 .ptr .align 1 _Z31fused_attention_backward_kernelPKfS0_S0_S0_S0_S0_PfS1_S1_iiiifb_param_7,
	.param .u64 .ptr .align 1 _Z31fused_attention_backward_kernelPKfS0_S0_S0_S0_S0_PfS1_S1_iiiifb_param_8,
	.param .u32 _Z31fused_attention_backward_kernelPKfS0_S0_S0_S0_S0_PfS1_S1_iiiifb_param_9,
	.param .u32 _Z31fused_attention_backward_kernelPKfS0_S0_S0_S0_S0_PfS1_S1_iiiifb_param_10,
	.param .u32 _Z31fused_attention_backward_kernelPKfS0_S0_S0_S0_S0_PfS1_S1_iiiifb_param_11,
	.param .u32 _Z31fused_attention_backward_kernelPKfS0_S0_S0_S0_S0_PfS1_S1_iiiifb_param_12,
	.param .f32 _Z31fused_attention_backward_kernelPKfS0_S0_S0_S0_S0_PfS1_S1_iiiifb_param_13,
	.param .u8 _Z31fused_attention_backward_kernelPKfS0_S0_S0_S0_S0_PfS1_S1_iiiifb_param_14
)
{
	.local .align 16 .b8 	__local_depot1[4096];
	.reg .b64 	%SP;
	.reg .b64 	%SPL;
	.reg .pred 	%p<204>;
	.reg .b16 	%rs<2>;
	.reg .b32 	%r<385>;
	.reg .b32 	%f<1069>;
	.reg .b64 	%rd<151>;

	mov.u64 	%SPL, __local_depot1;
	ld.param.u64 	%rd30, [_Z31fused_attention_backward_kernelPKfS0_S0_S0_S0_S0_PfS1_S1_iiiifb_param_1];
	ld.param.u64 	%rd34, [_Z31fused_attention_backward_kernelPKfS0_S0_S0_S0_S0_PfS1_S1_iiiifb_param_2];
	ld.param.u64 	%rd35, [_Z31fused_attention_backward_kernelPKfS0_S0_S0_S0_S0_PfS1_S1_iiiifb_param_3];
	ld.param.u64 	%rd31, [_Z31fused_attention_backward_kernelPKfS0_S0_S0_S0_S0_PfS1_S1_iiiifb_param_4];
	ld.param.u64 	%rd36, [_Z31fused_attention_backward_kernelPKfS0_S0_S0_S0_S0_PfS1_S1_iiiifb_param_5];
	ld.param.u32 	%r95, [_Z31fused_attention_backward_kernelPKfS0_S0_S0_S0_S0_PfS1_S1_iiiifb_param_11];
	ld.param.u32 	%r96, [_Z31fused_attention_backward_kernelPKfS0_S0_S0_S0_S0_PfS1_S1_iiiifb_param_12];
	ld.param.f32 	%f48, [_Z31fused_attention_backward_kernelPKfS0_S0_S0_S0_S0_PfS1_S1_iiiifb_param_13];
	ld.param.s8 	%rs1, [_Z31fused_attention_backward_kernelPKfS0_S0_S0_S0_S0_PfS1_S1_iiiifb_param_14];
	cvta.to.global.u64 	%rd1, %rd34;
	cvta.to.global.u64 	%rd2, %rd35;
	cvta.to.global.u64 	%rd3, %rd36;
	add.u64 	%rd4, %SPL, 0;
	add.u64 	%rd5, %SPL, 512;
	add.u64 	%rd6, %SPL, 1024;
	add.u64 	%rd7, %SPL, 1536;
	add.u64 	%rd8, %SPL, 2048;
	add.u64 	%rd9, %SPL, 2560;
	add.u64 	%rd10, %SPL, 3072;
	add.u64 	%rd11, %SPL, 3584;
	mov.u32 	%r97, %ctaid.x;
	div.u32 	%r1, %r97, %r95;
	mov.u32 	%r2, %ctaid.y;
	mul.lo.s32 	%r98, %r1, %r95;
	sub.s32 	%r3, %r97, %r98;
	shl.b32 	%r4, %r96, 7;
	mov.u32 	%r384, %tid.x;
	setp.ge.s32 	%p1, %r384, %r96;
	@%p1 bra 	$L__BB1_3;
	ld.param.u32 	%r347, [_Z31fused_attention_backward_kernelPKfS0_S0_S0_S0_S0_PfS1_S1_iiiifb_param_10];
	mad.lo.s32 	%r99, %r1, %r347, %r2;
	mad.lo.s32 	%r100, %r99, %r95, %r3;
	mul.lo.s32 	%r6, %r100, %r96;
	mov.u32 	%r7, %ntid.x;
	cvta.to.global.u64 	%rd12, %rd30;
	mov.u32 	%r350, %r384;
$L__BB1_2:
	add.s32 	%r101, %r350, %r6;
	mul.wide.s32 	%rd45, %r101, 4;
	add.s64 	%rd46, %rd12, %rd45;
	ld.global.f32 	%f49, [%rd46];
	mul.wide.s32 	%rd47, %r350, 4;
	add.s64 	%rd48, %rd4, %rd47;
	st.local.f32 	[%rd48], %f49;
	add.s32 	%r350, %r350, %r7;
	setp.lt.s32 	%p2, %r350, %r96;
	@%p2 bra 	$L__BB1_2;
$L__BB1_3:
	mov.f32 	%f50, 0f00000000;
	st.local.v4.f32 	[%rd5], {%f50, %f50, %f50, %f50};
	st.local.v4.f32 	[%rd5+16], {%f50, %f50, %f50, %f50};
	st.local.v4.f32 	[%rd5+32], {%f50, %f50, %f50, %f50};
	st.local.v4.f32 	[%rd5+48], {%f50, %f50, %f50, %f50};
	st.local.v4.f32 	[%rd5+64], {%f50, %f50, %f50, %f50};
	st.local.v4.f32 	[%rd5+80], {%f50, %f50, %f50, %f50};
	st.local.v4.f32 	[%rd5+96], {%f50, %f50, %f50, %f50};
	st.local.v4.f32 	[%rd5+112], {%f50, %f50, %f50, %f50};
	st.local.v4.f32 	[%rd5+128], {%f50, %f50, %f50, %f50};
	st.local.v4.f32 	[%rd5+144], {%f50, %f50, %f50, %f50};
	st.local.v4.f32 	[%rd5+160], {%f50, %f50, %f50, %f50};
	st.local.v4.f32 	[%rd5+176], {%f50, %f50, %f50, %f50};
	st.local.v4.f32 	[%rd5+192], {%f50, %f50, %f50, %f50};
	st.local.v4.f32 	[%rd5+208], {%f50, %f50, %f50, %f50};
	st.local.v4.f32 	[%rd5+224], {%f50, %f50, %f50, %f50};
	st.local.v4.f32 	[%rd5+240], {%f50, %f50, %f50, %f50};
	st.local.v4.f32 	[%rd5+256], {%f50, %f50, %f50, %f50};
	st.local.v4.f32 	[%rd5+272], {%f50, %f50, %f50, %f50};
	st.local.v4.f32 	[%rd5+288], {%f50, %f50, %f50, %f50};
	st.local.v4.f32 	[%rd5+304], {%f50, %f50, %f50, %f50};
	st.local.v4.f32 	[%rd5+320], {%f50, %f50, %f50, %f50};
	st.local.v4.f32 	[%rd5+336], {%f50, %f50, %f50, %f50};
	st.local.v4.f32 	[%rd5+352], {%f50, %f50, %f50, %f50};
	st.local.v4.f32 	[%rd5+368], {%f50, %f50, %f50, %f50};
	st.local.v4.f32 	[%rd5+384], {%f50, %f50, %f50, %f50};
	st.local.v4.f32 	[%rd5+400], {%f50, %f50, %f50, %f50};
	st.local.v4.f32 	[%rd5+416], {%f50, %f50, %f50, %f50};
	st.local.v4.f32 	[%rd5+432], {%f50, %f50, %f50, %f50};
	st.local.v4.f32 	[%rd5+448], {%f50, %f50, %f50, %f50};
	st.local.v4.f32 	[%rd5+464], {%f50, %f50, %f50, %f50};
	st.local.v4.f32 	[%rd5+480], {%f50, %f50, %f50, %f50};
	st.local.v4.f32 	[%rd5+496], {%f50, %f50, %f50, %f50};
	st.local.v4.f32 	[%rd6], {%f50, %f50, %f50, %f50};
	st.local.v4.f32 	[%rd6+16], {%f50, %f50, %f50, %f50};
	st.local.v4.f32 	[%rd6+32], {%f50, %f50, %f50, %f50};
	st.local.v4.f32 	[%rd6+48], {%f50, %f50, %f50, %f50};
	st.local.v4.f32 	[%rd6+64], {%f50, %f50, %f50, %f50};
	st.local.v4.f32 	[%rd6+80], {%f50, %f50, %f50, %f50};
	st.local.v4.f32 	[%rd6+96], {%f50, %f50, %f50, %f50};
	st.local.v4.f32 	[%rd6+112], {%f50, %f50, %f50, %f50};
	st.local.v4.f32 	[%rd6+128], {%f50, %f50, %f50, %f50};
	st.local.v4.f32 	[%rd6+144], {%f50, %f50, %f50, %f50};
	st.local.v4.f32 	[%rd6+160], {%f50, %f50, %f50, %f50};
	st.local.v4.f32 	[%rd6+176], {%f50, %f50, %f50, %f50};
	st.local.v4.f32 	[%rd6+192], {%f50, %f50, %f50, %f50};
	st.local.v4.f32 	[%rd6+208], {%f50, %f50, %f50, %f50};
	st.local.v4.f32 	[%rd6+224], {%f50, %f50, %f50, %f50};
	st.local.v4.f32 	[%rd6+240], {%f50, %f50, %f50, %f50};
	st.local.v4.f32 	[%rd6+256], {%f50, %f50, %f50, %f50};
	st.local.v4.f32 	[%rd6+272], {%f50, %f50, %f50, %f50};
	st.local.v4.f32 	[%rd6+288], {%f50, %f50, %f50, %f50};
	st.local.v4.f32 	[%rd6+304], {%f50, %f50, %f50, %f50};
	st.local.v4.f32 	[%rd6+320], {%f50, %f50, %f50, %f50};
	st.local.v4.f32 	[%rd6+336], {%f50, %f50, %f50, %f50};
	st.local.v4.f32 	[%rd6+352], {%f50, %f50, %f50, %f50};
	st.local.v4.f32 	[%rd6+368], {%f50, %f50, %f50, %f50};
	st.local.v4.f32 	[%rd6+384], {%f50, %f50, %f50, %f50};
	st.local.v4.f32 	[%rd6+400], {%f50, %f50, %f50, %f50};
	st.local.v4.f32 	[%rd6+416], {%f50, %f50, %f50, %f50};
	st.local.v4.f32 	[%rd6+432], {%f50, %f50, %f50, %f50};
	st.local.v4.f32 	[%rd6+448], {%f50, %f50, %f50, %f50};
	st.local.v4.f32 	[%rd6+464], {%f50, %f50, %f50, %f50};
	st.local.v4.f32 	[%rd6+480], {%f50, %f50, %f50, %f50};
	st.local.v4.f32 	[%rd6+496], {%f50, %f50, %f50, %f50};
	setp.lt.s32 	%p3, %r95, 1;
	@%p3 bra 	$L__BB1_25;
	ld.param.u32 	%r348, [_Z31fused_attention_backward_kernelPKfS0_S0_S0_S0_S0_PfS1_S1_iiiifb_param_10];
	mad.lo.s32 	%r103, %r1, %r348, %r2;
	mul.lo.s32 	%r10, %r103, %r95;
	add.s32 	%r104, %r10, %r3;
	mul.lo.s32 	%r11, %r104, %r96;
	add.s32 	%r12, %r96, -1;
	and.b32  	%r13, %r96, 15;
	add.s32 	%r14, %r13, -1;
	and.b32  	%r15, %r96, 7;
	add.s32 	%r16, %r15, -1;
	and.b32  	%r17, %r96, 3;
	and.b32  	%r18, %r96, 2147483632;
	and.b32  	%r19, %r96, 2147483640;
	cvta.to.global.u64 	%rd13, %rd31;
	mov.b32 	%r351, 0;
$L__BB1_5:
	setp.ge.s32 	%p4, %r384, %r4;
	mov.u32 	%r352, %r384;
	@%p4 bra 	$L__BB1_9;
$L__BB1_6:
	div.s32 	%r105, %r352, %r96;
	add.s32 	%r24, %r105, %r351;
	setp.ge.s32 	%p5, %r24, %r95;
	mov.f32 	%f1044, 0f00000000;
	@%p5 bra 	$L__BB1_8;
	ld.param.u64 	%rd147, [_Z31fused_attention_backward_kernelPKfS0_S0_S0_S0_S0_PfS1_S1_iiiifb_param_0];
	add.s32 	%r106, %r24, %r10;
	rem.s32 	%r107, %r352, %r96;
	mad.lo.s32 	%r108, %r106, %r96, %r107;
	cvta.to.global.u64 	%rd49, %rd147;
	mul.wide.s32 	%rd50, %r108, 4;
	add.s64 	%rd51, %rd49, %rd50;
	ld.global.f32 	%f1044, [%rd51];
$L__BB1_8:
	shl.b32 	%r109, %r352, 2;
	mov.u32 	%r110, shared_mem;
	add.s32 	%r111, %r110, %r109;
	st.shared.f32 	[%r111], %f1044;
	mov.u32 	%r112, %ntid.x;
	add.s32 	%r352, %r352, %r112;
	setp.lt.s32 	%p6, %r352, %r4;
	@%p6 bra 	$L__BB1_6;
$L__BB1_9:
	setp.lt.s32 	%p7, %r96, 1;
	bar.sync 	0;
	@%p7 bra 	$L__BB1_29;
	mov.b32 	%r353, 0;
$L__BB1_11:
	setp.lt.u32 	%p137, %r12, 15;
	mul.lo.s32 	%r27, %r353, %r96;
	mov.f32 	%f1052, 0f00000000;
	mov.b32 	%r357, 0;
	@%p137 bra 	$L__BB1_14;
	and.b32  	%r242, %r96, 2147483632;
	neg.s32 	%r355, %r242;
	add.s64 	%rd150, %rd4, 32;
	mul.lo.s32 	%r243, %r96, %r353;
	shl.b32 	%r244, %r243, 2;
	mov.u32 	%r245, shared_mem;
	add.s32 	%r246, %r245, %r244;
	add.s32 	%r354, %r246, 32;
	mov.f32 	%f1052, 0f00000000;
$L__BB1_13:
	.pragma "nounroll";
	ld.shared.f32 	%f439, [%r354+-32];
	ld.local.v4.f32 	{%f440, %f441, %f442, %f443}, [%rd150+-32];
	fma.rn.f32 	%f444, %f439, %f440, %f1052;
	ld.shared.f32 	%f445, [%r354+-28];
	fma.rn.f32 	%f446, %f445, %f441, %f444;
	ld.shared.f32 	%f447, [%r354+-24];
	fma.rn.f32 	%f448, %f447, %f442, %f446;
	ld.shared.f32 	%f449, [%r354+-20];
	fma.rn.f32 	%f450, %f449, %f443, %f448;
	ld.shared.f32 	%f451, [%r354+-16];
	ld.local.v4.f32 	{%f452, %f453, %f454, %f455}, [%rd150+-16];
	fma.rn.f32 	%f456, %f451, %f452, %f450;
	ld.shared.f32 	%f457, [%r354+-12];
	fma.rn.f32 	%f458, %f457, %f453, %f456;
	ld.shared.f32 	%f459, [%r354+-8];
	fma.rn.f32 	%f460, %f459, %f454, %f458;
	ld.shared.f32 	%f461, [%r354+-4];
	fma.rn.f32 	%f462, %f461, %f455, %f460;
	ld.shared.f32 	%f463, [%r354];
	ld.local.v4.f32 	{%f464, %f465, %f466, %f467}, [%rd150];
	fma.rn.f32 	%f468, %f463, %f464, %f462;
	ld.shared.f32 	%f469, [%r354+4];
	fma.rn.f32 	%f470, %f469, %f465, %f468;
	ld.shared.f32 	%f471, [%r354+8];
	fma.rn.f32 	%f472, %f471, %f466, %f470;
	ld.shared.f32 	%f473, [%r354+12];
	fma.rn.f32 	%f474, %f473, %f467, %f472;
	ld.shared.f32 	%f475, [%r354+16];
	ld.local.v4.f32 	{%f476, %f477, %f478, %f479}, [%rd150+16];
	fma.rn.f32 	%f480, %f475, %f476, %f474;
	ld.shared.f32 	%f481, [%r354+20];
	fma.rn.f32 	%f482, %f481, %f477, %f480;
	ld.shared.f32 	%f483, [%r354+24];
	fma.rn.f32 	%f484, %f483, %f478, %f482;
	ld.shared.f32 	%f485, [%r354+28];
	fma.rn.f32 	%f1052, %f485, %f479, %f484;
	add.s32 	%r355, %r355, 16;
	add.s32 	%r354, %r354, 64;
	add.s64 	%rd150, %rd150, 64;
	setp.ne.s32 	%p138, %r355, 0;
	mov.u32 	%r357, %r18;
	@%p138 bra 	$L__BB1_13;
$L__BB1_14:
	setp.eq.s32 	%p139, %r13, 0;
	@%p139 bra 	$L__BB1_24;
	setp.lt.u32 	%p140, %r14, 7;
	@%p140 bra 	$L__BB1_17;
	add.s32 	%r247, %r357, %r27;
	shl.b32 	%r248, %r247, 2;
	mov.u32 	%r249, shared_mem;
	add.s32 	%r250, %r249, %r248;
	ld.shared.f32 	%f487, [%r250];
	mul.wide.u32 	%rd52, %r357, 4;
	add.s64 	%rd53, %rd4, %rd52;
	ld.local.f32 	%f488, [%rd53];
	fma.rn.f32 	%f489, %f487, %f488, %f1052;
	ld.shared.f32 	%f490, [%r250+4];
	ld.local.f32 	%f491, [%rd53+4];
	fma.rn.f32 	%f492, %f490, %f491, %f489;
	ld.shared.f32 	%f493, [%r250+8];
	ld.local.f32 	%f494, [%rd53+8];
	fma.rn.f32 	%f495, %f493, %f494, %f492;
	ld.shared.f32 	%f496, [%r250+12];
	ld.local.f32 	%f497, [%rd53+12];
	fma.rn.f32 	%f498, %f496, %f497, %f495;
	ld.shared.f32 	%f499, [%r250+16];
	ld.local.f32 	%f500, [%rd53+16];
	fma.rn.f32 	%f501, %f499, %f500, %f498;
	ld.shared.f32 	%f502, [%r250+20];
	ld.local.f32 	%f503, [%rd53+20];
	fma.rn.f32 	%f504, %f502, %f503, %f501;
	ld.shared.f32 	%f505, [%r250+24];
	ld.local.f32 	%f506, [%rd53+24];
	fma.rn.f32 	%f507, %f505, %f506, %f504;
	ld.shared.f32 	%f508, [%r250+28];
	ld.local.f32 	%f509, [%rd53+28];
	fma.rn.f32 	%f1052, %f508, %f509, %f507;
	add.s32 	%r357, %r357, 8;
$L__BB1_17:
	setp.eq.s32 	%p141, %r15, 0;
	@%p141 bra 	$L__BB1_24;
	setp.lt.u32 	%p142, %r16, 3;
	@%p142 bra 	$L__BB1_20;
	add.s32 	%r251, %r357, %r27;
	shl.b32 	%r252, %r251, 2;
	mov.u32 	%r253, shared_mem;
	add.s32 	%r254, %r253, %r252;
	ld.shared.f32 	%f511, [%r254];
	mul.wide.u32 	%rd54, %r357, 4;
	add.s64 	%rd55, %rd4, %rd54;
	ld.local.f32 	%f512, [%rd55];
	fma.rn.f32 	%f513, %f511, %f512, %f1052;
	ld.shared.f32 	%f514, [%r254+4];
	ld.local.f32 	%f515, [%rd55+4];
	fma.rn.f32 	%f516, %f514, %f515, %f513;
	ld.shared.f32 	%f517, [%r254+8];
	ld.local.f32 	%f518, [%rd55+8];
	fma.rn.f32 	%f519, %f517, %f518, %f516;
	ld.shared.f32 	%f520, [%r254+12];
	ld.local.f32 	%f521, [%rd55+12];
	fma.rn.f32 	%f1052, %f520, %f521, %f519;
	add.s32 	%r357, %r357, 4;
$L__BB1_20:
	setp.eq.s32 	%p143, %r17, 0;
	@%p143 bra 	$L__BB1_24;
	setp.eq.s32 	%p144, %r17, 1;
	add.s32 	%r255, %r357, %r27;
	shl.b32 	%r256, %r255, 2;
	mov.u32 	%r257, shared_mem;
	add.s32 	%r39, %r257, %r256;
	ld.shared.f32 	%f522, [%r39];
	mul.wide.u32 	%rd56, %r357, 4;
	add.s64 	%rd19, %rd4, %rd56;
	ld.local.f32 	%f523, [%rd19];
	fma.rn.f32 	%f1052, %f522, %f523, %f1052;
	@%p144 bra 	$L__BB1_24;
	setp.eq.s32 	%p145, %r17, 2;
	ld.shared.f32 	%f524, [%r39+4];
	ld.local.f32 	%f525, [%rd19+4];
	fma.rn.f32 	%f1052, %f524, %f525, %f1052;
	@%p145 bra 	$L__BB1_24;
	ld.shared.f32 	%f526, [%r39+8];
	ld.local.f32 	%f527, [%rd19+8];
	fma.rn.f32 	%f1052, %f526, %f527, %f1052;
$L__BB1_24:
	setp.ne.s16 	%p146, %rs1, 0;
	add.s32 	%r258, %r353, %r351;
	setp.gt.u32 	%p147, %r3, %r258;
	selp.f32 	%f528, 0fCE6E6B28, %f1052, %p147;
	selp.f32 	%f529, %f528, %f1052, %p146;
	mul.f32 	%f530, %f48, %f529;
	mul.wide.u32 	%rd57, %r353, 4;
	add.s64 	%rd58, %rd7, %rd57;
	st.local.f32 	[%rd58], %f530;
	add.s32 	%r353, %r353, 1;
	setp.eq.s32 	%p148, %r353, 128;
	@%p148 bra 	$L__BB1_30;
	bra.uni 	$L__BB1_11;
$L__BB1_25:
	setp.ge.s32 	%p202, %r384, %r96;
	@%p202 bra 	$L__BB1_28;
	ld.param.u32 	%r349, [_Z31fused_attention_backward_kernelPKfS0_S0_S0_S0_S0_PfS1_S1_iiiifb_param_10];
	ld.param.u64 	%rd149, [_Z31fused_attention_backward_kernelPKfS0_S0_S0_S0_S0_PfS1_S1_iiiifb_param_8];
	ld.param.u64 	%rd148, [_Z31fused_attention_backward_kernelPKfS0_S0_S0_S0_S0_PfS1_S1_iiiifb_param_7];
	mov.u32 	%r343, %ctaid.y;
	mad.lo.s32 	%r344, %r1, %r349, %r343;
	mad.lo.s32 	%r345, %r344, %r95, %r3;
	mul.lo.s32 	%r21, %r345, %r96;
	mov.u32 	%r22, %ntid.x;
	cvta.to.global.u64 	%rd14, %rd148;
	cvta.to.global.u64 	%rd15, %rd149;
$L__BB1_27:
	add.s32 	%r346, %r384, %r21;
	mul.wide.s32 	%rd141, %r346, 4;
	add.s64 	%rd142, %rd14, %rd141;
	mul.wide.s32 	%rd143, %r384, 4;
	add.s64 	%rd144, %rd5, %rd143;
	ld.local.f32 	%f1040, [%rd144];
	atom.global.add.f32 	%f1041, [%rd142], %f1040;
	add.s64 	%rd145, %rd15, %rd141;
	add.s64 	%rd146, %rd6, %rd143;
	ld.local.f32 	%f1042, [%rd146];
	atom.global.add.f32 	%f1043, [%rd145], %f1042;
	add.s32 	%r384, %r384, %r22;
	setp.lt.s32 	%p203, %r384, %r96;
	@%p203 bra 	$L__BB1_27;
$L__BB1_28:
	ret;
$L__BB1_29:
	setp.ne.s16 	%p8, %rs1, 0;
	setp.gt.u32 	%p9, %r3, %r351;
	selp.f32 	%f52, 0fCE6E6B28, 0f00000000, %p9;
	selp.f32 	%f53, %f52, 0f00000000, %p8;
	mul.f32 	%f54, %f48, %f53;
	add.s32 	%r113, %r351, 1;
	setp.gt.u32 	%p10, %r3, %r113;
	selp.f32 	%f55, 0fCE6E6B28, 0f00000000, %p10;
	selp.f32 	%f56, %f55, 0f00000000, %p8;
	mul.f32 	%f57, %f48, %f56;
	add.s32 	%r114, %r351, 2;
	setp.gt.u32 	%p11, %r3, %r114;
	selp.f32 	%f58, 0fCE6E6B28, 0f00000000, %p11;
	selp.f32 	%f59, %f58, 0f00000000, %p8;
	mul.f32 	%f60, %f48, %f59;
	add.s32 	%r115, %r351, 3;
	setp.gt.u32 	%p12, %r3, %r115;
	selp.f32 	%f61, 0fCE6E6B28, 0f00000000, %p12;
	selp.f32 	%f62, %f61, 0f00000000, %p8;
	mul.f32 	%f63, %f48, %f62;
	st.local.v4.f32 	[%rd7], {%f54, %f57, %f60, %f63};
	add.s32 	%r116, %r351, 4;
	setp.gt.u32 	%p13, %r3, %r116;
	selp.f32 	%f64, 0fCE6E6B28, 0f00000000, %p13;
	selp.f32 	%f65, %f64, 0f00000000, %p8;
	mul.f32 	%f66, %f48, %f65;
	add.s32 	%r117, %r351, 5;
	setp.gt.u32 	%p14, %r3, %r117;
	selp.f32 	%f67, 0fCE6E6B28, 0f00000000, %p14;
	selp.f32 	%f68, %f67, 0f00000000, %p8;
	mul.f32 	%f69, %f48, %f68;
	add.s32 	%r118, %r351, 6;
	setp.gt.u32 	%p15, %r3, %r118;
	selp.f32 	%f70, 0fCE6E6B28, 0f00000000, %p15;
	selp.f32 	%f71, %f70, 0f00000000, %p8;
	mul.f32 	%f72, %f48, %f71;
	add.s32 	%r119, %r351, 7;
	setp.gt.u32 	%p16, %r3, %r119;
	selp.f32 	%f73, 0fCE6E6B28, 0f00000000, %p16;
	selp.f32 	%f74, %f73, 0f00000000, %p8;
	mul.f32 	%f75, %f48, %f74;
	st.local.v4.f32 	[%rd7+16], {%f66, %f69, %f72, %f75};
	add.s32 	%r120, %r351, 8;
	setp.gt.u32 	%p17, %r3, %r120;
	selp.f32 	%f76, 0fCE6E6B28, 0f00000000, %p17;
	selp.f32 	%f77, %f76, 0f00000000, %p8;
	mul.f32 	%f78, %f48, %f77;
	add.s32 	%r121, %r351, 9;
	setp.gt.u32 	%p18, %r3, %r121;
	selp.f32 	%f79, 0fCE6E6B28, 0f00000000, %p18;
	selp.f32 	%f80, %f79, 0f00000000, %p8;
	mul.f32 	%f81, %f48, %f80;
	add.s32 	%r122, %r351, 10;
	setp.gt.u32 	%p19, %r3, %r122;
	selp.f32 	%f82, 0fCE6E6B28, 0f00000000, %p19;
	selp.f32 	%f83, %f82, 0f00000000, %p8;
	mul.f32 	%f84, %f48, %f83;
	add.s32 	%r123, %r351, 11;
	setp.gt.u32 	%p20, %r3, %r123;
	selp.f32 	%f85, 0fCE6E6B28, 0f00000000, %p20;
	selp.f32 	%f86, %f85, 0f00000000, %p8;
	mul.f32 	%f87, %f48, %f86;
	st.local.v4.f32 	[%rd7+32], {%f78, %f81, %f84, %f87};
	add.s32 	%r124, %r351, 12;
	setp.gt.u32 	%p21, %r3, %r124;
	selp.f32 	%f88, 0fCE6E6B28, 0f00000000, %p21;
	selp.f32 	%f89, %f88, 0f00000000, %p8;
	mul.f32 	%f90, %f48, %f89;
	add.s32 	%r125, %r351, 13;
	setp.gt.u32 	%p22, %r3, %r125;
	selp.f32 	%f91, 0fCE6E6B28, 0f00000000, %p22;
	selp.f32 	%f92, %f91, 0f00000000, %p8;
	mul.f32 	%f93, %f48, %f92;
	add.s32 	%r126, %r351, 14;
	setp.gt.u32 	%p23, %r3, %r126;
	selp.f32 	%f94, 0fCE6E6B28, 0f00000000, %p23;
	selp.f32 	%f95, %f94, 0f00000000, %p8;
	mul.f32 	%f96, %f48, %f95;
	add.s32 	%r127, %r351, 15;
	setp.gt.u32 	%p24, %r3, %r127;
	selp.f32 	%f97, 0fCE6E6B28, 0f00000000, %p24;
	selp.f32 	%f98, %f97, 0f00000000, %p8;
	mul.f32 	%f99, %f48, %f98;
	st.local.v4.f32 	[%rd7+48], {%f90, %f93, %f96, %f99};
	add.s32 	%r128, %r351, 16;
	setp.gt.u32 	%p25, %r3, %r128;
	selp.f32 	%f100, 0fCE6E6B28, 0f00000000, %p25;
	selp.f32 	%f101, %f100, 0f00000000, %p8;
	mul.f32 	%f102, %f48, %f101;
	add.s32 	%r129, %r351, 17;
	setp.gt.u32 	%p26, %r3, %r129;
	selp.f32 	%f103, 0fCE6E6B28, 0f00000000, %p26;
	selp.f32 	%f104, %f103, 0f00000000, %p8;
	mul.f32 	%f105, %f48, %f104;
	add.s32 	%r130, %r351, 18;
	setp.gt.u32 	%p27, %r3, %r130;
	selp.f32 	%f106, 0fCE6E6B28, 0f00000000, %p27;
	selp.f32 	%f107, %f106, 0f00000000, %p8;
	mul.f32 	%f108, %f48, %f107;
	add.s32 	%r131, %r351, 19;
	setp.gt.u32 	%p28, %r3, %r131;
	selp.f32 	%f109, 0fCE6E6B28, 0f00000000, %p28;
	selp.f32 	%f110, %f109, 0f00000000, %p8;
	mul.f32 	%f111, %f48, %f110;
	st.local.v4.f32 	[%rd7+64], {%f102, %f105, %f108, %f111};
	add.s32 	%r132, %r351, 20;
	setp.gt.u32 	%p29, %r3, %r132;
	selp.f32 	%f112, 0fCE6E6B28, 0f00000000, %p29;
	selp.f32 	%f113, %f112, 0f00000000, %p8;
	mul.f32 	%f114, %f48, %f113;
	add.s32 	%r133, %r351, 21;
	setp.gt.u32 	%p30, %r3, %r133;
	selp.f32 	%f115, 0fCE6E6B28, 0f00000000, %p30;
	selp.f32 	%f116, %f115, 0f00000000, %p8;
	mul.f32 	%f117, %f48, %f116;
	add.s32 	%r134, %r351, 22;
	setp.gt.u32 	%p31, %r3, %r134;
	selp.f32 	%f118, 0fCE6E6B28, 0f00000000, %p31;
	selp.f32 	%f119, %f118, 0f00000000, %p8;
	mul.f32 	%f120, %f48, %f119;
	add.s32 	%r135, %r351, 23;
	setp.gt.u32 	%p32, %r3, %r135;
	selp.f32 	%f121, 0fCE6E6B28, 0f00000000, %p32;
	selp.f32 	%f122, %f121, 0f00000000, %p8;
	mul.f32 	%f123, %f48, %f122;
	st.local.v4.f32 	[%rd7+80], {%f114, %f117, %f120, %f123};
	add.s32 	%r136, %r351, 24;
	setp.gt.u32 	%p33, %r3, %r136;
	selp.f32 	%f124, 0fCE6E6B28, 0f00000000, %p33;
	selp.f32 	%f125, %f124, 0f00000000, %p8;
	mul.f32 	%f126, %f48, %f125;
	add.s32 	%r137, %r351, 25;
	setp.gt.u32 	%p34, %r3, %r137;
	selp.f32 	%f127, 0fCE6E6B28, 0f00000000, %p34;
	selp.f32 	%f128, %f127, 0f00000000, %p8;
	mul.f32 	%f129, %f48, %f128;
	add.s32 	%r138, %r351, 26;
	setp.gt.u32 	%p35, %r3, %r138;
	selp.f32 	%f130, 0fCE6E6B28, 0f00000000, %p35;
	selp.f32 	%f131, %f130, 0f00000000, %p8;
	mul.f32 	%f132, %f48, %f131;
	add.s32 	%r139, %r351, 27;
	setp.gt.u32 	%p36, %r3, %r139;
	selp.f32 	%f133, 0fCE6E6B28, 0f00000000, %p36;
	selp.f32 	%f134, %f133, 0f00000000, %p8;
	mul.f32 	%f135, %f48, %f134;
	st.local.v4.f32 	[%rd7+96], {%f126, %f129, %f132, %f135};
	add.s32 	%r140, %r351, 28;
	setp.gt.u32 	%p37, %r3, %r140;
	selp.f32 	%f136, 0fCE6E6B28, 0f00000000, %p37;
	selp.f32 	%f137, %f136, 0f00000000, %p8;
	mul.f32 	%f138, %f48, %f137;
	add.s32 	%r141, %r351, 29;
	setp.gt.u32 	%p38, %r3, %r141;
	selp.f32 	%f139, 0fCE6E6B28, 0f00000000, %p38;
	selp.f32 	%f140, %f139, 0f00000000, %p8;
	mul.f32 	%f141, %f48, %f140;
	add.s32 	%r142, %r351, 30;
	setp.gt.u32 	%p39, %r3, %r142;
	selp.f32 	%f142, 0fCE6E6B28, 0f00000000, %p39;
	selp.f32 	%f143, %f142, 0f00000000, %p8;
	mul.f32 	%f144, %f48, %f143;
	add.s32 	%r143, %r351, 31;
	setp.gt.u32 	%p40, %r3, %r143;
	selp.f32 	%f145, 0fCE6E6B28, 0f00000000, %p40;
	selp.f32 	%f146, %f145, 0f00000000, %p8;
	mul.f32 	%f147, %f48, %f146;
	st.local.v4.f32 	[%rd7+112], {%f138, %f141, %f144, %f147};
	add.s32 	%r144, %r351, 32;
	setp.gt.u32 	%p41, %r3, %r144;
	selp.f32 	%f148, 0fCE6E6B28, 0f00000000, %p41;
	selp.f32 	%f149, %f148, 0f00000000, %p8;
	mul.f32 	%f150, %f48, %f149;
	add.s32 	%r145, %r351, 33;
	setp.gt.u32 	%p42, %r3, %r145;
	selp.f32 	%f151, 0fCE6E6B28, 0f00000000, %p42;
	selp.f32 	%f152, %f151, 0f00000000, %p8;
	mul.f32 	%f153, %f48, %f152;
	add.s32 	%r146, %r351, 34;
	setp.gt.u32 	%p43, %r3, %r146;
	selp.f32 	%f154, 0fCE6E6B28, 0f00000000, %p43;
	selp.f32 	%f155, %f154, 0f00000000, %p8;
	mul.f32 	%f156, %f48, %f155;
	add.s32 	%r147, %r351, 35;
	setp.gt.u32 	%p44, %r3, %r147;
	selp.f32 	%f157, 0fCE6E6B28, 0f00000000, %p44;
	selp.f32 	%f158, %f157, 0f00000000, %p8;
	mul.f32 	%f159, %f48, %f158;
	st.local.v4.f32 	[%rd7+128], {%f150, %f153, %f156, %f159};
	add.s32 	%r148, %r351, 36;
	setp.gt.u32 	%p45, %r3, %r148;
	selp.f32 	%f160, 0fCE6E6B28, 0f00000000, %p45;
	selp.f32 	%f161, %f160, 0f00000000, %p8;
	mul.f32 	%f162, %f48, %f161;
	add.s32 	%r149, %r351, 37;
	setp.gt.u32 	%p46, %r3, %r149;
	selp.f32 	%f163, 0fCE6E6B28, 0f00000000, %p46;
	selp.f32 	%f164, %f163, 0f00000000, %p8;
	mul.f32 	%f165, %f48, %f164;
	add.s32 	%r150, %r351, 38;
	setp.gt.u32 	%p47, %r3, %r150;
	selp.f32 	%f166, 0fCE6E6B28, 0f00000000, %p47;
	selp.f32 	%f167, %f166, 0f00000000, %p8;
	mul.f32 	%f168, %f48, %f167;
	add.s32 	%r151, %r351, 39;
	setp.gt.u32 	%p48, %r3, %r151;
	selp.f32 	%f169, 0fCE6E6B28, 0f00000000, %p48;
	selp.f32 	%f170, %f169, 0f00000000, %p8;
	mul.f32 	%f171, %f48, %f170;
	st.local.v4.f32 	[%rd7+144], {%f162, %f165, %f168, %f171};
	add.s32 	%r152, %r351, 40;
	setp.gt.u32 	%p49, %r3, %r152;
	selp.f32 	%f172, 0fCE6E6B28, 0f00000000, %p49;
	selp.f32 	%f173, %f172, 0f00000000, %p8;
	mul.f32 	%f174, %f48, %f173;
	add.s32 	%r153, %r351, 41;
	setp.gt.u32 	%p50, %r3, %r153;
	selp.f32 	%f175, 0fCE6E6B28, 0f00000000, %p50;
	selp.f32 	%f176, %f175, 0f00000000, %p8;
	mul.f32 	%f177, %f48, %f176;
	add.s32 	%r154, %r351, 42;
	setp.gt.u32 	%p51, %r3, %r154;
	selp.f32 	%f178, 0fCE6E6B28, 0f00000000, %p51;
	selp.f32 	%f179, %f178, 0f00000000, %p8;
	mul.f32 	%f180, %f48, %f179;
	add.s32 	%r155, %r351, 43;
	setp.gt.u32 	%p52, %r3, %r155;
	selp.f32 	%f181, 0fCE6E6B28, 0f00000000, %p52;
	selp.f32 	%f182, %f181, 0f00000000, %p8;
	mul.f32 	%f183, %f48, %f182;
	st.local.v4.f32 	[%rd7+160], {%f174, %f177, %f180, %f183};
	add.s32 	%r156, %r351, 44;
	setp.gt.u32 	%p53, %r3, %r156;
	selp.f32 	%f184, 0fCE6E6B28, 0f00000000, %p53;
	selp.f32 	%f185, %f184, 0f00000000, %p8;
	mul.f32 	%f186, %f48, %f185;
	add.s32 	%r157, %r351, 45;
	setp.gt.u32 	%p54, %r3, %r157;
	selp.f32 	%f187, 0fCE6E6B28, 0f00000000, %p54;
	selp.f32 	%f188, %f187, 0f00000000, %p8;
	mul.f32 	%f189, %f48, %f188;
	add.s32 	%r158, %r351, 46;
	setp.gt.u32 	%p55, %r3, %r158;
	selp.f32 	%f190, 0fCE6E6B28, 0f00000000, %p55;
	selp.f32 	%f191, %f190, 0f00000000, %p8;
	mul.f32 	%f192, %f48, %f191;
	add.s32 	%r159, %r351, 47;
	setp.gt.u32 	%p56, %r3, %r159;
	selp.f32 	%f193, 0fCE6E6B28, 0f00000000, %p56;
	selp.f32 	%f194, %f193, 0f00000000, %p8;
	mul.f32 	%f195, %f48, %f194;
	st.local.v4.f32 	[%rd7+176], {%f186, %f189, %f192, %f195};
	add.s32 	%r160, %r351, 48;
	setp.gt.u32 	%p57, %r3, %r160;
	selp.f32 	%f196, 0fCE6E6B28, 0f00000000, %p57;
	selp.f32 	%f197, %f196, 0f00000000, %p8;
	mul.f32 	%f198, %f48, %f197;
	add.s32 	%r161, %r351, 49;
	setp.gt.u32 	%p58, %r3, %r161;
	selp.f32 	%f199, 0fCE6E6B28, 0f00000000, %p58;
	selp.f32 	%f200, %f199, 0f00000000, %p8;
	mul.f32 	%f201, %f48, %f200;
	add.s32 	%r162, %r351, 50;
	setp.gt.u32 	%p59, %r3, %r162;
	selp.f32 	%f202, 0fCE6E6B28, 0f00000000, %p59;
	selp.f32 	%f203, %f202, 0f00000000, %p8;
	mul.f32 	%f204, %f48, %f203;
	add.s32 	%r163, %r351, 51;
	setp.gt.u32 	%p60, %r3, %r163;
	selp.f32 	%f205, 0fCE6E6B28, 0f00000000, %p60;
	selp.f32 	%f206, %f205, 0f00000000, %p8;
	mul.f32 	%f207, %f48, %f206;
	st.local.v4.f32 	[%rd7+192], {%f198, %f201, %f204, %f207};
	add.s32 	%r164, %r351, 52;
	setp.gt.u32 	%p61, %r3, %r164;
	selp.f32 	%f208, 0fCE6E6B28, 0f00000000, %p61;
	selp.f32 	%f209, %f208, 0f00000000, %p8;
	mul.f32 	%f210, %f48, %f209;
	add.s32 	%r165, %r351, 53;
	setp.gt.u32 	%p62, %r3, %r165;
	selp.f32 	%f211, 0fCE6E6B28, 0f00000000, %p62;
	selp.f32 	%f212, %f211, 0f00000000, %p8;
	mul.f32 	%f213, %f48, %f212;
	add.s32 	%r166, %r351, 54;
	setp.gt.u32 	%p63, %r3, %r166;
	selp.f32 	%f214, 0fCE6E6B28, 0f00000000, %p63;
	selp.f32 	%f215, %f214, 0f00000000, %p8;
	mul.f32 	%f216, %f48, %f215;
	add.s32 	%r167, %r351, 55;
	setp.gt.u32 	%p64, %r3, %r167;
	selp.f32 	%f217, 0fCE6E6B28, 0f00000000, %p64;
	selp.f32 	%f218, %f217, 0f00000000, %p8;
	mul.f32 	%f219, %f48, %f218;
	st.local.v4.f32 	[%rd7+208], {%f210, %f213, %f216, %f219};
	add.s32 	%r168, %r351, 56;
	setp.gt.u32 	%p65, %r3, %r168;
	selp.f32 	%f220, 0fCE6E6B28, 0f00000000, %p65;
	selp.f32 	%f221, %f220, 0f00000000, %p8;
	mul.f32 	%f222, %f48, %f221;
	add.s32 	%r169, %r351, 57;
	setp.gt.u32 	%p66, %r3, %r169;
	selp.f32 	%f223, 0fCE6E6B28, 0f00000000, %p66;
	selp.f32 	%f224, %f223, 0f00000000, %p8;
	mul.f32 	%f225, %f48, %f224;
	add.s32 	%r170, %r351, 58;
	setp.gt.u32 	%p67, %r3, %r170;
	selp.f32 	%f226, 0fCE6E6B28, 0f00000000, %p67;
	selp.f32 	%f227, %f226, 0f00000000, %p8;
	mul.f32 	%f228, %f48, %f227;
	add.s32 	%r171, %r351, 59;
	setp.gt.u32 	%p68, %r3, %r171;
	selp.f32 	%f229, 0fCE6E6B28, 0f00000000, %p68;
	selp.f32 	%f230, %f229, 0f00000000, %p8;
	mul.f32 	%f231, %f48, %f230;
	st.local.v4.f32 	[%rd7+224], {%f222, %f225, %f228, %f231};
	add.s32 	%r172, %r351, 60;
	setp.gt.u32 	%p69, %r3, %r172;
	selp.f32 	%f232, 0fCE6E6B28, 0f00000000, %p69;
	selp.f32 	%f233, %f232, 0f00000000, %p8;
	mul.f32 	%f234, %f48, %f233;
	add.s32 	%r173, %r351, 61;
	setp.gt.u32 	%p70, %r3, %r173;
	selp.f32 	%f235, 0fCE6E6B28, 0f00000000, %p70;
	selp.f32 	%f236, %f235, 0f00000000, %p8;
	mul.f32 	%f237, %f48, %f236;
	add.s32 	%r174, %r351, 62;
	setp.gt.u32 	%p71, %r3, %r174;
	selp.f32 	%f238, 0fCE6E6B28, 0f00000000, %p71;
	selp.f32 	%f239, %f238, 0f00000000, %p8;
	mul.f32 	%f240, %f48, %f239;
	add.s32 	%r175, %r351, 63;
	setp.gt.u32 	%p72, %r3, %r175;
	selp.f32 	%f241, 0fCE6E6B28, 0f00000000, %p72;
	selp.f32 	%f242, %f241, 0f00000000, %p8;
	mul.f32 	%f243, %f48, %f242;
	st.local.v4.f32 	[%rd7+240], {%f234, %f237, %f240, %f243};
	add.s32 	%r176, %r351, 64;
	setp.gt.u32 	%p73, %r3, %r176;
	selp.f32 	%f244, 0fCE6E6B28, 0f00000000, %p73;
	selp.f32 	%f245, %f244, 0f00000000, %p8;
	mul.f32 	%f246, %f48, %f245;
	add.s32 	%r177, %r351, 65;
	setp.gt.u32 	%p74, %r3, %r177;
	selp.f32 	%f247, 0fCE6E6B28, 0f00000000, %p74;
	selp.f32 	%f248, %f247, 0f00000000, %p8;
	mul.f32 	%f249, %f48, %f248;
	add.s32 	%r178, %r351, 66;
	setp.gt.u32 	%p75, %r3, %r178;
	selp.f32 	%f250, 0fCE6E6B28, 0f00000000, %p75;
	selp.f32 	%f251, %f250, 0f00000000, %p8;
	mul.f32 	%f252, %f48, %f251;
	add.s32 	%r179, %r351, 67;
	setp.gt.u32 	%p76, %r3, %r179;
	selp.f32 	%f253, 0fCE6E6B28, 0f00000000, %p76;
	selp.f32 	%f254, %f253, 0f00000000, %p8;
	mul.f32 	%f255, %f48, %f254;
	st.local.v4.f32 	[%rd7+256], {%f246, %f249, %f252, %f255};
	add.s32 	%r180, %r351, 68;
	setp.gt.u32 	%p77, %r3, %r180;
	selp.f32 	%f256, 0fCE6E6B28, 0f00000000, %p77;
	selp.f32 	%f257, %f256, 0f00000000, %p8;
	mul.f32 	%f258, %f48, %f257;
	add.s32 	%r181, %r351, 69;
	setp.gt.u32 	%p78, %r3, %r181;
	selp.f32 	%f259, 0fCE6E6B28, 0f00000000, %p78;
	selp.f32 	%f260, %f259, 0f00000000, %p8;
	mul.f32 	%f261, %f48, %f260;
	add.s32 	%r182, %r351, 70;
	setp.gt.u32 	%p79, %r3, %r182;
	selp.f32 	%f262, 0fCE6E6B28, 0f00000000, %p79;
	selp.f32 	%f263, %f262, 0f00000000, %p8;
	mul.f32 	%f264, %f48, %f263;
	add.s32 	%r183, %r351, 71;
	setp.gt.u32 	%p80, %r3, %r183;
	selp.f32 	%f265, 0fCE6E6B28, 0f00000000, %p80;
	selp.f32 	%f266, %f265, 0f00000000, %p8;
	mul.f32 	%f267, %f48, %f266;
	st.local.v4.f32 	[%rd7+272], {%f258, %f261, %f264, %f267};
	add.s32 	%r184, %r351, 72;
	setp.gt.u32 	%p81, %r3, %r184;
	selp.f32 	%f268, 0fCE6E6B28, 0f00000000, %p81;
	selp.f32 	%f269, %f268, 0f00000000, %p8;
	mul.f32 	%f270, %f48, %f269;
	add.s32 	%r185, %r351, 73;
	setp.gt.u32 	%p82, %r3, %r185;
	selp.f32 	%f271, 0fCE6E6B28, 0f00000000, %p82;
	selp.f32 	%f272, %f271, 0f00000000, %p8;
	mul.f32 	%f273, %f48, %f272;
	add.s32 	%r186, %r351, 74;
	setp.gt.u32 	%p83, %r3, %r186;
	selp.f32 	%f274, 0fCE6E6B28, 0f00000000, %p83;
	selp.f32 	%f275, %f274, 0f00000000, %p8;
	mul.f32 	%f276, %f48, %f275;
	add.s32 	%r187, %r351, 75;
	setp.gt.u32 	%p84, %r3, %r187;
	selp.f32 	%f277, 0fCE6E6B28, 0f00000000, %p84;
	selp.f32 	%f278, %f277, 0f00000000, %p8;
	mul.f32 	%f279, %f48, %f278;
	st.local.v4.f32 	[%rd7+288], {%f270, %f273, %f276, %f279};
	add.s32 	%r188, %r351, 76;
	setp.gt.u32 	%p85, %r3, %r188;
	selp.f32 	%f280, 0fCE6E6B28, 0f00000000, %p85;
	selp.f32 	%f281, %f280, 0f00000000, %p8;
	mul.f32 	%f282, %f48, %f281;
	add.s32 	%r189, %r351, 77;
	setp.gt.u32 	%p86, %r3, %r189;
	selp.f32 	%f283, 0fCE6E6B28, 0f00000000, %p86;
	selp.f32 	%f284, %f283, 0f00000000, %p8;
	mul.f32 	%f285, %f48, %f284;
	add.s32 	%r190, %r351, 78;
	setp.gt.u32 	%p87, %r3, %r190;
	selp.f32 	%f286, 0fCE6E6B28, 0f00000000, %p87;
	selp.f32 	%f287, %f286, 0f00000000, %p8;
	mul.f32 	%f288, %f48, %f287;
	add.s32 	%r191, %r351, 79;
	setp.gt.u32 	%p88, %r3, %r191;
	selp.f32 	%f289, 0fCE6E6B28, 0f00000000, %p88;
	selp.f32 	%f290, %f289, 0f00000000, %p8;
	mul.f32 	%f291, %f48, %f290;
	st.local.v4.f32 	[%rd7+304], {%f282, %f285, %f288, %f291};
	add.s32 	%r192, %r351, 80;
	setp.gt.u32 	%p89, %r3, %r192;
	selp.f32 	%f292, 0fCE6E6B28, 0f00000000, %p89;
	selp.f32 	%f293, %f292, 0f00000000, %p8;
	mul.f32 	%f294, %f48, %f293;
	add.s32 	%r193, %r351, 81;
	setp.gt.u32 	%p90, %r3, %r193;
	selp.f32 	%f295, 0fCE6E6B28, 0f00000000, %p90;
	selp.f32 	%f296, %f295, 0f00000000, %p8;
	mul.f32 	%f297, %f48, %f296;
	add.s32 	%r194, %r351, 82;
	setp.gt.u32 	%p91, %r3, %r194;
	selp.f32 	%f298, 0fCE6E6B28, 0f00000000, %p91;
	selp.f32 	%f299, %f298, 0f00000000, %p8;
	mul.f32 	%f300, %f48, %f299;
	add.s32 	%r195, %r351, 83;
	setp.gt.u32 	%p92, %r3, %r195;
	selp.f32 	%f301, 0fCE6E6B28, 0f00000000, %p92;
	selp.f32 	%f302, %f301, 0f00000000, %p8;
	mul.f32 	%f303, %f48, %f302;
	st.local.v4.f32 	[%rd7+320], {%f294, %f297, %f300, %f303};
	add.s32 	%r196, %r351, 84;
	setp.gt.u32 	%p93, %r3, %r196;
	selp.f32 	%f304, 0fCE6E6B28, 0f00000000, %p93;
	selp.f32 	%f305, %f304, 0f00000000, %p8;
	mul.f32 	%f306, %f48, %f305;
	add.s32 	%r197, %r351, 85;
	setp.gt.u32 	%p94, %r3, %r197;
	selp.f32 	%f307, 0fCE6E6B28, 0f00000000, %p94;
	selp.f32 	%f308, %f307, 0f00000000, %p8;
	mul.f32 	%f309, %f48, %f308;
	add.s32 	%r198, %r351, 86;
	setp.gt.u32 	%p95, %r3, %r198;
	selp.f32 	%f310, 0fCE6E6B28, 0f00000000, %p95;
	selp.f32 	%f311, %f310, 0f00000000, %p8;
	mul.f32 	%f312, %f48, %f311;
	add.s32 	%r199, %r351, 87;
	setp.gt.u32 	%p96, %r3, %r199;
	selp.f32 	%f313, 0fCE6E6B28, 0f00000000, %p96;
	selp.f32 	%f314, %f313, 0f00000000, %p8;
	mul.f32 	%f315, %f48, %f314;
	st.local.v4.f32 	[%rd7+336], {%f306, %f309, %f312, %f315};
	add.s32 	%r200, %r351, 88;
	setp.gt.u32 	%p97, %r3, %r200;
	selp.f32 	%f316, 0fCE6E6B28, 0f00000000, %p97;
	selp.f32 	%f317, %f316, 0f00000000, %p8;
	mul.f32 	%f318, %f48, %f317;
	add.s32 	%r201, %r351, 89;
	setp.gt.u32 	%p98, %r3, %r201;
	selp.f32 	%f319, 0fCE6E6B28, 0f00000000, %p98;
	selp.f32 	%f320, %f319, 0f00000000, %p8;
	mul.f32 	%f321, %f48, %f320;
	add.s32 	%r202, %r351, 90;
	setp.gt.u32 	%p99, %r3, %r202;
	selp.f32 	%f322, 0fCE6E6B28, 0f00000000, %p99;
	selp.f32 	%f323, %f322, 0f00000000, %p8;
	mul.f32 	%f324, %f48, %f323;
	add.s32 	%r203, %r351, 91;
	setp.gt.u32 	%p100, %r3, %r203;
	selp.f32 	%f325, 0fCE6E6B28, 0f00000000, %p100;
	selp.f32 	%f326, %f325, 0f00000000, %p8;
	mul.f32 	%f327, %f48, %f326;
	st.local.v4.f32 	[%rd7+352], {%f318, %f321, %f324, %f327};
	add.s32 	%r204, %r351, 92;
	setp.gt.u32 	%p101, %r3, %r204;
	selp.f32 	%f328, 0fCE6E6B28, 0f00000000, %p101;
	selp.f32 	%f329, %f328, 0f00000000, %p8;
	mul.f32 	%f330, %f48, %f329;
	add.s32 	%r205, %r351, 93;
	setp.gt.u32 	%p102, %r3, %r205;
	selp.f32 	%f331, 0fCE6E6B28, 0f00000000, %p102;
	selp.f32 	%f332, %f331, 0f00000000, %p8;
	mul.f32 	%f333, %f48, %f332;
	add.s32 	%r206, %r351, 94;
	setp.gt.u32 	%p103, %r3, %r206;
	selp.f32 	%f334, 0fCE6E6B28, 0f00000000, %p103;
	selp.f32 	%f335, %f334, 0f00000000, %p8;
	mul.f32 	%f336, %f48, %f335;
	add.s32 	%r207, %r351, 95;
	setp.gt.u32 	%p104, %r3, %r207;
	selp.f32 	%f337, 0fCE6E6B28, 0f00000000, %p104;
	selp.f32 	%f338, %f337, 0f00000000, %p8;
	mul.f32 	%f339, %f48, %f338;
	st.local.v4.f32 	[%rd7+368], {%f330, %f333, %f336, %f339};
	add.s32 	%r208, %r351, 96;
	setp.gt.u32 	%p105, %r3, %r208;
	selp.f32 	%f340, 0fCE6E6B28, 0f00000000, %p105;
	selp.f32 	%f341, %f340, 0f00000000, %p8;
	mul.f32 	%f342, %f48, %f341;
	add.s32 	%r209, %r351, 97;
	setp.gt.u32 	%p106, %r3, %r209;
	selp.f32 	%f343, 0fCE6E6B28, 0f00000000, %p106;
	selp.f32 	%f344, %f343, 0f00000000, %p8;
	mul.f32 	%f345, %f48, %f344;
	add.s32 	%r210, %r351, 98;
	setp.gt.u32 	%p107, %r3, %r210;
	selp.f32 	%f346, 0fCE6E6B28, 0f00000000, %p107;
	selp.f32 	%f347, %f346, 0f00000000, %p8;
	mul.f32 	%f348, %f48, %f347;
	add.s32 	%r211, %r351, 99;
	setp.gt.u32 	%p108, %r3, %r211;
	selp.f32 	%f349, 0fCE6E6B28, 0f00000000, %p108;
	selp.f32 	%f350, %f349, 0f00000000, %p8;
	mul.f32 	%f351, %f48, %f350;
	st.local.v4.f32 	[%rd7+384], {%f342, %f345, %f348, %f351};
	add.s32 	%r212, %r351, 100;
	setp.gt.u32 	%p109, %r3, %r212;
	selp.f32 	%f352, 0fCE6E6B28, 0f00000000, %p109;
	selp.f32 	%f353, %f352, 0f00000000, %p8;
	mul.f32 	%f354, %f48, %f353;
	add.s32 	%r213, %r351, 101;
	setp.gt.u32 	%p110, %r3, %r213;
	selp.f32 	%f355, 0fCE6E6B28, 0f00000000, %p110;
	selp.f32 	%f356, %f355, 0f00000000, %p8;
	mul.f32 	%f357, %f48, %f356;
	add.s32 	%r214, %r351, 102;
	setp.gt.u32 	%p111, %r3, %r214;
	selp.f32 	%f358, 0fCE6E6B28, 0f00000000, %p111;
	selp.f32 	%f359, %f358, 0f00000000, %p8;
	mul.f32 	%f360, %f48, %f359;
	add.s32 	%r215, %r351, 103;
	setp.gt.u32 	%p112, %r3, %r215;
	selp.f32 	%f361, 0fCE6E6B28, 0f00000000, %p112;
	selp.f32 	%f362, %f361, 0f00000000, %p8;
	mul.f32 	%f363, %f48, %f362;
	st.local.v4.f32 	[%rd7+400], {%f354, %f357, %f360, %f363};
	add.s32 	%r216, %r351, 104;
	setp.gt.u32 	%p113, %r3, %r216;
	selp.f32 	%f364, 0fCE6E6B28, 0f00000000, %p113;
	selp.f32 	%f365, %f364, 0f00000000, %p8;
	mul.f32 	%f366, %f48, %f365;
	add.s32 	%r217, %r351, 105;
	setp.gt.u32 	%p114, %r3, %r217;
	selp.f32 	%f367, 0fCE6E6B28, 0f00000000, %p114;
	selp.f32 	%f368, %f367, 0f00000000, %p8;
	mul.f32 	%f369, %f48, %f368;
	add.s32 	%r218, %r351, 106;
	setp.gt.u32 	%p115, %r3, %r218;
	selp.f32 	%f370, 0fCE6E6B28, 0f00000000, %p115;
	selp.f32 	%f371, %f370, 0f00000000, %p8;
	mul.f32 	%f372, %f48, %f371;
	add.s32 	%r219, %r351, 107;
	setp.gt.u32 	%p116, %r3, %r219;
	selp.f32 	%f373, 0fCE6E6B28, 0f00000000, %p116;
	selp.f32 	%f374, %f373, 0f00000000, %p8;
	mul.f32 	%f375, %f48, %f374;
	st.local.v4.f32 	[%rd7+416], {%f366, %f369, %f372, %f375};
	add.s32 	%r220, %r351, 108;
	setp.gt.u32 	%p117, %r3, %r220;
	selp.f32 	%f376, 0fCE6E6B28, 0f00000000, %p117;
	selp.f32 	%f377, %f376, 0f00000000, %p8;
	mul.f32 	%f378, %f48, %f377;
	add.s32 	%r221, %r351, 109;
	setp.gt.u32 	%p118, %r3, %r221;
	selp.f32 	%f379, 0fCE6E6B28, 0f00000000, %p118;
	selp.f32 	%f380, %f379, 0f00000000, %p8;
	mul.f32 	%f381, %f48, %f380;
	add.s32 	%r222, %r351, 110;
	setp.gt.u32 	%p119, %r3, %r222;
	selp.f32 	%f382, 0fCE6E6B28, 0f00000000, %p119;
	selp.f32 	%f383, %f382, 0f00000000, %p8;
	mul.f32 	%f384, %f48, %f383;
	add.s32 	%r223, %r351, 111;
	setp.gt.u32 	%p120, %r3, %r223;
	selp.f32 	%f385, 0fCE6E6B28, 0f00000000, %p120;
	selp.f32 	%f386, %f385, 0f00000000, %p8;
	mul.f32 	%f387, %f48, %f386;
	st.local.v4.f32 	[%rd7+432], {%f378, %f381, %f384, %f387};
	add.s32 	%r224, %r351, 112;
	setp.gt.u32 	%p121, %r3, %r224;
	selp.f32 	%f388, 0fCE6E6B28, 0f00000000, %p121;
	selp.f32 	%f389, %f388, 0f00000000, %p8;
	mul.f32 	%f390, %f48, %f389;
	add.s32 	%r225, %r351, 113;
	setp.gt.u32 	%p122, %r3, %r225;
	selp.f32 	%f391, 0fCE6E6B28, 0f00000000, %p122;
	selp.f32 	%f392, %f391, 0f00000000, %p8;
	mul.f32 	%f393, %f48, %f392;
	add.s32 	%r226, %r351, 114;
	setp.gt.u32 	%p123, %r3, %r226;
	selp.f32 	%f394, 0fCE6E6B28, 0f00000000, %p123;
	selp.f32 	%f395, %f394, 0f00000000, %p8;
	mul.f32 	%f396, %f48, %f395;
	add.s32 	%r227, %r351, 115;
	setp.gt.u32 	%p124, %r3, %r227;
	selp.f32 	%f397, 0fCE6E6B28, 0f00000000, %p124;
	selp.f32 	%f398, %f397, 0f00000000, %p8;
	mul.f32 	%f399, %f48, %f398;
	st.local.v4.f32 	[%rd7+448], {%f390, %f393, %f396, %f399};
	add.s32 	%r228, %r351, 116;
	setp.gt.u32 	%p125, %r3, %r228;
	selp.f32 	%f400, 0fCE6E6B28, 0f00000000, %p125;
	selp.f32 	%f401, %f400, 0f00000000, %p8;
	mul.f32 	%f402, %f48, %f401;
	add.s32 	%r229, %r351, 117;
	setp.gt.u32 	%p126, %r3, %r229;
	selp.f32 	%f403, 0fCE6E6B28, 0f00000000, %p126;
	selp.f32 	%f404, %f403, 0f00000000, %p8;
	mul.f32 	%f405, %f48, %f404;
	add.s32 	%r230, %r351, 118;
	setp.gt.u32 	%p127, %r3, %r230;
	selp.f32 	%f406, 0fCE6E6B28, 0f00000000, %p127;
	selp.f32 	%f407, %f406, 0f00000000, %p8;
	mul.f32 	%f408, %f48, %f407;
	add.s32 	%r231, %r351, 119;
	setp.gt.u32 	%p128, %r3, %r231;
	selp.f32 	%f409, 0fCE6E6B28, 0f00000000, %p128;
	selp.f32 	%f410, %f409, 0f00000000, %p8;
	mul.f32 	%f411, %f48, %f410;
	st.local.v4.f32 	[%rd7+464], {%f402, %f405, %f408, %f411};
	add.s32 	%r232, %r351, 120;
	setp.gt.u32 	%p129, %r3, %r232;
	selp.f32 	%f412, 0fCE6E6B28, 0f00000000, %p129;
	selp.f32 	%f413, %f412, 0f00000000, %p8;
	mul.f32 	%f414, %f48, %f413;
	add.s32 	%r233, %r351, 121;
	setp.gt.u32 	%p130, %r3, %r233;
	selp.f32 	%f415, 0fCE6E6B28, 0f00000000, %p130;
	selp.f32 	%f416, %f415, 0f00000000, %p8;
	mul.f32 	%f417, %f48, %f416;
	add.s32 	%r234, %r351, 122;
	setp.gt.u32 	%p131, %r3, %r234;
	selp.f32 	%f418, 0fCE6E6B28, 0f00000000, %p131;
	selp.f32 	%f419, %f418, 0f00000000, %p8;
	mul.f32 	%f420, %f48, %f419;
	add.s32 	%r235, %r351, 123;
	setp.gt.u32 	%p132, %r3, %r235;
	selp.f32 	%f421, 0fCE6E6B28, 0f00000000, %p132;
	selp.f32 	%f422, %f421, 0f00000000, %p8;
	mul.f32 	%f423, %f48, %f422;
	st.local.v4.f32 	[%rd7+480], {%f414, %f417, %f420, %f423};
	add.s32 	%r236, %r351, 124;
	setp.gt.u32 	%p133, %r3, %r236;
	selp.f32 	%f424, 0fCE6E6B28, 0f00000000, %p133;
	selp.f32 	%f425, %f424, 0f00000000, %p8;
	mul.f32 	%f426, %f48, %f425;
	add.s32 	%r237, %r351, 125;
	setp.gt.u32 	%p134, %r3, %r237;
	selp.f32 	%f427, 0fCE6E6B28, 0f00000000, %p134;
	selp.f32 	%f428, %f427, 0f00000000, %p8;
	mul.f32 	%f429, %f48, %f428;
	add.s32 	%r238, %r351, 126;
	setp.gt.u32 	%p135, %r3, %r238;
	selp.f32 	%f430, 0fCE6E6B28, 0f00000000, %p135;
	selp.f32 	%f431, %f430, 0f00000000, %p8;
	mul.f32 	%f432, %f48, %f431;
	add.s32 	%r239, %r351, 127;
	setp.gt.u32 	%p136, %r3, %r239;
	selp.f32 	%f433, 0fCE6E6B28, 0f00000000, %p136;
	selp.f32 	%f434, %f433, 0f00000000, %p8;
	mul.f32 	%f435, %f48, %f434;
	st.local.v4.f32 	[%rd7+496], {%f426, %f429, %f432, %f435};
$L__BB1_30:
	add.s32 	%r41, %r351, %r10;
	mov.b32 	%r359, 0;
$L__BB1_31:
	add.s32 	%r260, %r41, %r359;
	mul.wide.s32 	%rd59, %r260, 4;
	add.s64 	%rd60, %rd13, %rd59;
	ld.global.f32 	%f531, [%rd60];
	mul.wide.u32 	%rd61, %r359, 4;
	add.s64 	%rd62, %rd7, %rd61;
	ld.local.v4.f32 	{%f532, %f533, %f534, %f535}, [%rd62];
	sub.f32 	%f536, %f532, %f531;
	fma.rn.f32 	%f537, %f536, 0f3BBB989D, 0f3F000000;
	cvt.sat.f32.f32 	%f538, %f537;
	mov.f32 	%f539, 0f4B400001;
	mov.f32 	%f540, 0f437C0000;
	fma.rm.f32 	%f541, %f538, %f540, %f539;
	add.f32 	%f542, %f541, 0fCB40007F;
	neg.f32 	%f543, %f542;
	fma.rn.f32 	%f544, %f536, 0f3FB8AA3B, %f543;
	fma.rn.f32 	%f545, %f536, 0f32A57060, %f544;
	mov.b32 	%r261, %f541;
	shl.b32 	%r262, %r261, 23;
	mov.b32 	%f546, %r262;
	ex2.approx.ftz.f32 	%f547, %f545;
	mul.f32 	%f548, %f547, %f546;
	add.s64 	%rd63, %rd8, %rd61;
	ld.global.f32 	%f549, [%rd60+4];
	sub.f32 	%f550, %f533, %f549;
	fma.rn.f32 	%f551, %f550, 0f3BBB989D, 0f3F000000;
	cvt.sat.f32.f32 	%f552, %f551;
	fma.rm.f32 	%f553, %f552, %f540, %f539;
	add.f32 	%f554, %f553, 0fCB40007F;
	neg.f32 	%f555, %f554;
	fma.rn.f32 	%f556, %f550, 0f3FB8AA3B, %f555;
	fma.rn.f32 	%f557, %f550, 0f32A57060, %f556;
	mov.b32 	%r263, %f553;
	shl.b32 	%r264, %r263, 23;
	mov.b32 	%f558, %r264;
	ex2.approx.ftz.f32 	%f559, %f557;
	mul.f32 	%f560, %f559, %f558;
	ld.global.f32 	%f561, [%rd60+8];
	sub.f32 	%f562, %f534, %f561;
	fma.rn.f32 	%f563, %f562, 0f3BBB989D, 0f3F000000;
	cvt.sat.f32.f32 	%f564, %f563;
	fma.rm.f32 	%f565, %f564, %f540, %f539;
	add.f32 	%f566, %f565, 0fCB40007F;
	neg.f32 	%f567, %f566;
	fma.rn.f32 	%f568, %f562, 0f3FB8AA3B, %f567;
	fma.rn.f32 	%f569, %f562, 0f32A57060, %f568;
	mov.b32 	%r265, %f565;
	shl.b32 	%r266, %r265, 23;
	mov.b32 	%f570, %r266;
	ex2.approx.ftz.f32 	%f571, %f569;
	mul.f32 	%f572, %f571, %f570;
	ld.global.f32 	%f573, [%rd60+12];
	sub.f32 	%f574, %f535, %f573;
	fma.rn.f32 	%f575, %f574, 0f3BBB989D, 0f3F000000;
	cvt.sat.f32.f32 	%f576, %f575;
	fma.rm.f32 	%f577, %f576, %f540, %f539;
	add.f32 	%f578, %f577, 0fCB40007F;
	neg.f32 	%f579, %f578;
	fma.rn.f32 	%f580, %f574, 0f3FB8AA3B, %f579;
	fma.rn.f32 	%f581, %f574, 0f32A57060, %f580;
	mov.b32 	%r267, %f577;
	shl.b32 	%r268, %r267, 23;
	mov.b32 	%f582, %r268;
	ex2.approx.ftz.f32 	%f583, %f581;
	mul.f32 	%f584, %f583, %f582;
	st.local.v4.f32 	[%rd63], {%f548, %f560, %f572, %f584};
	ld.global.f32 	%f585, [%rd60+16];
	ld.local.v4.f32 	{%f586, %f587, %f588, %f589}, [%rd62+16];
	sub.f32 	%f590, %f586, %f585;
	fma.rn.f32 	%f591, %f590, 0f3BBB989D, 0f3F000000;
	cvt.sat.f32.f32 	%f592, %f591;
	fma.rm.f32 	%f593, %f592, %f540, %f539;
	add.f32 	%f594, %f593, 0fCB40007F;
	neg.f32 	%f595, %f594;
	fma.rn.f32 	%f596, %f590, 0f3FB8AA3B, %f595;
	fma.rn.f32 	%f597, %f590, 0f32A57060, %f596;
	mov.b32 	%r269, %f593;
	shl.b32 	%r270, %r269, 23;
	mov.b32 	%f598, %r270;
	ex2.approx.ftz.f32 	%f599, %f597;
	mul.f32 	%f600, %f599, %f598;
	ld.global.f32 	%f601, [%rd60+20];
	sub.f32 	%f602, %f587, %f601;
	fma.rn.f32 	%f603, %f602, 0f3BBB989D, 0f3F000000;
	cvt.sat.f32.f32 	%f604, %f603;
	fma.rm.f32 	%f605, %f604, %f540, %f539;
	add.f32 	%f606, %f605, 0fCB40007F;
	neg.f32 	%f607, %f606;
	fma.rn.f32 	%f608, %f602, 0f3FB8AA3B, %f607;
	fma.rn.f32 	%f609, %f602, 0f32A57060, %f608;
	mov.b32 	%r271, %f605;
	shl.b32 	%r272, %r271, 23;
	mov.b32 	%f610, %r272;
	ex2.approx.ftz.f32 	%f611, %f609;
	mul.f32 	%f612, %f611, %f610;
	ld.global.f32 	%f613, [%rd60+24];
	sub.f32 	%f614, %f588, %f613;
	fma.rn.f32 	%f615, %f614, 0f3BBB989D, 0f3F000000;
	cvt.sat.f32.f32 	%f616, %f615;
	fma.rm.f32 	%f617, %f616, %f540, %f539;
	add.f32 	%f618, %f617, 0fCB40007F;
	neg.f32 	%f619, %f618;
	fma.rn.f32 	%f620, %f614, 0f3FB8AA3B, %f619;
	fma.rn.f32 	%f621, %f614, 0f32A57060, %f620;
	mov.b32 	%r273, %f617;
	shl.b32 	%r274, %r273, 23;
	mov.b32 	%f622, %r274;
	ex2.approx.ftz.f32 	%f623, %f621;
	mul.f32 	%f624, %f623, %f622;
	ld.global.f32 	%f625, [%rd60+28];
	sub.f32 	%f626, %f589, %f625;
	fma.rn.f32 	%f627, %f626, 0f3BBB989D, 0f3F000000;
	cvt.sat.f32.f32 	%f628, %f627;
	fma.rm.f32 	%f629, %f628, %f540, %f539;
	add.f32 	%f630, %f629, 0fCB40007F;
	neg.f32 	%f631, %f630;
	fma.rn.f32 	%f632, %f626, 0f3FB8AA3B, %f631;
	fma.rn.f32 	%f633, %f626, 0f32A57060, %f632;
	mov.b32 	%r275, %f629;
	shl.b32 	%r276, %r275, 23;
	mov.b32 	%f634, %r276;
	ex2.approx.ftz.f32 	%f635, %f633;
	mul.f32 	%f636, %f635, %f634;
	st.local.v4.f32 	[%rd63+16], {%f600, %f612, %f624, %f636};
	add.s32 	%r359, %r359, 8;
	setp.ne.s32 	%p149, %r359, 128;
	@%p149 bra 	$L__BB1_31;
	mov.f32 	%f637, 0f00000000;
	st.local.v4.f32 	[%rd9], {%f637, %f637, %f637, %f637};
	st.local.v4.f32 	[%rd9+16], {%f637, %f637, %f637, %f637};
	st.local.v4.f32 	[%rd9+32], {%f637, %f637, %f637, %f637};
	st.local.v4.f32 	[%rd9+48], {%f637, %f637, %f637, %f637};
	st.local.v4.f32 	[%rd9+64], {%f637, %f637, %f637, %f637};
	st.local.v4.f32 	[%rd9+80], {%f637, %f637, %f637, %f637};
	st.local.v4.f32 	[%rd9+96], {%f637, %f637, %f637, %f637};
	st.local.v4.f32 	[%rd9+112], {%f637, %f637, %f637, %f637};
	st.local.v4.f32 	[%rd9+128], {%f637, %f637, %f637, %f637};
	st.local.v4.f32 	[%rd9+144], {%f637, %f637, %f637, %f637};
	st.local.v4.f32 	[%rd9+160], {%f637, %f637, %f637, %f637};
	st.local.v4.f32 	[%rd9+176], {%f637, %f637, %f637, %f637};
	st.local.v4.f32 	[%rd9+192], {%f637, %f637, %f637, %f637};
	st.local.v4.f32 	[%rd9+208], {%f637, %f637, %f637, %f637};
	st.local.v4.f32 	[%rd9+224], {%f637, %f637, %f637, %f637};
	st.local.v4.f32 	[%rd9+240], {%f637, %f637, %f637, %f637};
	st.local.v4.f32 	[%rd9+256], {%f637, %f637, %f637, %f637};
	st.local.v4.f32 	[%rd9+272], {%f637, %f637, %f637, %f637};
	st.local.v4.f32 	[%rd9+288], {%f637, %f637, %f637, %f637};
	st.local.v4.f32 	[%rd9+304], {%f637, %f637, %f637, %f637};
	st.local.v4.f32 	[%rd9+320], {%f637, %f637, %f637, %f637};
	st.local.v4.f32 	[%rd9+336], {%f637, %f637, %f637, %f637};
	st.local.v4.f32 	[%rd9+352], {%f637, %f637, %f637, %f637};
	st.local.v4.f32 	[%rd9+368], {%f637, %f637, %f637, %f637};
	st.local.v4.f32 	[%rd9+384], {%f637, %f637, %f637, %f637};
	st.local.v4.f32 	[%rd9+400], {%f637, %f637, %f637, %f637};
	st.local.v4.f32 	[%rd9+416], {%f637, %f637, %f637, %f637};
	st.local.v4.f32 	[%rd9+432], {%f637, %f637, %f637, %f637};
	st.local.v4.f32 	[%rd9+448], {%f637, %f637, %f637, %f637};
	st.local.v4.f32 	[%rd9+464], {%f637, %f637, %f637, %f637};
	st.local.v4.f32 	[%rd9+480], {%f637, %f637, %f637, %f637};
	st.local.v4.f32 	[%rd9+496], {%f637, %f637, %f637, %f637};
	@%p7 bra 	$L__BB1_48;
	mov.b32 	%r360, 0;
$L__BB1_34:
	setp.lt.u32 	%p151, %r12, 15;
	add.s32 	%r279, %r41, %r360;
	mul.lo.s32 	%r45, %r279, %r96;
	mul.wide.u32 	%rd64, %r360, 4;
	add.s64 	%rd20, %rd9, %rd64;
	ld.local.f32 	%f1060, [%rd20];
	mov.b32 	%r363, 0;
	@%p151 bra 	$L__BB1_37;
	mov.b32 	%r361, 0;
$L__BB1_36:
	.pragma "nounroll";
	add.s32 	%r281, %r361, %r45;
	add.s32 	%r282, %r361, %r11;
	mul.wide.s32 	%rd65, %r281, 4;
	add.s64 	%rd66, %rd3, %rd65;
	ld.global.f32 	%f639, [%rd66];
	mul.wide.s32 	%rd67, %r282, 4;
	add.s64 	%rd68, %rd1, %rd67;
	ld.global.f32 	%f640, [%rd68];
	fma.rn.f32 	%f641, %f639, %f640, %f1060;
	ld.global.f32 	%f642, [%rd66+4];
	ld.global.f32 	%f643, [%rd68+4];
	fma.rn.f32 	%f644, %f642, %f643, %f641;
	ld.global.f32 	%f645, [%rd66+8];
	ld.global.f32 	%f646, [%rd68+8];
	fma.rn.f32 	%f647, %f645, %f646, %f644;
	ld.global.f32 	%f648, [%rd66+12];
	ld.global.f32 	%f649, [%rd68+12];
	fma.rn.f32 	%f650, %f648, %f649, %f647;
	ld.global.f32 	%f651, [%rd66+16];
	ld.global.f32 	%f652, [%rd68+16];
	fma.rn.f32 	%f653, %f651, %f652, %f650;
	ld.global.f32 	%f654, [%rd66+20];
	ld.global.f32 	%f655, [%rd68+20];
	fma.rn.f32 	%f656, %f654, %f655, %f653;
	ld.global.f32 	%f657, [%rd66+24];
	ld.global.f32 	%f658, [%rd68+24];
	fma.rn.f32 	%f659, %f657, %f658, %f656;
	ld.global.f32 	%f660, [%rd66+28];
	ld.global.f32 	%f661, [%rd68+28];
	fma.rn.f32 	%f662, %f660, %f661, %f659;
	ld.global.f32 	%f663, [%rd66+32];
	ld.global.f32 	%f664, [%rd68+32];
	fma.rn.f32 	%f665, %f663, %f664, %f662;
	ld.global.f32 	%f666, [%rd66+36];
	ld.global.f32 	%f667, [%rd68+36];
	fma.rn.f32 	%f668, %f666, %f667, %f665;
	ld.global.f32 	%f669, [%rd66+40];
	ld.global.f32 	%f670, [%rd68+40];
	fma.rn.f32 	%f671, %f669, %f670, %f668;
	ld.global.f32 	%f672, [%rd66+44];
	ld.global.f32 	%f673, [%rd68+44];
	fma.rn.f32 	%f674, %f672, %f673, %f671;
	ld.global.f32 	%f675, [%rd66+48];
	ld.global.f32 	%f676, [%rd68+48];
	fma.rn.f32 	%f677, %f675, %f676, %f674;
	ld.global.f32 	%f678, [%rd66+52];
	ld.global.f32 	%f679, [%rd68+52];
	fma.rn.f32 	%f680, %f678, %f679, %f677;
	ld.global.f32 	%f681, [%rd66+56];
	ld.global.f32 	%f682, [%rd68+56];
	fma.rn.f32 	%f683, %f681, %f682, %f680;
	ld.global.f32 	%f684, [%rd66+60];
	ld.global.f32 	%f685, [%rd68+60];
	fma.rn.f32 	%f1060, %f684, %f685, %f683;
	add.s32 	%r361, %r361, 16;
	setp.ne.s32 	%p152, %r361, %r18;
	mov.u32 	%r363, %r18;
	@%p152 bra 	$L__BB1_36;
$L__BB1_37:
	setp.eq.s32 	%p153, %r13, 0;
	@%p153 bra 	$L__BB1_47;
	setp.lt.u32 	%p154, %r14, 7;
	@%p154 bra 	$L__BB1_40;
	add.s32 	%r283, %r363, %r45;
	add.s32 	%r284, %r363, %r11;
	mul.wide.s32 	%rd69, %r283, 4;
	add.s64 	%rd70, %rd3, %rd69;
	ld.global.f32 	%f687, [%rd70];
	mul.wide.s32 	%rd71, %r284, 4;
	add.s64 	%rd72, %rd1, %rd71;
	ld.global.f32 	%f688, [%rd72];
	fma.rn.f32 	%f689, %f687, %f688, %f1060;
	ld.global.f32 	%f690, [%rd70+4];
	ld.global.f32 	%f691, [%rd72+4];
	fma.rn.f32 	%f692, %f690, %f691, %f689;
	ld.global.f32 	%f693, [%rd70+8];
	ld.global.f32 	%f694, [%rd72+8];
	fma.rn.f32 	%f695, %f693, %f694, %f692;
	ld.global.f32 	%f696, [%rd70+12];
	ld.global.f32 	%f697, [%rd72+12];
	fma.rn.f32 	%f698, %f696, %f697, %f695;
	ld.global.f32 	%f699, [%rd70+16];
	ld.global.f32 	%f700, [%rd72+16];
	fma.rn.f32 	%f701, %f699, %f700, %f698;
	ld.global.f32 	%f702, [%rd70+20];
	ld.global.f32 	%f703, [%rd72+20];
	fma.rn.f32 	%f704, %f702, %f703, %f701;
	ld.global.f32 	%f705, [%rd70+24];
	ld.global.f32 	%f706, [%rd72+24];
	fma.rn.f32 	%f707, %f705, %f706, %f704;
	ld.global.f32 	%f708, [%rd70+28];
	ld.global.f32 	%f709, [%rd72+28];
	fma.rn.f32 	%f1060, %f708, %f709, %f707;
	add.s32 	%r363, %r363, 8;
$L__BB1_40:
	setp.eq.s32 	%p155, %r15, 0;
	@%p155 bra 	$L__BB1_47;
	setp.lt.u32 	%p156, %r16, 3;
	@%p156 bra 	$L__BB1_43;
	add.s32 	%r285, %r363, %r45;
	add.s32 	%r286, %r363, %r11;
	mul.wide.s32 	%rd73, %r285, 4;
	add.s64 	%rd74, %rd3, %rd73;
	ld.global.f32 	%f711, [%rd74];
	mul.wide.s32 	%rd75, %r286, 4;
	add.s64 	%rd76, %rd1, %rd75;
	ld.global.f32 	%f712, [%rd76];
	fma.rn.f32 	%f713, %f711, %f712, %f1060;
	ld.global.f32 	%f714, [%rd74+4];
	ld.global.f32 	%f715, [%rd76+4];
	fma.rn.f32 	%f716, %f714, %f715, %f713;
	ld.global.f32 	%f717, [%rd74+8];
	ld.global.f32 	%f718, [%rd76+8];
	fma.rn.f32 	%f719, %f717, %f718, %f716;
	ld.global.f32 	%f720, [%rd74+12];
	ld.global.f32 	%f721, [%rd76+12];
	fma.rn.f32 	%f1060, %f720, %f721, %f719;
	add.s32 	%r363, %r363, 4;
$L__BB1_43:
	setp.eq.s32 	%p157, %r17, 0;
	@%p157 bra 	$L__BB1_47;
	setp.eq.s32 	%p158, %r17, 1;
	add.s32 	%r287, %r363, %r45;
	add.s32 	%r288, %r363, %r11;
	mul.wide.s32 	%rd77, %r287, 4;
	add.s64 	%rd21, %rd3, %rd77;
	ld.global.f32 	%f722, [%rd21];
	mul.wide.s32 	%rd78, %r288, 4;
	add.s64 	%rd22, %rd1, %rd78;
	ld.global.f32 	%f723, [%rd22];
	fma.rn.f32 	%f1060, %f722, %f723, %f1060;
	@%p158 bra 	$L__BB1_47;
	setp.eq.s32 	%p159, %r17, 2;
	ld.global.f32 	%f724, [%rd21+4];
	ld.global.f32 	%f725, [%rd22+4];
	fma.rn.f32 	%f1060, %f724, %f725, %f1060;
	@%p159 bra 	$L__BB1_47;
	ld.global.f32 	%f726, [%rd21+8];
	ld.global.f32 	%f727, [%rd22+8];
	fma.rn.f32 	%f1060, %f726, %f727, %f1060;
$L__BB1_47:
	st.local.f32 	[%rd20], %f1060;
	add.s32 	%r360, %r360, 1;
	setp.ne.s32 	%p160, %r360, 128;
	@%p160 bra 	$L__BB1_34;
$L__BB1_48:
	mov.b32 	%r365, 0;
$L__BB1_49:
	mov.f32 	%f1068, 0f00000000;
	@%p7 bra 	$L__BB1_76;
	setp.lt.u32 	%p162, %r12, 15;
	add.s32 	%r291, %r41, %r365;
	mul.lo.s32 	%r55, %r291, %r96;
	mov.b32 	%r367, 0;
	@%p162 bra 	$L__BB1_53;
	mov.b32 	%r369, 0;
$L__BB1_52:
	.pragma "nounroll";
	add.s32 	%r293, %r369, %r55;
	mul.wide.s32 	%rd79, %r293, 4;
	add.s64 	%rd80, %rd2, %rd79;
	ld.global.f32 	%f729, [%rd80];
	mul.wide.u32 	%rd81, %r369, 4;
	add.s64 	%rd82, %rd11, %rd81;
	ld.global.f32 	%f730, [%rd80+4];
	ld.global.f32 	%f731, [%rd80+8];
	ld.global.f32 	%f732, [%rd80+12];
	st.local.v4.f32 	[%rd82], {%f729, %f730, %f731, %f732};
	ld.global.f32 	%f733, [%rd80+16];
	ld.global.f32 	%f734, [%rd80+20];
	ld.global.f32 	%f735, [%rd80+24];
	ld.global.f32 	%f736, [%rd80+28];
	st.local.v4.f32 	[%rd82+16], {%f733, %f734, %f735, %f736};
	ld.global.f32 	%f737, [%rd80+32];
	ld.global.f32 	%f738, [%rd80+36];
	ld.global.f32 	%f739, [%rd80+40];
	ld.global.f32 	%f740, [%rd80+44];
	st.local.v4.f32 	[%rd82+32], {%f737, %f738, %f739, %f740};
	ld.global.f32 	%f741, [%rd80+48];
	ld.global.f32 	%f742, [%rd80+52];
	ld.global.f32 	%f743, [%rd80+56];
	ld.global.f32 	%f744, [%rd80+60];
	st.local.v4.f32 	[%rd82+48], {%f741, %f742, %f743, %f744};
	add.s32 	%r369, %r369, 16;
	setp.eq.s32 	%p163, %r369, %r18;
	mov.u32 	%r367, %r18;
	@%p163 bra 	$L__BB1_53;
	bra.uni 	$L__BB1_52;
$L__BB1_53:
	setp.eq.s32 	%p164, %r13, 0;
	@%p164 bra 	$L__BB1_63;
	setp.lt.u32 	%p165, %r14, 7;
	@%p165 bra 	$L__BB1_56;
	add.s32 	%r294, %r367, %r55;
	mul.wide.s32 	%rd83, %r294, 4;
	add.s64 	%rd84, %rd2, %rd83;
	ld.global.f32 	%f745, [%rd84];
	mul.wide.u32 	%rd85, %r367, 4;
	add.s64 	%rd86, %rd11, %rd85;
	st.local.f32 	[%rd86], %f745;
	ld.global.f32 	%f746, [%rd84+4];
	st.local.f32 	[%rd86+4], %f746;
	ld.global.f32 	%f747, [%rd84+8];
	st.local.f32 	[%rd86+8], %f747;
	ld.global.f32 	%f748, [%rd84+12];
	st.local.f32 	[%rd86+12], %f748;
	ld.global.f32 	%f749, [%rd84+16];
	st.local.f32 	[%rd86+16], %f749;
	ld.global.f32 	%f750, [%rd84+20];
	st.local.f32 	[%rd86+20], %f750;
	ld.global.f32 	%f751, [%rd84+24];
	st.local.f32 	[%rd86+24], %f751;
	ld.global.f32 	%f752, [%rd84+28];
	st.local.f32 	[%rd86+28], %f752;
	add.s32 	%r367, %r367, 8;
$L__BB1_56:
	setp.eq.s32 	%p166, %r15, 0;
	@%p166 bra 	$L__BB1_63;
	setp.lt.u32 	%p167, %r16, 3;
	@%p167 bra 	$L__BB1_59;
	add.s32 	%r295, %r367, %r55;
	mul.wide.s32 	%rd87, %r295, 4;
	add.s64 	%rd88, %rd2, %rd87;
	ld.global.f32 	%f753, [%rd88];
	mul.wide.u32 	%rd89, %r367, 4;
	add.s64 	%rd90, %rd11, %rd89;
	st.local.f32 	[%rd90], %f753;
	ld.global.f32 	%f754, [%rd88+4];
	st.local.f32 	[%rd90+4], %f754;
	ld.global.f32 	%f755, [%rd88+8];
	st.local.f32 	[%rd90+8], %f755;
	ld.global.f32 	%f756, [%rd88+12];
	st.local.f32 	[%rd90+12], %f756;
	add.s32 	%r367, %r367, 4;
$L__BB1_59:
	setp.eq.s32 	%p168, %r17, 0;
	@%p168 bra 	$L__BB1_63;
	setp.eq.s32 	%p169, %r17, 1;
	add.s32 	%r296, %r367, %r55;
	mul.wide.s32 	%rd91, %r296, 4;
	add.s64 	%rd23, %rd2, %rd91;
	ld.global.f32 	%f757, [%rd23];
	mul.wide.u32 	%rd92, %r367, 4;
	add.s64 	%rd24, %rd11, %rd92;
	st.local.f32 	[%rd24], %f757;
	@%p169 bra 	$L__BB1_63;
	setp.eq.s32 	%p170, %r17, 2;
	ld.global.f32 	%f758, [%rd23+4];
	st.local.f32 	[%rd24+4], %f758;
	@%p170 bra 	$L__BB1_63;
	ld.global.f32 	%f759, [%rd23+8];
	st.local.f32 	[%rd24+8], %f759;
$L__BB1_63:
	mov.f32 	%f1068, 0f00000000;
	mov.b32 	%r372, 0;
	@%p162 bra 	$L__BB1_66;
	mov.f32 	%f1068, 0f00000000;
	mov.b32 	%r370, 0;
$L__BB1_65:
	.pragma "nounroll";
	add.s32 	%r299, %r370, %r55;
	mul.wide.s32 	%rd93, %r299, 4;
	add.s64 	%rd94, %rd3, %rd93;
	ld.global.f32 	%f763, [%rd94];
	mul.wide.u32 	%rd95, %r370, 4;
	add.s64 	%rd96, %rd11, %rd95;
	ld.local.v4.f32 	{%f764, %f765, %f766, %f767}, [%rd96];
	fma.rn.f32 	%f768, %f763, %f764, %f1068;
	ld.global.f32 	%f769, [%rd94+4];
	fma.rn.f32 	%f770, %f769, %f765, %f768;
	ld.global.f32 	%f771, [%rd94+8];
	fma.rn.f32 	%f772, %f771, %f766, %f770;
	ld.global.f32 	%f773, [%rd94+12];
	fma.rn.f32 	%f774, %f773, %f767, %f772;
	ld.global.f32 	%f775, [%rd94+16];
	ld.local.v4.f32 	{%f776, %f777, %f778, %f779}, [%rd96+16];
	fma.rn.f32 	%f780, %f775, %f776, %f774;
	ld.global.f32 	%f781, [%rd94+20];
	fma.rn.f32 	%f782, %f781, %f777, %f780;
	ld.global.f32 	%f783, [%rd94+24];
	fma.rn.f32 	%f784, %f783, %f778, %f782;
	ld.global.f32 	%f785, [%rd94+28];
	fma.rn.f32 	%f786, %f785, %f779, %f784;
	ld.global.f32 	%f787, [%rd94+32];
	ld.local.v4.f32 	{%f788, %f789, %f790, %f791}, [%rd96+32];
	fma.rn.f32 	%f792, %f787, %f788, %f786;
	ld.global.f32 	%f793, [%rd94+36];
	fma.rn.f32 	%f794, %f793, %f789, %f792;
	ld.global.f32 	%f795, [%rd94+40];
	fma.rn.f32 	%f796, %f795, %f790, %f794;
	ld.global.f32 	%f797, [%rd94+44];
	fma.rn.f32 	%f798, %f797, %f791, %f796;
	ld.global.f32 	%f799, [%rd94+48];
	ld.local.v4.f32 	{%f800, %f801, %f802, %f803}, [%rd96+48];
	fma.rn.f32 	%f804, %f799, %f800, %f798;
	ld.global.f32 	%f805, [%rd94+52];
	fma.rn.f32 	%f806, %f805, %f801, %f804;
	ld.global.f32 	%f807, [%rd94+56];
	fma.rn.f32 	%f808, %f807, %f802, %f806;
	ld.global.f32 	%f809, [%rd94+60];
	fma.rn.f32 	%f1068, %f809, %f803, %f808;
	add.s32 	%r370, %r370, 16;
	setp.ne.s32 	%p172, %r370, %r18;
	mov.u32 	%r372, %r18;
	@%p172 bra 	$L__BB1_65;
$L__BB1_66:
	@%p164 bra 	$L__BB1_76;
	setp.lt.u32 	%p174, %r14, 7;
	@%p174 bra 	$L__BB1_69;
	add.s32 	%r300, %r372, %r55;
	mul.wide.s32 	%rd97, %r300, 4;
	add.s64 	%rd98, %rd3, %rd97;
	ld.global.f32 	%f811, [%rd98];
	mul.wide.u32 	%rd99, %r372, 4;
	add.s64 	%rd100, %rd11, %rd99;
	ld.local.f32 	%f812, [%rd100];
	fma.rn.f32 	%f813, %f811, %f812, %f1068;
	ld.global.f32 	%f814, [%rd98+4];
	ld.local.f32 	%f815, [%rd100+4];
	fma.rn.f32 	%f816, %f814, %f815, %f813;
	ld.global.f32 	%f817, [%rd98+8];
	ld.local.f32 	%f818, [%rd100+8];
	fma.rn.f32 	%f819, %f817, %f818, %f816;
	ld.global.f32 	%f820, [%rd98+12];
	ld.local.f32 	%f821, [%rd100+12];
	fma.rn.f32 	%f822, %f820, %f821, %f819;
	ld.global.f32 	%f823, [%rd98+16];
	ld.local.f32 	%f824, [%rd100+16];
	fma.rn.f32 	%f825, %f823, %f824, %f822;
	ld.global.f32 	%f826, [%rd98+20];
	ld.local.f32 	%f827, [%rd100+20];
	fma.rn.f32 	%f828, %f826, %f827, %f825;
	ld.global.f32 	%f829, [%rd98+24];
	ld.local.f32 	%f830, [%rd100+24];
	fma.rn.f32 	%f831, %f829, %f830, %f828;
	ld.global.f32 	%f832, [%rd98+28];
	ld.local.f32 	%f833, [%rd100+28];
	fma.rn.f32 	%f1068, %f832, %f833, %f831;
	add.s32 	%r372, %r372, 8;
$L__BB1_69:
	setp.eq.s32 	%p175, %r15, 0;
	@%p175 bra 	$L__BB1_76;
	setp.lt.u32 	%p176, %r16, 3;
	@%p176 bra 	$L__BB1_72;
	add.s32 	%r301, %r372, %r55;
	mul.wide.s32 	%rd101, %r301, 4;
	add.s64 	%rd102, %rd3, %rd101;
	ld.global.f32 	%f835, [%rd102];
	mul.wide.u32 	%rd103, %r372, 4;
	add.s64 	%rd104, %rd11, %rd103;
	ld.local.f32 	%f836, [%rd104];
	fma.rn.f32 	%f837, %f835, %f836, %f1068;
	ld.global.f32 	%f838, [%rd102+4];
	ld.local.f32 	%f839, [%rd104+4];
	fma.rn.f32 	%f840, %f838, %f839, %f837;
	ld.global.f32 	%f841, [%rd102+8];
	ld.local.f32 	%f842, [%rd104+8];
	fma.rn.f32 	%f843, %f841, %f842, %f840;
	ld.global.f32 	%f844, [%rd102+12];
	ld.local.f32 	%f845, [%rd104+12];
	fma.rn.f32 	%f1068, %f844, %f845, %f843;
	add.s32 	%r372, %r372, 4;
$L__BB1_72:
	setp.eq.s32 	%p177, %r17, 0;
	@%p177 bra 	$L__BB1_76;
	setp.eq.s32 	%p178, %r17, 1;
	add.s32 	%r302, %r372, %r55;
	mul.wide.s32 	%rd105, %r302, 4;
	add.s64 	%rd25, %rd3, %rd105;
	ld.global.f32 	%f846, [%rd25];
	mul.wide.u32 	%rd106, %r372, 4;
	add.s64 	%rd26, %rd11, %rd106;
	ld.local.f32 	%f847, [%rd26];
	fma.rn.f32 	%f1068, %f846, %f847, %f1068;
	@%p178 bra 	$L__BB1_76;
	setp.eq.s32 	%p179, %r17, 2;
	ld.global.f32 	%f848, [%rd25+4];
	ld.local.f32 	%f849, [%rd26+4];
	fma.rn.f32 	%f1068, %f848, %f849, %f1068;
	@%p179 bra 	$L__BB1_76;
	ld.global.f32 	%f850, [%rd25+8];
	ld.local.f32 	%f851, [%rd26+8];
	fma.rn.f32 	%f1068, %f850, %f851, %f1068;
$L__BB1_76:
	mul.wide.u32 	%rd107, %r365, 4;
	add.s64 	%rd108, %rd8, %rd107;
	ld.local.f32 	%f852, [%rd108];
	mul.f32 	%f853, %f48, %f852;
	add.s64 	%rd109, %rd9, %rd107;
	ld.local.f32 	%f854, [%rd109];
	sub.f32 	%f855, %f854, %f1068;
	mul.f32 	%f856, %f853, %f855;
	add.s64 	%rd110, %rd10, %rd107;
	st.local.f32 	[%rd110], %f856;
	add.s32 	%r365, %r365, 1;
	setp.ne.s32 	%p180, %r365, 128;
	@%p180 bra 	$L__BB1_49;
	@%p7 bra 	$L__BB1_106;
	mov.b32 	%r374, 0;
$L__BB1_79:
	setp.lt.u32 	%p182, %r12, 7;
	mul.wide.u32 	%rd111, %r374, 4;
	add.s64 	%rd112, %rd10, %rd111;
	ld.local.f32 	%f46, [%rd112];
	mul.lo.s32 	%r72, %r374, %r96;
	mov.b32 	%r377, 0;
	@%p182 bra 	$L__BB1_82;
	mov.b32 	%r375, 0;
$L__BB1_81:
	.pragma "nounroll";
	mul.wide.u32 	%rd113, %r375, 4;
	add.s64 	%rd114, %rd4, %rd113;
	ld.local.v4.f32 	{%f857, %f858, %f859, %f860}, [%rd114];
	add.s32 	%r306, %r375, %r72;
	add.s32 	%r307, %r4, %r306;
	shl.b32 	%r308, %r307, 2;
	mov.u32 	%r309, shared_mem;
	add.s32 	%r310, %r309, %r308;
	ld.shared.f32 	%f861, [%r310];
	fma.rn.f32 	%f862, %f46, %f857, %f861;
	st.shared.f32 	[%r310], %f862;
	shl.b32 	%r311, %r306, 2;
	add.s32 	%r312, %r309, %r311;
	ld.shared.f32 	%f863, [%r312];
	add.s64 	%rd115, %rd5, %rd113;
	ld.local.v4.f32 	{%f864, %f865, %f866, %f867}, [%rd115];
	fma.rn.f32 	%f868, %f46, %f863, %f864;
	ld.shared.f32 	%f869, [%r310+4];
	fma.rn.f32 	%f870, %f46, %f858, %f869;
	st.shared.f32 	[%r310+4], %f870;
	ld.shared.f32 	%f871, [%r312+4];
	fma.rn.f32 	%f872, %f46, %f871, %f865;
	ld.shared.f32 	%f873, [%r310+8];
	fma.rn.f32 	%f874, %f46, %f859, %f873;
	st.shared.f32 	[%r310+8], %f874;
	ld.shared.f32 	%f875, [%r312+8];
	fma.rn.f32 	%f876, %f46, %f875, %f866;
	ld.shared.f32 	%f877, [%r310+12];
	fma.rn.f32 	%f878, %f46, %f860, %f877;
	st.shared.f32 	[%r310+12], %f878;
	ld.shared.f32 	%f879, [%r312+12];
	fma.rn.f32 	%f880, %f46, %f879, %f867;
	st.local.v4.f32 	[%rd115], {%f868, %f872, %f876, %f880};
	ld.local.v4.f32 	{%f881, %f882, %f883, %f884}, [%rd114+16];
	ld.shared.f32 	%f885, [%r310+16];
	fma.rn.f32 	%f886, %f46, %f881, %f885;
	st.shared.f32 	[%r310+16], %f886;
	ld.shared.f32 	%f887, [%r312+16];
	ld.local.v4.f32 	{%f888, %f889, %f890, %f891}, [%rd115+16];
	fma.rn.f32 	%f892, %f46, %f887, %f888;
	ld.shared.f32 	%f893, [%r310+20];
	fma.rn.f32 	%f894, %f46, %f882, %f893;
	st.shared.f32 	[%r310+20], %f894;
	ld.shared.f32 	%f895, [%r312+20];
	fma.rn.f32 	%f896, %f46, %f895, %f889;
	ld.shared.f32 	%f897, [%r310+24];
	fma.rn.f32 	%f898, %f46, %f883, %f897;
	st.shared.f32 	[%r310+24], %f898;
	ld.shared.f32 	%f899, [%r312+24];
	fma.rn.f32 	%f900, %f46, %f899, %f890;
	ld.shared.f32 	%f901, [%r310+28];
	fma.rn.f32 	%f902, %f46, %f884, %f901;
	st.shared.f32 	[%r310+28], %f902;
	ld.shared.f32 	%f903, [%r312+28];
	fma.rn.f32 	%f904, %f46, %f903, %f891;
	st.local.v4.f32 	[%rd115+16], {%f892, %f896, %f900, %f904};
	add.s32 	%r375, %r375, 8;
	setp.ne.s32 	%p183, %r375, %r19;
	mov.u32 	%r377, %r19;
	@%p183 bra 	$L__BB1_81;
$L__BB1_82:
	setp.eq.s32 	%p184, %r15, 0;
	@%p184 bra 	$L__BB1_90;
	setp.lt.u32 	%p185, %r16, 3;
	@%p185 bra 	$L__BB1_85;
	mul.wide.u32 	%rd116, %r377, 4;
	add.s64 	%rd117, %rd4, %rd116;
	ld.local.f32 	%f905, [%rd117];
	add.s32 	%r313, %r377, %r72;
	add.s32 	%r314, %r4, %r313;
	shl.b32 	%r315, %r314, 2;
	mov.u32 	%r316, shared_mem;
	add.s32 	%r317, %r316, %r315;
	ld.shared.f32 	%f906, [%r317];
	fma.rn.f32 	%f907, %f46, %f905, %f906;
	st.shared.f32 	[%r317], %f907;
	shl.b32 	%r318, %r313, 2;
	add.s32 	%r319, %r316, %r318;
	ld.shared.f32 	%f908, [%r319];
	add.s64 	%rd118, %rd5, %rd116;
	ld.local.f32 	%f909, [%rd118];
	fma.rn.f32 	%f910, %f46, %f908, %f909;
	st.local.f32 	[%rd118], %f910;
	ld.local.f32 	%f911, [%rd117+4];
	ld.shared.f32 	%f912, [%r317+4];
	fma.rn.f32 	%f913, %f46, %f911, %f912;
	st.shared.f32 	[%r317+4], %f913;
	ld.shared.f32 	%f914, [%r319+4];
	ld.local.f32 	%f915, [%rd118+4];
	fma.rn.f32 	%f916, %f46, %f914, %f915;
	st.local.f32 	[%rd118+4], %f916;
	ld.local.f32 	%f917, [%rd117+8];
	ld.shared.f32 	%f918, [%r317+8];
	fma.rn.f32 	%f919, %f46, %f917, %f918;
	st.shared.f32 	[%r317+8], %f919;
	ld.shared.f32 	%f920, [%r319+8];
	ld.local.f32 	%f921, [%rd118+8];
	fma.rn.f32 	%f922, %f46, %f920, %f921;
	st.local.f32 	[%rd118+8], %f922;
	ld.local.f32 	%f923, [%rd117+12];
	ld.shared.f32 	%f924, [%r317+12];
	fma.rn.f32 	%f925, %f46, %f923, %f924;
	st.shared.f32 	[%r317+12], %f925;
	ld.shared.f32 	%f926, [%r319+12];
	ld.local.f32 	%f927, [%rd118+12];
	fma.rn.f32 	%f928, %f46, %f926, %f927;
	st.local.f32 	[%rd118+12], %f928;
	add.s32 	%r377, %r377, 4;
$L__BB1_85:
	setp.eq.s32 	%p186, %r17, 0;
	@%p186 bra 	$L__BB1_90;
	setp.eq.s32 	%p187, %r17, 1;
	@%p187 bra 	$L__BB1_88;
	mul.wide.u32 	%rd119, %r377, 4;
	add.s64 	%rd120, %rd4, %rd119;
	ld.local.f32 	%f929, [%rd120];
	add.s32 	%r320, %r377, %r72;
	add.s32 	%r321, %r4, %r320;
	shl.b32 	%r322, %r321, 2;
	mov.u32 	%r323, shared_mem;
	add.s32 	%r324, %r323, %r322;
	ld.shared.f32 	%f930, [%r324];
	fma.rn.f32 	%f931, %f46, %f929, %f930;
	st.shared.f32 	[%r324], %f931;
	shl.b32 	%r325, %r320, 2;
	add.s32 	%r326, %r323, %r325;
	ld.shared.f32 	%f932, [%r326];
	add.s64 	%rd121, %rd5, %rd119;
	ld.local.f32 	%f933, [%rd121];
	fma.rn.f32 	%f934, %f46, %f932, %f933;
	st.local.f32 	[%rd121], %f934;
	ld.local.f32 	%f935, [%rd120+4];
	ld.shared.f32 	%f936, [%r324+4];
	fma.rn.f32 	%f937, %f46, %f935, %f936;
	st.shared.f32 	[%r324+4], %f937;
	ld.shared.f32 	%f938, [%r326+4];
	ld.local.f32 	%f939, [%rd121+4];
	fma.rn.f32 	%f940, %f46, %f938, %f939;
	st.local.f32 	[%rd121+4], %f940;
	add.s32 	%r377, %r377, 2;
$L__BB1_88:
	and.b32  	%r327, %r96, 1;
	setp.eq.b32 	%p188, %r327, 1;
	not.pred 	%p189, %p188;
	@%p189 bra 	$L__BB1_90;
	mul.wide.u32 	%rd122, %r377, 4;
	add.s64 	%rd123, %rd4, %rd122;
	ld.local.f32 	%f941, [%rd123];
	add.s32 	%r328, %r377, %r72;
	add.s32 	%r329, %r4, %r328;
	shl.b32 	%r330, %r329, 2;
	mov.u32 	%r331, shared_mem;
	add.s32 	%r332, %r331, %r330;
	ld.shared.f32 	%f942, [%r332];
	fma.rn.f32 	%f943, %f46, %f941, %f942;
	st.shared.f32 	[%r332], %f943;
	shl.b32 	%r333, %r328, 2;
	add.s32 	%r334, %r331, %r333;
	ld.shared.f32 	%f944, [%r334];
	add.s64 	%rd124, %rd5, %rd122;
	ld.local.f32 	%f945, [%rd124];
	fma.rn.f32 	%f946, %f46, %f944, %f945;
	st.local.f32 	[%rd124], %f946;
$L__BB1_90:
	add.s32 	%r374, %r374, 1;
	setp.ne.s32 	%p190, %r374, 128;
	@%p190 bra 	$L__BB1_79;
	mov.b32 	%r379, 0;
$L__BB1_92:
	setp.lt.u32 	%p191, %r12, 15;
	add.s32 	%r337, %r41, %r379;
	mul.lo.s32 	%r82, %r337, %r96;
	mul.wide.u32 	%rd125, %r379, 4;
	add.s64 	%rd126, %rd8, %rd125;
	ld.local.f32 	%f47, [%rd126];
	mov.b32 	%r382, 0;
	@%p191 bra 	$L__BB1_95;
	mov.b32 	%r380, 0;
$L__BB1_94:
	.pragma "nounroll";
	add.s32 	%r339, %r380, %r82;
	mul.wide.s32 	%rd127, %r339, 4;
	add.s64 	%rd128, %rd3, %rd127;
	ld.global.f32 	%f947, [%rd128];
	mul.wide.u32 	%rd129, %r380, 4;
	add.s64 	%rd130, %rd6, %rd129;
	ld.local.v4.f32 	{%f948, %f949, %f950, %f951}, [%rd130];
	fma.rn.f32 	%f952, %f47, %f947, %f948;
	ld.global.f32 	%f953, [%rd128+4];
	fma.rn.f32 	%f954, %f47, %f953, %f949;
	ld.global.f32 	%f955, [%rd128+8];
	fma.rn.f32 	%f956, %f47, %f955, %f950;
	ld.global.f32 	%f957, [%rd128+12];
	fma.rn.f32 	%f958, %f47, %f957, %f951;
	st.local.v4.f32 	[%rd130], {%f952, %f954, %f956, %f958};
	ld.global.f32 	%f959, [%rd128+16];
	ld.local.v4.f32 	{%f960, %f961, %f962, %f963}, [%rd130+16];
	fma.rn.f32 	%f964, %f47, %f959, %f960;
	ld.global.f32 	%f965, [%rd128+20];
	fma.rn.f32 	%f966, %f47, %f965, %f961;
	ld.global.f32 	%f967, [%rd128+24];
	fma.rn.f32 	%f968, %f47, %f967, %f962;
	ld.global.f32 	%f969, [%rd128+28];
	fma.rn.f32 	%f970, %f47, %f969, %f963;
	st.local.v4.f32 	[%rd130+16], {%f964, %f966, %f968, %f970};
	ld.global.f32 	%f971, [%rd128+32];
	ld.local.v4.f32 	{%f972, %f973, %f974, %f975}, [%rd130+32];
	fma.rn.f32 	%f976, %f47, %f971, %f972;
	ld.global.f32 	%f977, [%rd128+36];
	fma.rn.f32 	%f978, %f47, %f977, %f973;
	ld.global.f32 	%f979, [%rd128+40];
	fma.rn.f32 	%f980, %f47, %f979, %f974;
	ld.global.f32 	%f981, [%rd128+44];
	fma.rn.f32 	%f982, %f47, %f981, %f975;
	st.local.v4.f32 	[%rd130+32], {%f976, %f978, %f980, %f982};
	ld.global.f32 	%f983, [%rd128+48];
	ld.local.v4.f32 	{%f984, %f985, %f986, %f987}, [%rd130+48];
	fma.rn.f32 	%f988, %f47, %f983, %f984;
	ld.global.f32 	%f989, [%rd128+52];
	fma.rn.f32 	%f990, %f47, %f989, %f985;
	ld.global.f32 	%f991, [%rd128+56];
	fma.rn.f32 	%f992, %f47, %f991, %f986;
	ld.global.f32 	%f993, [%rd128+60];
	fma.rn.f32 	%f994, %f47, %f993, %f987;
	st.local.v4.f32 	[%rd130+48], {%f988, %f990, %f992, %f994};
	add.s32 	%r380, %r380, 16;
	setp.ne.s32 	%p192, %r380, %r18;
	mov.u32 	%r382, %r18;
	@%p192 bra 	$L__BB1_94;
$L__BB1_95:
	setp.eq.s32 	%p193, %r13, 0;
	@%p193 bra 	$L__BB1_105;
	setp.lt.u32 	%p194, %r14, 7;
	@%p194 bra 	$L__BB1_98;
	add.s32 	%r340, %r382, %r82;
	mul.wide.s32 	%rd131, %r340, 4;
	add.s64 	%rd132, %rd3, %rd131;
	ld.global.f32 	%f995, [%rd132];
	mul.wide.u32 	%rd133, %r382, 4;
	add.s64 	%rd134, %rd6, %rd133;
	ld.local.f32 	%f996, [%rd134];
	fma.rn.f32 	%f997, %f47, %f995, %f996;
	st.local.f32 	[%rd134], %f997;
	ld.global.f32 	%f998, [%rd132+4];
	ld.local.f32 	%f999, [%rd134+4];
	fma.rn.f32 	%f1000, %f47, %f998, %f999;
	st.local.f32 	[%rd134+4], %f1000;
	ld.global.f32 	%f1001, [%rd132+8];
	ld.local.f32 	%f1002, [%rd134+8];
	fma.rn.f32 	%f1003, %f47, %f1001, %f1002;
	st.local.f32 	[%rd134+8], %f1003;
	ld.global.f32 	%f1004, [%rd132+12];
	ld.local.f32 	%f1005, [%rd134+12];
	fma.rn.f32 	%f1006, %f47, %f1004, %f1005;
	st.local.f32 	[%rd134+12], %f1006;
	ld.global.f32 	%f1007, [%rd132+16];
	ld.local.f32 	%f1008, [%rd134+16];
	fma.rn.f32 	%f1009, %f47, %f1007, %f1008;
	st.local.f32 	[%rd134+16], %f1009;
	ld.global.f32 	%f1010, [%rd132+20];
	ld.local.f32 	%f1011, [%rd134+20];
	fma.rn.f32 	%f1012, %f47, %f1010, %f1011;
	st.local.f32 	[%rd134+20], %f1012;
	ld.global.f32 	%f1013, [%rd132+24];
	ld.local.f32 	%f1014, [%rd134+24];
	fma.rn.f32 	%f1015, %f47, %f1013, %f1014;
	st.local.f32 	[%rd134+24], %f1015;
	ld.global.f32 	%f1016, [%rd132+28];
	ld.local.f32 	%f1017, [%rd134+28];
	fma.rn.f32 	%f1018, %f47, %f1016, %f1017;
	st.local.f32 	[%rd134+28], %f1018;
	add.s32 	%r382, %r382, 8;
$L__BB1_98:
	@%p184 bra 	$L__BB1_105;
	setp.lt.u32 	%p196, %r16, 3;
	@%p196 bra 	$L__BB1_101;
	add.s32 	%r341, %r382, %r82;
	mul.wide.s32 	%rd135, %r341, 4;
	add.s64 	%rd136, %rd3, %rd135;
	ld.global.f32 	%f1019, [%rd136];
	mul.wide.u32 	%rd137, %r382, 4;
	add.s64 	%rd138, %rd6, %rd137;
	ld.local.f32 	%f1020, [%rd138];
	fma.rn.f32 	%f1021, %f47, %f1019, %f1020;
	st.local.f32 	[%rd138], %f1021;
	ld.global.f32 	%f1022, [%rd136+4];
	ld.local.f32 	%f1023, [%rd138+4];
	fma.rn.f32 	%f1024, %f47, %f1022, %f1023;
	st.local.f32 	[%rd138+4], %f1024;
	ld.global.f32 	%f1025, [%rd136+8];
	ld.local.f32 	%f1026, [%rd138+8];
	fma.rn.f32 	%f1027, %f47, %f1025, %f1026;
	st.local.f32 	[%rd138+8], %f1027;
	ld.global.f32 	%f1028, [%rd136+12];
	ld.local.f32 	%f1029, [%rd138+12];
	fma.rn.f32 	%f1030, %f47, %f1028, %f1029;
	st.local.f32 	[%rd138+12], %f1030;
	add.s32 	%r382, %r382, 4;
$L__BB1_101:
	setp.eq.s32 	%p197, %r17, 0;
	@%p197 bra 	$L__BB1_105;
	setp.eq.s32 	%p198, %r17, 1;
	add.s32 	%r342, %r382, %r82;
	mul.wide.s32 	%rd139, %r342, 4;
	add.s64 	%rd27, %rd3, %rd139;
	ld.global.f32 	%f1031, [%rd27];
	mul.wide.u32 	%rd140, %r382, 4;
	add.s64 	%rd28, %rd6, %rd140;
	ld.local.f32 	%f1032, [%rd28];
	fma.rn.f32 	%f1033, %f47, %f1031, %f1032;
	st.local.f32 	[%rd28], %f1033;
	@%p198 bra 	$L__BB1_105;
	setp.eq.s32 	%p199, %r17, 2;
	ld.global.f32 	%f1034, [%rd27+4];
	ld.local.f32 	%f1035, [%rd28+4];
	fma.rn.f32 	%f1036, %f47, %f1034, %f1035;
	st.local.f32 	[%rd28+4], %f1036;
	@%p199 bra 	$L__BB1_105;
	ld.global.f32 	%f1037, [%rd27+8];
	ld.local.f32 	%f1038, [%rd28+8];
	fma.rn.f32 	%f1039, %f47, %f1037, %f1038;
	st.local.f32 	[%rd28+8], %f1039;
$L__BB1_105:
	add.s32 	%r379, %r379, 1;
	setp.ne.s32 	%p200, %r379, 128;
	@%p200 bra 	$L__BB1_92;
$L__BB1_106:
	bar.sync 	0;
	add.s32 	%r351, %r351, 128;
	setp.lt.s32 	%p201, %r351, %r95;
	@%p201 bra 	$L__BB1_5;
	bra.uni 	$L__BB1_25;

}
	// .globl	_Z19concat_heads_kernelPKfPfiiii
.visible .entry _Z19concat_heads_kernelPKfPfiiii(
	.param .u64 .ptr .align 1 _Z19concat_heads_kernelPKfPfiiii_param_0,
	.param .u64 .ptr .align 1 _Z19concat_heads_kernelPKfPfiiii_param_1,
	.param .u32 _Z19concat_heads_kernelPKfPfiiii_param_2,
	.param .u32 _Z19concat_heads_kernelPKfPfiiii_param_3,
	.param .u32 _Z19concat_heads_kernelPKfPfiiii_param_4,
	.param .u32 _Z19concat_heads_kernelPKfPfiiii_param_5
)
{
	.reg .pred 	%p<5>;
	.reg .b32 	%r<27>;
	.reg .b32 	%f<2>;
	.reg .b64 	%rd<9>;

	ld.param.u64 	%rd3, [_Z19concat_heads_kernelPKfPfiiii_param_0];
	ld.param.u64 	%rd4, [_Z19concat_heads_kernelPKfPfiiii_param_1];
	ld.param.u32 	%r15, [_Z19concat_heads_kernelPKfPfiiii_param_3];
	ld.param.u32 	%r16, [_Z19concat_heads_kernelPKfPfiiii_param_4];
	ld.param.u32 	%r17, [_Z19concat_heads_kernelPKfPfiiii_param_5];
	mov.u32 	%r1, %ctaid.x;
	rem.u32 	%r2, %r1, %r16;
	mov.u32 	%r25, %tid.y;
	setp.ge.s32 	%p1, %r25, %r15;
	@%p1 bra 	$L__BB2_6;
	div.u32 	%r18, %r1, %r16;
	mov.u32 	%r4, %tid.x;
	mul.lo.s32 	%r5, %r18, %r15;
	mad.lo.s32 	%r19, %r18, %r16, %r2;
	mul.lo.s32 	%r6, %r19, %r15;
	mov.u32 	%r7, %ntid.x;
	mov.u32 	%r8, %ntid.y;
	cvta.to.global.u64 	%rd1, %rd3;
	cvta.to.global.u64 	%rd2, %rd4;
$L__BB2_2:
	setp.ge.s32 	%p2, %r4, %r17;
	@%p2 bra 	$L__BB2_5;
	add.s32 	%r20, %r25, %r5;
	mad.lo.s32 	%r21, %r20, %r16, %r2;
	mul.lo.s32 	%r10, %r21, %r17;
	add.s32 	%r22, %r25, %r6;
	mul.lo.s32 	%r11, %r22, %r17;
	mov.u32 	%r26, %r4;
$L__BB2_4:
	add.s32 	%r23, %r26, %r10;
	add.s32 	%r24, %r11, %r26;
	mul.wide.s32 	%rd5, %r23, 4;
	add.s64 	%rd6, %rd1, %rd5;
	ld.global.f32 	%f1, [%rd6];
	mul.wide.s32 	%rd7, %r24, 4;
	add.s64 	%rd8, %rd2, %rd7;
	st.global.f32 	[%rd8], %f1;
	add.s32 	%r26, %r26, %r7;
	setp.lt.s32 	%p3, %r26, %r17;
	@%p3 bra 	$L__BB2_4;
$L__BB2_5:
	add.s32 	%r25, %r25, %r8;
	setp.lt.s32 	%p4, %r25, %r15;
	@%p4 bra 	$L__BB2_2;
$L__BB2_6:
	ret;

}
	// .globl	_Z23split_heads_grad_kernelPKfPfiiii
.visible .entry _Z23split_heads_grad_kernelPKfPfiiii(
	.param .u64 .ptr .align 1 _Z23split_heads_grad_kernelPKfPfiiii_param_0,
	.param .u64 .ptr .align 1 _Z23split_heads_grad_kernelPKfPfiiii_param_1,
	.param .u32 _Z23split_heads_grad_kernelPKfPfiiii_param_2,
	.param .u32 _Z23split_heads_grad_kernelPKfPfiiii_param_3,
	.param .u32 _Z23split_heads_grad_kernelPKfPfiiii_param_4,
	.param .u32 _Z23split_heads_grad_kernelPKfPfiiii_param_5
)
{
	.reg .pred 	%p<5>;
	.reg .b32 	%r<27>;
	.reg .b32 	%f<2>;
	.reg .b64 	%rd<9>;

	ld.param.u64 	%rd3, [_Z23split_heads_grad_kernelPKfPfiiii_param_0];
	ld.param.u64 	%rd4, [_Z23split_heads_grad_kernelPKfPfiiii_param_1];
	ld.param.u32 	%r15, [_Z23split_heads_grad_kernelPKfPfiiii_param_3];
	ld.param.u32 	%r16, [_Z23split_heads_grad_kernelPKfPfiiii_param_4];
	ld.param.u32 	%r17, [_Z23split_heads_grad_kernelPKfPfiiii_param_5];
	mov.u32 	%r1, %ctaid.x;
	rem.u32 	%r2, %r1, %r16;
	mov.u32 	%r25, %tid.y;
	setp.ge.s32 	%p1, %r25, %r15;
	@%p1 bra 	$L__BB3_6;
	div.u32 	%r18, %r1, %r16;
	mov.u32 	%r4, %tid.x;
	mad.lo.s32 	%r19, %r18, %r16, %r2;
	mul.lo.s32 	%r5, %r19, %r15;
	mul.lo.s32 	%r6, %r18, %r15;
	mov.u32 	%r7, %ntid.x;
	mov.u32 	%r8, %ntid.y;
	cvta.to.global.u64 	%rd1, %rd3;
	cvta.to.global.u64 	%rd2, %rd4;
$L__BB3_2:
	setp.ge.s32 	%p2, %r4, %r17;
	@%p2 bra 	$L__BB3_5;
	add.s32 	%r20, %r25, %r5;
	mul.lo.s32 	%r10, %r20, %r17;
	add.s32 	%r21, %r25, %r6;
	mad.lo.s32 	%r22, %r21, %r16, %r2;
	mul.lo.s32 	%r11, %r22, %r17;
	mov.u32 	%r26, %r4;
$L__BB3_4:
	add.s32 	%r23, %r10, %r26;
	add.s32 	%r24, %r26, %r11;
	mul.wide.s32 	%rd5, %r23, 4;
	add.s64 	%rd6, %rd1, %rd5;
	ld.global.f32 	%f1, [%rd6];
	mul.wide.s32 	%rd7, %r24, 4;
	add.s64 	%rd8, %rd2, %rd7;
	st.global.f32 	[%rd8], %f1;
	add.s32 	%r26, %r26, %r7;
	setp.lt.s32 	%p3, %r26, %r17;
	@%p3 bra 	$L__BB3_4;
$L__BB3_5:
	add.s32 	%r25, %r25, %r8;
	setp.lt.s32 	%p4, %r25, %r15;
	@%p4 bra 	$L__BB3_2;
$L__BB3_6:
	ret;

}
	// .globl	_Z19add_matrices_kernelPfPKfS1_S1_i
.visible .entry _Z19add_matrices_kernelPfPKfS1_S1_i(
	.param .u64 .ptr .align 1 _Z19add_matrices_kernelPfPKfS1_S1_i_param_0,
	.param .u64 .ptr .align 1 _Z19add_matrices_kernelPfPKfS1_S1_i_param_1,
	.param .u64 .ptr .align 1 _Z19add_matrices_kernelPfPKfS1_S1_i_param_2,
	.param .u64 .ptr .align 1 _Z19add_matrices_kernelPfPKfS1_S1_i_param_3,
	.param .u32 _Z19add_matrices_kernelPfPKfS1_S1_i_param_4
)
{
	.reg .pred 	%p<2>;
	.reg .b32 	%r<6>;
	.reg .b32 	%f<6>;
	.reg .b64 	%rd<14>;

	ld.param.u64 	%rd1, [_Z19add_matrices_kernelPfPKfS1_S1_i_param_0];
	ld.param.u64 	%rd2, [_Z19add_matrices_kernelPfPKfS1_S1_i_param_1];
	ld.param.u64 	%rd3, [_Z19add_matrices_kernelPfPKfS1_S1_i_param_2];
	ld.param.u64 	%rd4, [_Z19add_matrices_kernelPfPKfS1_S1_i_param_3];
	ld.param.u32 	%r2, [_Z19add_matrices_kernelPfPKfS1_S1_i_param_4];
	mov.u32 	%r3, %ctaid.x;
	mov.u32 	%r4, %ntid.x;
	mov.u32 	%r5, %tid.x;
	mad.lo.s32 	%r1, %r3, %r4, %r5;
	setp.ge.s32 	%p1, %r1, %r2;
	@%p1 bra 	$L__BB4_2;
	cvta.to.global.u64 	%rd5, %rd2;
	cvta.to.global.u64 	%rd6, %rd3;
	cvta.to.global.u64 	%rd7, %rd4;
	cvta.to.global.u64 	%rd8, %rd1;
	mul.wide.s32 	%rd9, %r1, 4;
	add.s64 	%rd10, %rd5, %rd9;
	ld.global.f32 	%f1, [%rd10];
	add.s64 	%rd11, %rd6, %rd9;
	ld.global.f32 	%f2, [%rd11];
	add.f32 	%f3, %f1, %f2;
	add.s64 	%rd12, %rd7, %rd9;
	ld.global.f32 	%f4, [%rd12];
	add.f32 	%f5, %f3, %f4;
	add.s64 	%rd13, %rd8, %rd9;
	st.global.f32 	[%rd13], %f5;
$L__BB4_2:
	ret;

}


// ===== COMPILED SASS (sm_100) =====

	.target	sm_100

	.elftype	@"ET_EXEC"


//--------------------- .note.nv.tkinfo           --------------------------
	.section	.note.nv.tkinfo,"",@"SHT_NOTE"
	.sectionflags	@"SHF_NOTE_NV_TKINFO"
	.tkinfo
        /*0018*/ 	.word	0x00000002
        /*0030*/ 	.string	""
        /*0030*/ 	.string	"ptxas"
        /*0030*/ 	.string	"Cuda compilation tools, release 13.0, V13.0.88"
        /*0030*/ 	.string	"Build cuda_13.0.r13.0/compiler.36424714_0"
        /*0030*/ 	.string	"-arch sm_100 -m 64 "



//--------------------- .note.nv.cuinfo           --------------------------
	.section	.note.nv.cuinfo,"",@"SHT_NOTE"
	.sectionflags	@"SHF_NOTE_NV_CUINFO"
        /*0018*/ 	.short	0x0002
        /*001a*/ 	.short	0x0064
        /*001c*/ 	.short	0x0082
	.zero		2


//--------------------- .nv.info                  --------------------------
	.section	.nv.info,"",@"SHT_CUDA_INFO"
	.align	4


	//----- nvinfo : EIATTR_REGCOUNT
	.align		4
        /*0000*/ 	.byte	0x04, 0x2f
        /*0002*/ 	.short	(.L_1 - .L_0)
	.align		4
.L_0:
        /*0004*/ 	.word	index@(_Z30fused_attention_forward_kernelPKfS0_S0_PfS1_iiiifb)
        /*0008*/ 	.word	0x0000008d


	//----- nvinfo : EIATTR_FRAME_SIZE
	.align		4
.L_1:
        /*000c*/ 	.byte	0x04, 0x11
        /*000e*/ 	.short	(.L_3 - .L_2)
	.align		4
.L_2:
        /*0010*/ 	.word	index@($__internal_0_$__cuda_sm3x_div_rn_noftz_f32_slowpath)
        /*0014*/ 	.word	0x00000600


	//----- nvinfo : EIATTR_FRAME_SIZE
	.align		4
.L_3:
        /*0018*/ 	.byte	0x04, 0x11
        /*001a*/ 	.short	(.L_5 - .L_4)
	.align		4
.L_4:
        /*001c*/ 	.word	index@(_Z30fused_attention_forward_kernelPKfS0_S0_PfS1_iiiifb)
        /*0020*/ 	.word	0x00000600


	//----- nvinfo : EIATTR_REGCOUNT
	.align		4
.L_5:
        /*0024*/ 	.byte	0x04, 0x2f
        /*0026*/ 	.short	(.L_7 - .L_6)
	.align		4
.L_6:
        /*0028*/ 	.word	index@(_Z31fused_attention_backward_kernelPKfS0_S0_S0_S0_S0_PfS1_S1_iiiifb)
        /*002c*/ 	.word	0x00000028


	//----- nvinfo : EIATTR_FRAME_SIZE
	.align		4
.L_7:
        /*0030*/ 	.byte	0x04, 0x11
        /*0032*/ 	.short	(.L_9 - .L_8)
	.align		4
.L_8:
        /*0034*/ 	.word	index@(_Z31fused_attention_backward_kernelPKfS0_S0_S0_S0_S0_PfS1_S1_iiiifb)
        /*0038*/ 	.word	0x00001000


	//----- nvinfo : EIATTR_REGCOUNT
	.align		4
.L_9:
        /*003c*/ 	.byte	0x04, 0x2f
        /*003e*/ 	.short	(.L_11 - .L_10)
	.align		4
.L_10:
        /*0040*/ 	.word	index@(_Z19concat_heads_kernelPKfPfiiii)
        /*0044*/ 	.word	0x00000014


	//----- nvinfo : EIATTR_FRAME_SIZE
	.align		4
.L_11:
        /*0048*/ 	.byte	0x04, 0x11
        /*004a*/ 	.short	(.L_13 - .L_12)
	.align		4
.L_12:
        /*004c*/ 	.word	index@(_Z19concat_heads_kernelPKfPfiiii)
        /*0050*/ 	.word	0x00000000


	//----- nvinfo : EIATTR_REGCOUNT
	.align		4
.L_13:
        /*0054*/ 	.byte	0x04, 0x2f
        /*0056*/ 	.short	(.L_15 - .L_14)
	.align		4
.L_14:
        /*0058*/ 	.word	index@(_Z23split_heads_grad_kernelPKfPfiiii)
        /*005c*/ 	.word	0x00000014


	//----- nvinfo : EIATTR_FRAME_SIZE
	.align		4
.L_15:
        /*0060*/ 	.byte	0x04, 0x11
        /*0062*/ 	.short	(.L_17 - .L_16)
	.align		4
.L_16:
        /*0064*/ 	.word	index@(_Z23split_heads_grad_kernelPKfPfiiii)
        /*0068*/ 	.word	0x00000000


	//----- nvinfo : EIATTR_REGCOUNT
	.align		4
.L_17:
        /*006c*/ 	.byte	0x04, 0x2f
        /*006e*/ 	.short	(.L_19 - .L_18)
	.align		4
.L_18:
        /*0070*/ 	.word	index@(_Z19add_matrices_kernelPfPKfS1_S1_i)
        /*0074*/ 	.word	0x0000000e


	//----- nvinfo : EIATTR_FRAME_SIZE
	.align		4
.L_19:
        /*0078*/ 	.byte	0x04, 0x11
        /*007a*/ 	.short	(.L_21 - .L_20)
	.align		4
.L_20:
        /*007c*/ 	.word	index@(_Z19add_matrices_kernelPfPKfS1_S1_i)
        /*0080*/ 	.word	0x00000000


	//----- nvinfo : EIATTR_MIN_STACK_SIZE
	.align		4
.L_21:
        /*0084*/ 	.byte	0x04, 0x12
        /*0086*/ 	.short	(.L_23 - .L_22)
	.align		4
.L_22:
        /*0088*/ 	.word	index@(_Z19add_matrices_kernelPfPKfS1_S1_i)
        /*008c*/ 	.word	0x00000000


	//----- nvinfo : EIATTR_MIN_STACK_SIZE
	.align		4
.L_23:
        /*0090*/ 	.byte	0x04, 0x12
        /*0092*/ 	.short	(.L_25 - .L_24)
	.align		4
.L_24:
        /*0094*/ 	.word	index@(_Z23split_heads_grad_kernelPKfPfiiii)
        /*0098*/ 	.word	0x00000000


	//----- nvinfo : EIATTR_MIN_STACK_SIZE
	.align		4
.L_25:
        /*009c*/ 	.byte	0x04, 0x12
        /*009e*/ 	.short	(.L_27 - .L_26)
	.align		4
.L_26:
        /*00a0*/ 	.word	index@(_Z19concat_heads_kernelPKfPfiiii)
        /*00a4*/ 	.word	0x00000000


	//----- nvinfo : EIATTR_MIN_STACK_SIZE
	.align		4
.L_27:
        /*00a8*/ 	.byte	0x04, 0x12
        /*00aa*/ 	.short	(.L_29 - .L_28)
	.align		4
.L_28:
        /*00ac*/ 	.word	index@(_Z31fused_attention_backward_kernelPKfS0_S0_S0_S0_S0_PfS1_S1_iiiifb)
        /*00b0*/ 	.word	0x00001000


	//----- nvinfo : EIATTR_MIN_STACK_SIZE
	.align		4
.L_29:
        /*00b4*/ 	.byte	0x04, 0x12
        /*00b6*/ 	.short	(.L_31 - .L_30)
	.align		4
.L_30:
        /*00b8*/ 	.word	index@(_Z30fused_attention_forward_kernelPKfS0_S0_PfS1_iiiifb)
        /*00bc*/ 	.word	0x00000600
.L_31:


//--------------------- .nv.compat                --------------------------
	.section	.nv.compat,"",@"SHT_CUDA_COMPAT_INFO"
	.align	4
        /*0000*/ 	.byte	0x02, 0x09, 0x00, 0x00, 0x02, 0x02, 0x01, 0x00, 0x02, 0x05, 0x05, 0x00, 0x03, 0x07, 0x01, 0x01
        /*0010*/ 	.byte	0x02, 0x03, 0x00, 0x00, 0x02, 0x06, 0x01, 0x00, 0x04, 0x0b, 0x08, 0x00, 0x01, 0x00, 0x00, 0x00
        /*0020*/ 	.byte	0x00, 0x00, 0x00, 0x00


//--------------------- .nv.info._Z19add_matrices_kernelPfPKfS1_S1_i --------------------------
	.section	.nv.info._Z19add_matrices_kernelPfPKfS1_S1_i,"",@"SHT_CUDA_INFO"
	.sectionflags	@""
	.align	4


	//----- nvinfo : EIATTR_CUDA_API_VERSION
	.align		4
        /*0000*/ 	.byte	0x04, 0x37
        /*0002*/ 	.short	(.L_33 - .L_32)
.L_32:
        /*0004*/ 	.word	0x00000082


	//----- nvinfo : EIATTR_KPARAM_INFO
	.align		4
.L_33:
        /*0008*/ 	.byte	0x04, 0x17
        /*000a*/ 	.short	(.L_35 - .L_34)
.L_34:
        /*000c*/ 	.word	0x00000000
        /*0010*/ 	.short	0x0004
        /*0012*/ 	.short	0x0020
        /*0014*/ 	.byte	0x00, 0xf0, 0x11, 0x00


	//----- nvinfo : EIATTR_KPARAM_INFO
	.align		4
.L_35:
        /*0018*/ 	.byte	0x04, 0x17
        /*001a*/ 	.short	(.L_37 - .L_36)
.L_36:
        /*001c*/ 	.word	0x00000000
        /*0020*/ 	.short	0x0003
        /*0022*/ 	.short	0x0018
        /*0024*/ 	.byte	0x00, 0xf5, 0x21, 0x00


	//----- nvinfo : EIATTR_KPARAM_INFO
	.align		4
.L_37:
        /*0028*/ 	.byte	0x04, 0x17
        /*002a*/ 	.short	(.L_39 - .L_38)
.L_38:
        /*002c*/ 	.word	0x00000000
        /*0030*/ 	.short	0x0002
        /*0032*/ 	.short	0x0010
        /*0034*/ 	.byte	0x00, 0xf5, 0x21, 0x00


	//----- nvinfo : EIATTR_KPARAM_INFO
	.align		4
.L_39:
        /*0038*/ 	.byte	0x04, 0x17
        /*003a*/ 	.short	(.L_41 - .L_40)
.L_40:
        /*003c*/ 	.word	0x00000000
        /*0040*/ 	.short	0x0001
        /*0042*/ 	.short	0x0008
        /*0044*/ 	.byte	0x00, 0xf5, 0x21, 0x00


	//----- nvinfo : EIATTR_KPARAM_INFO
	.align		4
.L_41:
        /*0048*/ 	.byte	0x04, 0x17
        /*004a*/ 	.short	(.L_43 - .L_42)
.L_42:
        /*004c*/ 	.word	0x00000000
        /*0050*/ 	.short	0x0000
        /*0052*/ 	.short	0x0000
        /*0054*/ 	.byte	0x00, 0xf5, 0x21, 0x00


	//----- nvinfo : EIATTR_SPARSE_MMA_MASK
	.align		4
.L_43:
        /*0058*/ 	.byte	0x03, 0x50
        /*005a*/ 	.short	0x0000


	//----- nvinfo : EIATTR_MAXREG_COUNT
	.align		4
        /*005c*/ 	.byte	0x03, 0x1b
        /*005e*/ 	.short	0x00ff


	//----- nvinfo : EIATTR_MERCURY_ISA_VERSION
	.align		4
        /*0060*/ 	.byte	0x03, 0x5f
        /*0062*/ 	.short	0x0101


	//----- nvinfo : EIATTR_VRC_CTA_INIT_COUNT
	.align		4
        /*0064*/ 	.byte	0x02, 0x4a
	.zero		1
	.zero		1


	//----- nvinfo : EIATTR_EXIT_INSTR_OFFSETS
	.align		4
        /*0068*/ 	.byte	0x04, 0x1c
        /*006a*/ 	.short	(.L_45 - .L_44)


	//   ....[0]....
.L_44:
        /*006c*/ 	.word	0x00000070


	//   ....[1]....
        /*0070*/ 	.word	0x00000170


	//----- nvinfo : EIATTR_CBANK_PARAM_SIZE
	.align		4
.L_45:
        /*0074*/ 	.byte	0x03, 0x19
        /*0076*/ 	.short	0x0024


	//----- nvinfo : EIATTR_PARAM_CBANK
	.align		4
        /*0078*/ 	.byte	0x04, 0x0a
        /*007a*/ 	.short	(.L_47 - .L_46)
	.align		4
.L_46:
        /*007c*/ 	.word	index@(.nv.constant0._Z19add_matrices_kernelPfPKfS1_S1_i)
        /*0080*/ 	.short	0x0380
        /*0082*/ 	.short	0x0024


	//----- nvinfo : EIATTR_SW_WAR
	.align		4
.L_47:
        /*0084*/ 	.byte	0x04, 0x36
        /*0086*/ 	.short	(.L_49 - .L_48)
.L_48:
        /*0088*/ 	.word	0x00000008
.L_49:


//--------------------- .nv.info._Z23split_heads_grad_kernelPKfPfiiii --------------------------
	.section	.nv.info._Z23split_heads_grad_kernelPKfPfiiii,"",@"SHT_CUDA_INFO"
	.sectionflags	@""
	.align	4


	//----- nvinfo : EIATTR_CUDA_API_VERSION
	.align		4
        /*0000*/ 	.byte	0x04, 0x37
        /*0002*/ 	.short	(.L_51 - .L_50)
.L_50:
        /*0004*/ 	.word	0x00000082


	//----- nvinfo : EIATTR_KPARAM_INFO
	.align		4
.L_51:
        /*0008*/ 	.byte	0x04, 0x17
        /*000a*/ 	.short	(.L_53 - .L_52)
.L_52:
        /*000c*/ 	.word	0x00000000
        /*0010*/ 	.short	0x0005
        /*0012*/ 	.short	0x001c
        /*0014*/ 	.byte	0x00, 0xf0, 0x11, 0x00


	//----- nvinfo : EIATTR_KPARAM_INFO
	.align		4
.L_53:
        /*0018*/ 	.byte	0x04, 0x17
        /*001a*/ 	.short	(.L_55 - .L_54)
.L_54:
        /*001c*/ 	.word	0x00000000
        /*0020*/ 	.short	0x0004
        /*0022*/ 	.short	0x0018
        /*0024*/ 	.byte	0x00, 0xf0, 0x11, 0x00


	//----- nvinfo : EIATTR_KPARAM_INFO
	.align		4
.L_55:
        /*0028*/ 	.byte	0x04, 0x17
        /*002a*/ 	.short	(.L_57 - .L_56)
.L_56:
        /*002c*/ 	.word	0x00000000
        /*0030*/ 	.short	0x0003
        /*0032*/ 	.short	0x0014
        /*0034*/ 	.byte	0x00, 0xf0, 0x11, 0x00


	//----- nvinfo : EIATTR_KPARAM_INFO
	.align		4
.L_57:
        /*0038*/ 	.byte	0x04, 0x17
        /*003a*/ 	.short	(.L_59 - .L_58)
.L_58:
        /*003c*/ 	.word	0x00000000
        /*0040*/ 	.short	0x0002
        /*0042*/ 	.short	0x0010
        /*0044*/ 	.byte	0x00, 0xf0, 0x11, 0x00


	//----- nvinfo : EIATTR_KPARAM_INFO
	.align		4
.L_59:
        /*0048*/ 	.byte	0x04, 0x17
        /*004a*/ 	.short	(.L_61 - .L_60)
.L_60:
        /*004c*/ 	.word	0x00000000
        /*0050*/ 	.short	0x0001
        /*0052*/ 	.short	0x0008
        /*0054*/ 	.byte	0x00, 0xf5, 0x21, 0x00


	//----- nvinfo : EIATTR_KPARAM_INFO
	.align		4
.L_61:
        /*0058*/ 	.byte	0x04, 0x17
        /*005a*/ 	.short	(.L_63 - .L_62)
.L_62:
        /*005c*/ 	.word	0x00000000
        /*0060*/ 	.short	0x0000
        /*0062*/ 	.short	0x0000
        /*0064*/ 	.byte	0x00, 0xf5, 0x21, 0x00


	//----- nvinfo : EIATTR_SPARSE_MMA_MASK
	.align		4
.L_63:
        /*0068*/ 	.byte	0x03, 0x50
        /*006a*/ 	.short	0x0000


	//----- nvinfo : EIATTR_MAXREG_COUNT
	.align		4
        /*006c*/ 	.byte	0x03, 0x1b
        /*006e*/ 	.short	0x00ff


	//----- nvinfo : EIATTR_MERCURY_ISA_VERSION
	.align		4
        /*0070*/ 	.byte	0x03, 0x5f
        /*0072*/ 	.short	0x0101


	//----- nvinfo : EIATTR_VRC_CTA_INIT_COUNT
	.align		4
        /*0074*/ 	.byte	0x02, 0x4a
	.zero		1
	.zero		1


	//----- nvinfo : EIATTR_EXIT_INSTR_OFFSETS
	.align		4
        /*0078*/ 	.byte	0x04, 0x1c
        /*007a*/ 	.short	(.L_65 - .L_64)


	//   ....[0]....
.L_64:
        /*007c*/ 	.word	0x00000140


	//   ....[1]....
        /*0080*/ 	.word	0x000003b0


	//----- nvinfo : EIATTR_CRS_STACK_SIZE
	.align		4
.L_65:
        /*0084*/ 	.byte	0x04, 0x1e
        /*0086*/ 	.short	(.L_67 - .L_66)
.L_66:
        /*0088*/ 	.word	0x00000000


	//----- nvinfo : EIATTR_CBANK_PARAM_SIZE
	.align		4
.L_67:
        /*008c*/ 	.byte	0x03, 0x19
        /*008e*/ 	.short	0x0020


	//----- nvinfo : EIATTR_PARAM_CBANK
	.align		4
        /*0090*/ 	.byte	0x04, 0x0a
        /*0092*/ 	.short	(.L_69 - .L_68)
	.align		4
.L_68:
        /*0094*/ 	.word	index@(.nv.constant0._Z23split_heads_grad_kernelPKfPfiiii)
        /*0098*/ 	.short	0x0380
        /*009a*/ 	.short	0x0020


	//----- nvinfo : EIATTR_SW_WAR
	.align		4
.L_69:
        /*009c*/ 	.byte	0x04, 0x36
        /*009e*/ 	.short	(.L_71 - .L_70)
.L_70:
        /*00a0*/ 	.word	0x00000008
.L_71:


//--------------------- .nv.info._Z19concat_heads_kernelPKfPfiiii --------------------------
	.section	.nv.info._Z19concat_heads_kernelPKfPfiiii,"",@"SHT_CUDA_INFO"
	.sectionflags	@""
	.align	4


	//----- nvinfo : EIATTR_CUDA_API_VERSION
	.align		4
        /*0000*/ 	.byte	0x04, 0x37
        /*0002*/ 	.short	(.L_73 - .L_72)
.L_72:
        /*0004*/ 	.word	0x00000082


	//----- nvinfo : EIATTR_KPARAM_INFO
	.align		4
.L_73:
        /*0008*/ 	.byte	0x04, 0x17
        /*000a*/ 	.short	(.L_75 - .L_74)
.L_74:
        /*000c*/ 	.word	0x00000000
        /*0010*/ 	.short	0x0005
        /*0012*/ 	.short	0x001c
        /*0014*/ 	.byte	0x00, 0xf0, 0x11, 0x00


	//----- nvinfo : EIATTR_KPARAM_INFO
	.align		4
.L_75:
        /*0018*/ 	.byte	0x04, 0x17
        /*001a*/ 	.short	(.L_77 - .L_76)
.L_76:
        /*001c*/ 	.word	0x00000000
        /*0020*/ 	.short	0x0004
        /*0022*/ 	.short	0x0018
        /*0024*/ 	.byte	0x00, 0xf0, 0x11, 0x00


	//----- nvinfo : EIATTR_KPARAM_INFO
	.align		4
.L_77:
        /*0028*/ 	.byte	0x04, 0x17
        /*002a*/ 	.short	(.L_79 - .L_78)
.L_78:
        /*002c*/ 	.word	0x00000000
        /*0030*/ 	.short	0x0003
        /*0032*/ 	.short	0x0014
        /*0034*/ 	.byte	0x00, 0xf0, 0x11, 0x00


	//----- nvinfo : EIATTR_KPARAM_INFO
	.align		4
.L_79:
        /*0038*/ 	.byte	0x04, 0x17
        /*003a*/ 	.short	(.L_81 - .L_80)
.L_80:
        /*003c*/ 	.word	0x00000000
        /*0040*/ 	.short	0x0002
        /*0042*/ 	.short	0x0010
        /*0044*/ 	.byte	0x00, 0xf0, 0x11, 0x00


	//----- nvinfo : EIATTR_KPARAM_INFO
	.align		4
.L_81:
        /*0048*/ 	.byte	0x04, 0x17
        /*004a*/ 	.short	(.L_83 - .L_82)
.L_82:
        /*004c*/ 	.word	0x00000000
        /*0050*/ 	.short	0x0001
        /*0052*/ 	.short	0x0008
        /*0054*/ 	.byte	0x00, 0xf5, 0x21, 0x00


	//----- nvinfo : EIATTR_KPARAM_INFO
	.align		4
.L_83:
        /*0058*/ 	.byte	0x04, 0x17
        /*005a*/ 	.short	(.L_85 - .L_84)
.L_84:
        /*005c*/ 	.word	0x00000000
        /*0060*/ 	.short	0x0000
        /*0062*/ 	.short	0x0000
        /*0064*/ 	.byte	0x00, 0xf5, 0x21, 0x00


	//----- nvinfo : EIATTR_SPARSE_MMA_MASK
	.align		4
.L_85:
        /*0068*/ 	.byte	0x03, 0x50
        /*006a*/ 	.short	0x0000


	//----- nvinfo : EIATTR_MAXREG_COUNT
	.align		4
        /*006c*/ 	.byte	0x03, 0x1b
        /*006e*/ 	.short	0x00ff


	//----- nvinfo : EIATTR_MERCURY_ISA_VERSION
	.align		4
        /*0070*/ 	.byte	0x03, 0x5f
        /*0072*/ 	.short	0x0101


	//----- nvinfo : EIATTR_VRC_CTA_INIT_COUNT
	.align		4
        /*0074*/ 	.byte	0x02, 0x4a
	.zero		1
	.zero		1


	//----- nvinfo : EIATTR_EXIT_INSTR_OFFSETS
	.align		4
        /*0078*/ 	.byte	0x04, 0x1c
        /*007a*/ 	.short	(.L_87 - .L_86)


	//   ....[0]....
.L_86:
        /*007c*/ 	.word	0x00000140


	//   ....[1]....
        /*0080*/ 	.word	0x000003b0


	//----- nvinfo : EIATTR_CRS_STACK_SIZE
	.align		4
.L_87:
        /*0084*/ 	.byte	0x04, 0x1e
        /*0086*/ 	.short	(.L_89 - .L_88)
.L_88:
        /*0088*/ 	.word	0x00000000


	//----- nvinfo : EIATTR_CBANK_PARAM_SIZE
	.align		4
.L_89:
        /*008c*/ 	.byte	0x03, 0x19
        /*008e*/ 	.short	0x0020


	//----- nvinfo : EIATTR_PARAM_CBANK
	.align		4
        /*0090*/ 	.byte	0x04, 0x0a
        /*0092*/ 	.short	(.L_91 - .L_90)
	.align		4
.L_90:
        /*0094*/ 	.word	index@(.nv.constant0._Z19concat_heads_kernelPKfPfiiii)
        /*0098*/ 	.short	0x0380
        /*009a*/ 	.short	0x0020


	//----- nvinfo : EIATTR_SW_WAR
	.align		4
.L_91:
        /*009c*/ 	.byte	0x04, 0x36
        /*009e*/ 	.short	(.L_93 - .L_92)
.L_92:
        /*00a0*/ 	.word	0x00000008
.L_93:


//--------------------- .nv.info._Z31fused_attention_backward_kernelPKfS0_S0_S0_S0_S0_PfS1_S1_iiiifb --------------------------
	.section	.nv.info._Z31fused_attention_backward_kernelPKfS0_S0_S0_S0_S0_PfS1_S1_iiiifb,"",@"SHT_CUDA_INFO"
	.sectionflags	@""
	.align	4


	//----- nvinfo : EIATTR_CUDA_API_VERSION
	.align		4
        /*0000*/ 	.byte	0x04, 0x37
        /*0002*/ 	.short	(.L_95 - .L_94)
.L_94:
        /*0004*/ 	.word	0x00000082


	//----- nvinfo : EIATTR_KPARAM_INFO
	.align		4
.L_95:
        /*0008*/ 	.byte	0x04, 0x17
        /*000a*/ 	.short	(.L_97 - .L_96)
.L_96:
        /*000c*/ 	.word	0x00000000
        /*0010*/ 	.short	0x000e
        /*0012*/ 	.short	0x005c
        /*0014*/ 	.byte	0x00, 0xf0, 0x05, 0x00


	//----- nvinfo : EIATTR_KPARAM_INFO
	.align		4
.L_97:
        /*0018*/ 	.byte	0x04, 0x17
        /*001a*/ 	.short	(.L_99 - .L_98)
.L_98:
        /*001c*/ 	.word	0x00000000
        /*0020*/ 	.short	0x000d
        /*0022*/ 	.short	0x0058
        /*0024*/ 	.byte	0x00, 0xf0, 0x11, 0x00


	//----- nvinfo : EIATTR_KPARAM_INFO
	.align		4
.L_99:
        /*0028*/ 	.byte	0x04, 0x17
        /*002a*/ 	.short	(.L_101 - .L_100)
.L_100:
        /*002c*/ 	.word	0x00000000
        /*0030*/ 	.short	0x000c
        /*0032*/ 	.short	0x0054
        /*0034*/ 	.byte	0x00, 0xf0, 0x11, 0x00


	//----- nvinfo : EIATTR_KPARAM_INFO
	.align		4
.L_101:
        /*0038*/ 	.byte	0x04, 0x17
        /*003a*/ 	.short	(.L_103 - .L_102)
.L_102:
        /*003c*/ 	.word	0x00000000
        /*0040*/ 	.short	0x000b
        /*0042*/ 	.short	0x0050
        /*0044*/ 	.byte	0x00, 0xf0, 0x11, 0x00


	//----- nvinfo : EIATTR_KPARAM_INFO
	.align		4
.L_103:
        /*0048*/ 	.byte	0x04, 0x17
        /*004a*/ 	.short	(.L_105 - .L_104)
.L_104:
        /*004c*/ 	.word	0x00000000
        /*0050*/ 	.short	0x000a
        /*0052*/ 	.short	0x004c
        /*0054*/ 	.byte	0x00, 0xf0, 0x11, 0x00


	//----- nvinfo : EIATTR_KPARAM_INFO
	.align		4
.L_105:
        /*0058*/ 	.byte	0x04, 0x17
        /*005a*/ 	.short	(.L_107 - .L_106)
.L_106:
        /*005c*/ 	.word	0x00000000
        /*0060*/ 	.short	0x0009
        /*0062*/ 	.short	0x0048
        /*0064*/ 	.byte	0x00, 0xf0, 0x11, 0x00


	//----- nvinfo : EIATTR_KPARAM_INFO
	.align		4
.L_107:
        /*0068*/ 	.byte	0x04, 0x17
        /*006a*/ 	.short	(.L_109 - .L_108)
.L_108:
        /*006c*/ 	.word	0x00000000
        /*0070*/ 	.short	0x0008
        /*0072*/ 	.short	0x0040
        /*0074*/ 	.byte	0x00, 0xf5, 0x21, 0x00


	//----- nvinfo : EIATTR_KPARAM_INFO
	.align		4
.L_109:
        /*0078*/ 	.byte	0x04, 0x17
        /*007a*/ 	.short	(.L_111 - .L_110)
.L_110:
        /*007c*/ 	.word	0x00000000
        /*0080*/ 	.short	0x0007
        /*0082*/ 	.short	0x0038
        /*0084*/ 	.byte	0x00, 0xf5, 0x21, 0x00


	//----- nvinfo : EIATTR_KPARAM_INFO
	.align		4
.L_111:
        /*0088*/ 	.byte	0x04, 0x17
        /*008a*/ 	.short	(.L_113 - .L_112)
.L_112:
        /*008c*/ 	.word	0x00000000
        /*0090*/ 	.short	0x0006
        /*0092*/ 	.short	0x0030
        /*0094*/ 	.byte	0x00, 0xf5, 0x21, 0x00


	//----- nvinfo : EIATTR_KPARAM_INFO
	.align		4
.L_113:
        /*0098*/ 	.byte	0x04, 0x17
        /*009a*/ 	.short	(.L_115 - .L_114)
.L_114:
        /*009c*/ 	.word	0x00000000
        /*00a0*/ 	.short	0x0005
        /*00a2*/ 	.short	0x0028
        /*00a4*/ 	.byte	0x00, 0xf5, 0x21, 0x00


	//----- nvinfo : EIATTR_KPARAM_INFO
	.align		4
.L_115:
        /*00a8*/ 	.byte	0x04, 0x17
        /*00aa*/ 	.short	(.L_117 - .L_116)
.L_116:
        /*00ac*/ 	.word	0x00000000
        /*00b0*/ 	.short	0x0004
        /*00b2*/ 	.short	0x0020
        /*00b4*/ 	.byte	0x00, 0xf5, 0x21, 0x00


	//----- nvinfo : EIATTR_KPARAM_INFO
	.align		4
.L_117:
        /*00b8*/ 	.byte	0x04, 0x17
        /*00ba*/ 	.short	(.L_119 - .L_118)
.L_118:
        /*00bc*/ 	.word	0x00000000
        /*00c0*/ 	.short	0x0003
        /*00c2*/ 	.short	0x0018
        /*00c4*/ 	.byte	0x00, 0xf5, 0x21, 0x00


	//----- nvinfo : EIATTR_KPARAM_INFO
	.align		4
.L_119:
        /*00c8*/ 	.byte	0x04, 0x17
        /*00ca*/ 	.short	(.L_121 - .L_120)
.L_120:
        /*00cc*/ 	.word	0x00000000
        /*00d0*/ 	.short	0x0002
        /*00d2*/ 	.short	0x0010
        /*00d4*/ 	.byte	0x00, 0xf5, 0x21, 0x00


	//----- nvinfo : EIATTR_KPARAM_INFO
	.align		4
.L_121:
        /*00d8*/ 	.byte	0x04, 0x17
        /*00da*/ 	.short	(.L_123 - .L_122)
.L_122:
        /*00dc*/ 	.word	0x00000000
        /*00e0*/ 	.short	0x0001
        /*00e2*/ 	.short	0x0008
        /*00e4*/ 	.byte	0x00, 0xf5, 0x21, 0x00


	//----- nvinfo : EIATTR_KPARAM_INFO
	.align		4
.L_123:
        /*00e8*/ 	.byte	0x04, 0x17
        /*00ea*/ 	.short	(.L_125 - .L_124)
.L_124:
        /*00ec*/ 	.word	0x00000000
        /*00f0*/ 	.short	0x0000
        /*00f2*/ 	.short	0x0000
        /*00f4*/ 	.byte	0x00, 0xf5, 0x21, 0x00


	//----- nvinfo : EIATTR_SPARSE_MMA_MASK
	.align		4
.L_125:
        /*00f8*/ 	.byte	0x03, 0x50
        /*00fa*/ 	.short	0x0000


	//----- nvinfo : EIATTR_MAXREG_COUNT
	.align		4
        /*00fc*/ 	.byte	0x03, 0x1b
        /*00fe*/ 	.short	0x00ff


	//----- nvinfo : EIATTR_NUM_BARRIERS
	.align		4
        /*0100*/ 	.byte	0x02, 0x4c
        /*0102*/ 	.byte	0x01
	.zero		1


	//----- nvinfo : EIATTR_MERCURY_ISA_VERSION
	.align		4
        /*0104*/ 	.byte	0x03, 0x5f
        /*0106*/ 	.short	0x0101


	//----- nvinfo : EIATTR_VRC_CTA_INIT_COUNT
	.align		4
        /*0108*/ 	.byte	0x02, 0x4a
	.zero		1
	.zero		1


	//----- nvinfo : EIATTR_EXIT_INSTR_OFFSETS
	.align		4
        /*010c*/ 	.byte	0x04, 0x1c
        /*010e*/ 	.short	(.L_127 - .L_126)


	//   ....[0]....
.L_126:
        /*0110*/ 	.word	0x00007310


	//   ....[1]....
        /*0114*/ 	.word	0x00007440


	//----- nvinfo : EIATTR_CRS_STACK_SIZE
	.align		4
.L_127:
        /*0118*/ 	.byte	0x04, 0x1e
        /*011a*/ 	.short	(.L_129 - .L_128)
.L_128:
        /*011c*/ 	.word	0x00000000


	//----- nvinfo : EIATTR_CBANK_PARAM_SIZE
	.align		4
.L_129:
        /*0120*/ 	.byte	0x03, 0x19
        /*0122*/ 	.short	0x005d


	//----- nvinfo : EIATTR_PARAM_CBANK
	.align		4
        /*0124*/ 	.byte	0x04, 0x0a
        /*0126*/ 	.short	(.L_131 - .L_130)
	.align		4
.L_130:
        /*0128*/ 	.word	index@(.nv.constant0._Z31fused_attention_backward_kernelPKfS0_S0_S0_S0_S0_PfS1_S1_iiiifb)
        /*012c*/ 	.short	0x0380
        /*012e*/ 	.short	0x005d


	//----- nvinfo : EIATTR_SW_WAR
	.align		4
.L_131:
        /*0130*/ 	.byte	0x04, 0x36
        /*0132*/ 	.short	(.L_133 - .L_132)
.L_132:
        /*0134*/ 	.word	0x00000008
.L_133:


//--------------------- .nv.info._Z30fused_attention_forward_kernelPKfS0_S0_PfS1_iiiifb --------------------------
	.section	.nv.info._Z30fused_attention_forward_kernelPKfS0_S0_PfS1_iiiifb,"",@"SHT_CUDA_INFO"
	.sectionflags	@""
	.align	4


	//----- nvinfo : EIATTR_CUDA_API_VERSION
	.align		4
        /*0000*/ 	.byte	0x04, 0x37
        /*0002*/ 	.short	(.L_135 - .L_134)
.L_134:
        /*0004*/ 	.word	0x00000082


	//----- nvinfo : EIATTR_KPARAM_INFO
	.align		4
.L_135:
        /*0008*/ 	.byte	0x04, 0x17
        /*000a*/ 	.short	(.L_137 - .L_136)
.L_136:
        /*000c*/ 	.word	0x00000000
        /*0010*/ 	.short	0x000a
        /*0012*/ 	.short	0x003c
        /*0014*/ 	.byte	0x00, 0xf0, 0x05, 0x00


	//----- nvinfo : EIATTR_KPARAM_INFO
	.align		4
.L_137:
        /*0018*/ 	.byte	0x04, 0x17
        /*001a*/ 	.short	(.L_139 - .L_138)
.L_138:
        /*001c*/ 	.word	0x00000000
        /*0020*/ 	.short	0x0009
        /*0022*/ 	.short	0x0038
        /*0024*/ 	.byte	0x00, 0xf0, 0x11, 0x00


	//----- nvinfo : EIATTR_KPARAM_INFO
	.align		4
.L_139:
        /*0028*/ 	.byte	0x04, 0x17
        /*002a*/ 	.short	(.L_141 - .L_140)
.L_140:
        /*002c*/ 	.word	0x00000000
        /*0030*/ 	.short	0x0008
        /*0032*/ 	.short	0x0034
        /*0034*/ 	.byte	0x00, 0xf0, 0x11, 0x00


	//----- nvinfo : EIATTR_KPARAM_INFO
	.align		4
.L_141:
        /*0038*/ 	.byte	0x04, 0x17
        /*003a*/ 	.short	(.L_143 - .L_142)
.L_142:
        /*003c*/ 	.word	0x00000000
        /*0040*/ 	.short	0x0007
        /*0042*/ 	.short	0x0030
        /*0044*/ 	.byte	0x00, 0xf0, 0x11, 0x00


	//----- nvinfo : EIATTR_KPARAM_INFO
	.align		4
.L_143:
        /*0048*/ 	.byte	0x04, 0x17
        /*004a*/ 	.short	(.L_145 - .L_144)
.L_144:
        /*004c*/ 	.word	0x00000000
        /*0050*/ 	.short	0x0006
        /*0052*/ 	.short	0x002c
        /*0054*/ 	.byte	0x00, 0xf0, 0x11, 0x00


	//----- nvinfo : EIATTR_KPARAM_INFO
	.align		4
.L_145:
        /*0058*/ 	.byte	0x04, 0x17
        /*005a*/ 	.short	(.L_147 - .L_146)
.L_146:
        /*005c*/ 	.word	0x00000000
        /*0060*/ 	.short	0x0005
        /*0062*/ 	.short	0x0028
        /*0064*/ 	.byte	0x00, 0xf0, 0x11, 0x00


	//----- nvinfo : EIATTR_KPARAM_INFO
	.align		4
.L_147:
        /*0068*/ 	.byte	0x04, 0x17
        /*006a*/ 	.short	(.L_149 - .L_148)
.L_148:
        /*006c*/ 	.word	0x00000000
        /*0070*/ 	.short	0x0004
        /*0072*/ 	.short	0x0020
        /*0074*/ 	.byte	0x00, 0xf5, 0x21, 0x00


	//----- nvinfo : EIATTR_KPARAM_INFO
	.align		4
.L_149:
        /*0078*/ 	.byte	0x04, 0x17
        /*007a*/ 	.short	(.L_151 - .L_150)
.L_150:
        /*007c*/ 	.word	0x00000000
        /*0080*/ 	.short	0x0003
        /*0082*/ 	.short	0x0018
        /*0084*/ 	.byte	0x00, 0xf5, 0x21, 0x00


	//----- nvinfo : EIATTR_KPARAM_INFO
	.align		4
.L_151:
        /*0088*/ 	.byte	0x04, 0x17
        /*008a*/ 	.short	(.L_153 - .L_152)
.L_152:
        /*008c*/ 	.word	0x00000000
        /*0090*/ 	.short	0x0002
        /*0092*/ 	.short	0x0010
        /*0094*/ 	.byte	0x00, 0xf5, 0x21, 0x00


	//----- nvinfo : EIATTR_KPARAM_INFO
	.align		4
.L_153:
        /*0098*/ 	.byte	0x04, 0x17
        /*009a*/ 	.short	(.L_155 - .L_154)
.L_154:
        /*009c*/ 	.word	0x00000000
        /*00a0*/ 	.short	0x0001
        /*00a2*/ 	.short	0x0008
        /*00a4*/ 	.byte	0x00, 0xf5, 0x21, 0x00


	//----- nvinfo : EIATTR_KPARAM_INFO
	.align		4
.L_155:
        /*00a8*/ 	.byte	0x04, 0x17
        /*00aa*/ 	.short	(.L_157 - .L_156)
.L_156:
        /*00ac*/ 	.word	0x00000000
        /*00b0*/ 	.short	0x0000
        /*00b2*/ 	.short	0x0000
        /*00b4*/ 	.byte	0x00, 0xf5, 0x21, 0x00


	//----- nvinfo : EIATTR_SPARSE_MMA_MASK
	.align		4
.L_157:
        /*00b8*/ 	.byte	0x03, 0x50
        /*00ba*/ 	.short	0x0000


	//----- nvinfo : EIATTR_MAXREG_COUNT
	.align		4
        /*00bc*/ 	.byte	0x03, 0x1b
        /*00be*/ 	.short	0x00ff


	//----- nvinfo : EIATTR_NUM_BARRIERS
	.align		4
        /*00c0*/ 	.byte	0x02, 0x4c
        /*00c2*/ 	.byte	0x01
	.zero		1


	//----- nvinfo : EIATTR_MERCURY_ISA_VERSION
	.align		4
        /*00c4*/ 	.byte	0x03, 0x5f
        /*00c6*/ 	.short	0x0101


	//----- nvinfo : EIATTR_VRC_CTA_INIT_COUNT
	.align		4
        /*00c8*/ 	.byte	0x02, 0x4a
	.zero		1
	.zero		1


	//----- nvinfo : EIATTR_EXIT_INSTR_OFFSETS
	.align		4
        /*00cc*/ 	.byte	0x04, 0x1c
        /*00ce*/ 	.short	(.L_159 - .L_158)


	//   ....[0]....
.L_158:
        /*00d0*/ 	.word	0x00005f30


	//   ....[1]....
        /*00d4*/ 	.word	0x000060c0


	//----- nvinfo : EIATTR_CRS_STACK_SIZE
	.align		4
.L_159:
        /*00d8*/ 	.byte	0x04, 0x1e
        /*00da*/ 	.short	(.L_161 - .L_160)
.L_160:
        /*00dc*/ 	.word	0x00000000


	//----- nvinfo : EIATTR_CBANK_PARAM_SIZE
	.align		4
.L_161:
        /*00e0*/ 	.byte	0x03, 0x19
        /*00e2*/ 	.short	0x003d


	//----- nvinfo : EIATTR_PARAM_CBANK
	.align		4
        /*00e4*/ 	.byte	0x04, 0x0a
        /*00e6*/ 	.short	(.L_163 - .L_162)
	.align		4
.L_162:
        /*00e8*/ 	.word	index@(.nv.constant0._Z30fused_attention_forward_kernelPKfS0_S0_PfS1_iiiifb)
        /*00ec*/ 	.short	0x0380
        /*00ee*/ 	.short	0x003d


	//----- nvinfo : EIATTR_SW_WAR
	.align		4
.L_163:
        /*00f0*/ 	.byte	0x04, 0x36
        /*00f2*/ 	.short	(.L_165 - .L_164)
.L_164:
        /*00f4*/ 	.word	0x00000008
.L_165:


//--------------------- .nv.callgraph             --------------------------
	.section	.nv.callgraph,"",@"SHT_CUDA_CALLGRAPH"
	.align	4
	.sectionentsize	8
	.align		4
        /*0000*/ 	.word	0x00000000
	.align		4
        /*0004*/ 	.word	0xffffffff
	.align		4
        /*0008*/ 	.word	0x00000000
	.align		4
        /*000c*/ 	.word	0xfffffffe
	.align		4
        /*0010*/ 	.word	0x00000000
	.align		4
        /*0014*/ 	.word	0xfffffffd
	.align		4
        /*0018*/ 	.word	0x00000000
	.align		4
        /*001c*/ 	.word	0xfffffffc


//--------------------- .text._Z19add_matrices_kernelPfPKfS1_S1_i --------------------------
	.section	.text._Z19add_matrices_kernelPfPKfS1_S1_i,"ax",@progbits
	.align	128
        .global         _Z19add_matrices_kernelPfPKfS1_S1_i
        .type           _Z19add_matrices_kernelPfPKfS1_S1_i,@function
        .size           _Z19add_matrices_kernelPfPKfS1_S1_i,(.L_x_123 - _Z19add_matrices_kernelPfPKfS1_S1_i)
        .other          _Z19add_matrices_kernelPfPKfS1_S1_i,@"STO_CUDA_ENTRY STV_DEFAULT"
_Z19add_matrices_kernelPfPKfS1_S1_i:
.text._Z19add_matrices_kernelPfPKfS1_S1_i:
[----:B------:R-:W-:Y:S01]  /*0000*/  LDC R1, c[0x0][0x37c] ;  /* 0x0000df00ff017b82 */ /* 0x000fe20000000800 */
[----:B------:R-:W0:Y:S07]  /*0010*/  S2R R0, SR_TID.X ;  /* 0x0000000000007919 */ /* 0x000e2e0000002100 */
[----:B------:R-:W0:Y:S01]  /*0020*/  S2UR UR4, SR_CTAID.X ;  /* 0x00000000000479c3 */ /* 0x000e220000002500 */
[----:B------:R-:W1:Y:S07]  /*0030*/  LDCU UR5, c[0x0][0x3a0] ;  /* 0x00007400ff0577ac */ /* 0x000e6e0008000800 */
[----:B------:R-:W0:Y:S02]  /*0040*/  LDC R11, c[0x0][0x360] ;  /* 0x0000d800ff0b7b82 */ /* 0x000e240000000800 */
[----:B0-----:R-:W-:-:S05]  /*0050*/  IMAD R11, R11, UR4, R0 ;  /* 0x000000040b0b7c24 */ /* 0x001fca000f8e0200 */
[----:B-1----:R-:W-:-:S13]  /*0060*/  ISETP.GE.AND P0, PT, R11, UR5, PT ;  /* 0x000000050b007c0c */ /* 0x002fda000bf06270 */
[----:B------:R-:W-:Y:S05]  /*0070*/  @P0 EXIT ;  /* 0x000000000000094d */ /* 0x000fea0003800000 */
[----:B------:R-:W0:Y:S01]  /*0080*/  LDC.64 R2, c[0x0][0x388] ;  /* 0x0000e200ff027b82 */ /* 0x000e220000000a00 */
[----:B------:R-:W1:Y:S07]  /*0090*/  LDCU.64 UR4, c[0x0][0x358] ;  /* 0x00006b00ff0477ac */ /* 0x000e6e0008000a00 */
[----:B------:R-:W2:Y:S08]  /*00a0*/  LDC.64 R4, c[0x0][0x390] ;  /* 0x0000e400ff047b82 */ /* 0x000eb00000000a00 */
[----:B------:R-:W3:Y:S01]  /*00b0*/  LDC.64 R6, c[0x0][0x398] ;  /* 0x0000e600ff067b82 */ /* 0x000ee20000000a00 */
[----:B0-----:R-:W-:-:S07]  /*00c0*/  IMAD.WIDE R2, R11, 0x4, R2 ;  /* 0x000000040b027825 */ /* 0x001fce00078e0202 */
[----:B------:R-:W0:Y:S01]  /*00d0*/  LDC.64 R8, c[0x0][0x380] ;  /* 0x0000e000ff087b82 */ /* 0x000e220000000a00 */
[----:B-1----:R-:W4:Y:S01]  /*00e0*/  LDG.E R2, desc[UR4][R2.64] ;  /* 0x0000000402027981 */ /* 0x002f22000c1e1900 */
[----:B--2---:R-:W-:-:S06]  /*00f0*/  IMAD.WIDE R4, R11, 0x4, R4 ;  /* 0x000000040b047825 */ /* 0x004fcc00078e0204 */
[----:B------:R-:W4:Y:S01]  /*0100*/  LDG.E R5, desc[UR4][R4.64] ;  /* 0x0000000404057981 */ /* 0x000f22000c1e1900 */
[----:B---3--:R-:W-:-:S06]  /*0110*/  IMAD.WIDE R6, R11, 0x4, R6 ;  /* 0x000000040b067825 */ /* 0x008fcc00078e0206 */
[----:B------:R-:W2:Y:S01]  /*0120*/  LDG.E R7, desc[UR4][R6.64] ;  /* 0x0000000406077981 */ /* 0x000ea2000c1e1900 */
[----:B0-----:R-:W-:-:S04]  /*0130*/  IMAD.WIDE R8, R11, 0x4, R8 ;  /* 0x000000040b087825 */ /* 0x001fc800078e0208 */
[----:B----4-:R-:W-:-:S04]  /*0140*/  FADD R0, R2, R5 ;  /* 0x0000000502007221 */ /* 0x010fc80000000000 */
[----:B--2---:R-:W-:-:S05]  /*0150*/  FADD R11, R0, R7 ;  /* 0x00000007000b7221 */ /* 0x004fca0000000000 */
[----:B------:R-:W-:Y:S01]  /*0160*/  STG.E desc[UR4][R8.64], R11 ;  /* 0x0000000b08007986 */ /* 0x000fe2000c101904 */
[----:B------:R-:W-:Y:S05]  /*0170*/  EXIT ;  /* 0x000000000000794d */ /* 0x000fea0003800000 */
.L_x_0:
[----:B------:R-:W-:-:S00]  /*0180*/  BRA `(.L_x_0) ;  /* 0xfffffffc00fc7947 */ /* 0x000fc0000383ffff */
[----:B------:R-:W-:-:S00]  /*0190*/  NOP ;  /* 0x0000000000007918 */ /* 0x000fc00000000000 */
        /* <DEDUP_REMOVED lines=14> */
.L_x_123:


//--------------------- .text._Z23split_heads_grad_kernelPKfPfiiii --------------------------
	.section	.text._Z23split_heads_grad_kernelPKfPfiiii,"ax",@progbits
	.align	128
        .global         _Z23split_heads_grad_kernelPKfPfiiii
        .type           _Z23split_heads_grad_kernelPKfPfiiii,@function
        .size           _Z23split_heads_grad_kernelPKfPfiiii,(.L_x_124 - _Z23split_heads_grad_kernelPKfPfiiii)
        .other          _Z23split_heads_grad_kernelPKfPfiiii,@"STO_CUDA_ENTRY STV_DEFAULT"
_Z23split_heads_grad_kernelPKfPfiiii:
.text._Z23split_heads_grad_kernelPKfPfiiii:
[----:B------:R-:W-:Y:S08]  /*0000*/  LDC R1, c[0x0][0x37c] ;  /* 0x0000df00ff017b82 */ /* 0x000ff00000000800 */
[----:B------:R-:W0:Y:S01]  /*0010*/  LDC R13, c[0x0][0x398] ;  /* 0x0000e600ff0d7b82 */ /* 0x000e220000000800 */
[----:B------:R-:W1:Y:S01]  /*0020*/  S2R R10, SR_TID.Y ;  /* 0x00000000000a7919 */ /* 0x000e620000002200 */
[----:B------:R-:W1:Y:S06]  /*0030*/  LDCU UR5, c[0x0][0x394] ;  /* 0x00007280ff0577ac */ /* 0x000e6c0008000800 */
[----:B------:R-:W2:Y:S01]  /*0040*/  S2UR UR4, SR_CTAID.X ;  /* 0x00000000000479c3 */ /* 0x000ea20000002500 */
[----:B0-----:R-:W0:Y:S01]  /*0050*/  I2F.U32.RP R0, R13 ;  /* 0x0000000d00007306 */ /* 0x001e220000209000 */
[----:B-1----:R-:W-:-:S07]  /*0060*/  ISETP.GE.AND P2, PT, R10, UR5, PT ;  /* 0x000000050a007c0c */ /* 0x002fce000bf46270 */
[----:B0-----:R-:W0:Y:S02]  /*0070*/  MUFU.RCP R0, R0 ;  /* 0x0000000000007308 */ /* 0x001e240000001000 */
[----:B0-----:R-:W-:-:S06]  /*0080*/  IADD3 R2, PT, PT, R0, 0xffffffe, RZ ;  /* 0x0ffffffe00027810 */ /* 0x001fcc0007ffe0ff */
[----:B------:R0:W1:Y:S02]  /*0090*/  F2I.FTZ.U32.TRUNC.NTZ R3, R2 ;  /* 0x0000000200037305 */ /* 0x000064000021f000 */
[----:B0-----:R-:W-:Y:S02]  /*00a0*/  HFMA2 R2, -RZ, RZ, 0, 0 ;  /* 0x00000000ff027431 */ /* 0x001fe400000001ff */
[----:B-1----:R-:W-:-:S04]  /*00b0*/  IMAD.MOV R4, RZ, RZ, -R3 ;  /* 0x000000ffff047224 */ /* 0x002fc800078e0a03 */
[----:B------:R-:W-:-:S04]  /*00c0*/  IMAD R5, R4, R13, RZ ;  /* 0x0000000d04057224 */ /* 0x000fc800078e02ff */
[----:B------:R-:W-:-:S06]  /*00d0*/  IMAD.HI.U32 R3, R3, R5, R2 ;  /* 0x0000000503037227 */ /* 0x000fcc00078e0002 */
[----:B--2---:R-:W-:-:S04]  /*00e0*/  IMAD.HI.U32 R3, R3, UR4, RZ ;  /* 0x0000000403037c27 */ /* 0x004fc8000f8e00ff */
[----:B------:R-:W-:-:S04]  /*00f0*/  IMAD.MOV R0, RZ, RZ, -R3 ;  /* 0x000000ffff007224 */ /* 0x000fc800078e0a03 */
[----:B------:R-:W-:-:S05]  /*0100*/  IMAD R0, R13, R0, UR4 ;  /* 0x000000040d007e24 */ /* 0x000fca000f8e0200 */
[----:B------:R-:W-:-:S13]  /*0110*/  ISETP.GE.U32.AND P1, PT, R0, R13, PT ;  /* 0x0000000d0000720c */ /* 0x000fda0003f26070 */
[----:B------:R-:W-:-:S04]  /*0120*/  @P1 IADD3 R0, PT, PT, R0, -R13, RZ ;  /* 0x8000000d00001210 */ /* 0x000fc80007ffe0ff */
[----:B------:R-:W-:Y:S01]  /*0130*/  ISETP.GE.U32.AND P0, PT, R0, R13, PT ;  /* 0x0000000d0000720c */ /* 0x000fe20003f06070 */
[----:B------:R-:W-:-:S12]  /*0140*/  @P2 EXIT ;  /* 0x000000000000294d */ /* 0x000fd80003800000 */
[----:B------:R-:W0:Y:S01]  /*0150*/  S2R R14, SR_TID.X ;  /* 0x00000000000e7919 */ /* 0x000e220000002100 */
[----:B------:R-:W-:Y:S01]  /*0160*/  @P1 IADD3 R3, PT, PT, R3, 0x1, RZ ;  /* 0x0000000103031810 */ /* 0x000fe20007ffe0ff */
[----:B------:R-:W-:Y:S01]  /*0170*/  @P0 IMAD.IADD R0, R0, 0x1, -R13 ;  /* 0x0000000100000824 */ /* 0x000fe200078e0a0d */
[----:B------:R-:W-:Y:S01]  /*0180*/  ISETP.NE.U32.AND P1, PT, R13, RZ, PT ;  /* 0x000000ff0d00720c */ /* 0x000fe20003f25070 */
[----:B------:R-:W1:Y:S01]  /*0190*/  LDCU UR4, c[0x0][0x360] ;  /* 0x00006c00ff0477ac */ /* 0x000e620008000800 */
[----:B------:R-:W-:Y:S02]  /*01a0*/  LOP3.LUT R2, RZ, R13, RZ, 0x33, !PT ;  /* 0x0000000dff027212 */ /* 0x000fe400078e33ff */
[----:B------:R-:W-:Y:S01]  /*01b0*/  @P0 IADD3 R3, PT, PT, R3, 0x1, RZ ;  /* 0x0000000103030810 */ /* 0x000fe20007ffe0ff */
[----:B------:R-:W2:Y:S01]  /*01c0*/  LDCU.64 UR6, c[0x0][0x358] ;  /* 0x00006b00ff0677ac */ /* 0x000ea20008000a00 */
[C---:B------:R-:W-:Y:S02]  /*01d0*/  SEL R0, R2.reuse, R0, !P1 ;  /* 0x0000000002007207 */ /* 0x040fe40004800000 */
[----:B------:R-:W-:Y:S01]  /*01e0*/  SEL R11, R2, R3, !P1 ;  /* 0x00000003020b7207 */ /* 0x000fe20004800000 */
[----:B------:R-:W3:Y:S04]  /*01f0*/  LDCU UR5, c[0x0][0x364] ;  /* 0x00006c80ff0577ac */ /* 0x000ee80008000800 */
[----:B------:R-:W-:-:S07]  /*0200*/  IMAD R13, R11, R13, R0 ;  /* 0x0000000d0b0d7224 */ /* 0x000fce00078e0200 */
.L_x_4:
[----:B0-----:R-:W0:Y:S01]  /*0210*/  LDC R15, c[0x0][0x39c] ;  /* 0x0000e700ff0f7b82 */ /* 0x001e220000000800 */
[----:B------:R-:W-:Y:S01]  /*0220*/  BSSY.RECONVERGENT B0, `(.L_x_1) ;  /* 0x0000014000007945 */ /* 0x000fe20003800200 */
[----:B0-----:R-:W-:-:S13]  /*0230*/  ISETP.GE.AND P0, PT, R14, R15, PT ;  /* 0x0000000f0e00720c */ /* 0x001fda0003f06270 */
[----:B------:R-:W-:Y:S05]  /*0240*/  @P0 BRA `(.L_x_2) ;  /* 0x0000000000440947 */ /* 0x000fea0003800000 */
[----:B------:R-:W0:Y:S01]  /*0250*/  LDCU UR8, c[0x0][0x394] ;  /* 0x00007280ff0877ac */ /* 0x000e220008000800 */
[----:B------:R-:W4:Y:S01]  /*0260*/  LDC.64 R2, c[0x0][0x380] ;  /* 0x0000e000ff027b82 */ /* 0x000f220000000a00 */
[----:B------:R-:W-:Y:S01]  /*0270*/  IMAD.MOV.U32 R12, RZ, RZ, R14 ;  /* 0x000000ffff0c7224 */ /* 0x000fe200078e000e */
[----:B------:R-:W5:Y:S06]  /*0280*/  LDCU UR9, c[0x0][0x398] ;  /* 0x00007300ff0977ac */ /* 0x000f6c0008000800 */
[----:B------:R-:W1:Y:S01]  /*0290*/  LDC.64 R4, c[0x0][0x388] ;  /* 0x0000e200ff047b82 */ /* 0x000e620000000a00 */
[----:B0-----:R-:W-:-:S02]  /*02a0*/  IMAD R7, R11, UR8, R10 ;  /* 0x000000080b077c24 */ /* 0x001fc4000f8e020a */
[----:B------:R-:W-:Y:S02]  /*02b0*/  IMAD R16, R13, UR8, R10 ;  /* 0x000000080d107c24 */ /* 0x000fe4000f8e020a */
[----:B-----5:R-:W-:-:S07]  /*02c0*/  IMAD R17, R7, UR9, R0 ;  /* 0x0000000907117c24 */ /* 0x020fce000f8e0200 */
.L_x_3:
[----:B0-----:R-:W-:-:S04]  /*02d0*/  IMAD R7, R16, R15, R12 ;  /* 0x0000000f10077224 */ /* 0x001fc800078e020c */
[----:B----4-:R-:W-:-:S06]  /*02e0*/  IMAD.WIDE R6, R7, 0x4, R2 ;  /* 0x0000000407067825 */ /* 0x010fcc00078e0202 */
[----:B--2---:R-:W2:Y:S01]  /*02f0*/  LDG.E R7, desc[UR6][R6.64] ;  /* 0x0000000606077981 */ /* 0x004ea2000c1e1900 */
[----:B------:R-:W-:Y:S01]  /*0300*/  IMAD R9, R17, R15, R12 ;  /* 0x0000000f11097224 */ /* 0x000fe200078e020c */
[----:B-1----:R-:W-:-:S03]  /*0310*/  IADD3 R12, PT, PT, R12, UR4, RZ ;  /* 0x000000040c0c7c10 */ /* 0x002fc6000fffe0ff */
[----:B------:R-:W-:Y:S01]  /*0320*/  IMAD.WIDE R8, R9, 0x4, R4 ;  /* 0x0000000409087825 */ /* 0x000fe200078e0204 */
[----:B------:R-:W-:-:S04]  /*0330*/  ISETP.GE.AND P0, PT, R12, R15, PT ;  /* 0x0000000f0c00720c */ /* 0x000fc80003f06270 */
[----:B--2---:R0:W-:Y:S09]  /*0340*/  STG.E desc[UR6][R8.64], R7 ;  /* 0x0000000708007986 */ /* 0x0041f2000c101906 */
[----:B------:R-:W-:Y:S05]  /*0350*/  @!P0 BRA `(.L_x_3) ;  /* 0xfffffffc00dc8947 */ /* 0x000fea000383ffff */
.L_x_2:
[----:B-123--:R-:W-:Y:S05]  /*0360*/  BSYNC.RECONVERGENT B0 ;  /* 0x0000000000007941 */ /* 0x00efea0003800200 */
.L_x_1:
[----:B------:R-:W1:Y:S01]  /*0370*/  LDCU UR8, c[0x0][0x394] ;  /* 0x00007280ff0877ac */ /* 0x000e620008000800 */
[----:B------:R-:W-:-:S04]  /*0380*/  IADD3 R10, PT, PT, R10, UR5, RZ ;  /* 0x000000050a0a7c10 */ /* 0x000fc8000fffe0ff */
[----:B-1----:R-:W-:-:S13]  /*0390*/  ISETP.GE.AND P0, PT, R10, UR8, PT ;  /* 0x000000080a007c0c */ /* 0x002fda000bf06270 */
[----:B------:R-:W-:Y:S05]  /*03a0*/  @!P0 BRA `(.L_x_4) ;  /* 0xfffffffc00988947 */ /* 0x000fea000383ffff */
[----:B------:R-:W-:Y:S05]  /*03b0*/  EXIT ;  /* 0x000000000000794d */ /* 0x000fea0003800000 */
.L_x_5:
        /* <DEDUP_REMOVED lines=12> */
.L_x_124:


//--------------------- .text._Z19concat_heads_kernelPKfPfiiii --------------------------
	.section	.text._Z19concat_heads_kernelPKfPfiiii,"ax",@progbits
	.align	128
        .global         _Z19concat_heads_kernelPKfPfiiii
        .type           _Z19concat_heads_kernelPKfPfiiii,@function
        .size           _Z19concat_heads_kernelPKfPfiiii,(.L_x_125 - _Z19concat_heads_kernelPKfPfiiii)
        .other          _Z19concat_heads_kernelPKfPfiiii,@"STO_CUDA_ENTRY STV_DEFAULT"
_Z19concat_heads_kernelPKfPfiiii:
.text._Z19concat_heads_kernelPKfPfiiii:
        /* <DEDUP_REMOVED lines=33> */
.L_x_9:
        /* <DEDUP_REMOVED lines=12> */
.L_x_8:
        /* <DEDUP_REMOVED lines=9> */
.L_x_7:
[----:B-123--:R-:W-:Y:S05]  /*0360*/  BSYNC.RECONVERGENT B0 ;  /* 0x0000000000007941 */ /* 0x00efea0003800200 */
.L_x_6:
[----:B------:R-:W1:Y:S01]  /*0370*/  LDCU UR8, c[0x0][0x394] ;  /* 0x00007280ff0877ac */ /* 0x000e620008000800 */
[----:B------:R-:W-:-:S04]  /*0380*/  IADD3 R10, PT, PT, R10, UR5, RZ ;  /* 0x000000050a0a7c10 */ /* 0x000fc8000fffe0ff */
[----:B-1----:R-:W-:-:S13]  /*0390*/  ISETP.GE.AND P0, PT, R10, UR8, PT ;  /* 0x000000080a007c0c */ /* 0x002fda000bf06270 */
[----:B------:R-:W-:Y:S05]  /*03a0*/  @!P0 BRA `(.L_x_9) ;  /* 0xfffffffc00988947 */ /* 0x000fea000383ffff */
[----:B------:R-:W-:Y:S05]  /*03b0*/  EXIT ;  /* 0x000000000000794d */ /* 0x000fea0003800000 */
.L_x_10:
        /* <DEDUP_REMOVED lines=12> */
.L_x_125:


//--------------------- .text._Z31fused_attention_backward_kernelPKfS0_S0_S0_S0_S0_PfS1_S1_iiiifb --------------------------
	.section	.text._Z31fused_attention_backward_kernelPKfS0_S0_S0_S0_S0_PfS1_S1_iiiifb,"ax",@progbits
	.align	128
        .global         _Z31fused_attention_backward_kernelPKfS0_S0_S0_S0_S0_PfS1_S1_iiiifb
        .type           _Z31fused_attention_backward_kernelPKfS0_S0_S0_S0_S0_PfS1_S1_iiiifb,@function
        .size           _Z31fused_attention_backward_kernelPKfS0_S0_S0_S0_S0_PfS1_S1_iiiifb,(.L_x_126 - _Z31fused_attention_backward_kernelPKfS0_S0_S0_S0_S0_PfS1_S1_iiiifb)
        .other          _Z31fused_attention_backward_kernelPKfS0_S0_S0_S0_S0_PfS1_S1_iiiifb,@"STO_CUDA_ENTRY STV_DEFAULT"
_Z31fused_attention_backward_kernelPKfS0_S0_S0_S0_S0_PfS1_S1_iiiifb:
.text._Z31fused_attention_backward_kernelPKfS0_S0_S0_S0_S0_PfS1_S1_iiiifb:
[----:B------:R-:W0:Y:S08]  /*0000*/  LDC R1, c[0x0][0x37c] ;  /* 0x0000df00ff017b82 */ /* 0x000e300000000800 */
[----:B------:R-:W1:Y:S01]  /*0010*/  LDC.64 R4, c[0x0][0x3d0] ;  /* 0x0000f400ff047b82 */ /* 0x000e620000000a00 */
[----:B------:R-:W2:Y:S01]  /*0020*/  S2R R30, SR_TID.X ;  /* 0x00000000001e7919 */ /* 0x000ea20000002100 */
[----:B0-----:R-:W-:Y:S01]  /*0030*/  VIADD R1, R1, 0xfffff000 ;  /* 0xfffff00001017836 */ /* 0x001fe20000000000 */
[----:B------:R-:W0:Y:S01]  /*0040*/  LDCU.64 UR8, c[0x0][0x358] ;  /* 0x00006b00ff0877ac */ /* 0x000e220008000a00 */
[----:B------:R-:W-:Y:S01]  /*0050*/  BSSY.RECONVERGENT B0, `(.L_x_11) ;  /* 0x0000028000007945 */ /* 0x000fe20003800200 */
[----:B------:R-:W3:Y:S02]  /*0060*/  S2R R11, SR_CTAID.Y ;  /* 0x00000000000b7919 */ /* 0x000ee40000002600 */
[----:B------:R-:W-:Y:S01]  /*0070*/  R2UR UR7, R1 ;  /* 0x00000000010772ca */ /* 0x000fe200000e0000 */
[----:B------:R-:W4:Y:S01]  /*0080*/  S2UR UR4, SR_CTAID.X ;  /* 0x00000000000479c3 */ /* 0x000f220000002500 */
[----:B-1----:R-:W1:Y:S01]  /*0090*/  I2F.U32.RP R0, R4 ;  /* 0x0000000400007306 */ /* 0x002e620000209000 */
[----:B------:R-:W-:-:S07]  /*00a0*/  ISETP.NE.U32.AND P2, PT, R4, RZ, PT ;  /* 0x000000ff0400720c */ /* 0x000fce0003f45070 */
[----:B-1----:R-:W1:Y:S02]  /*00b0*/  MUFU.RCP R0, R0 ;  /* 0x0000000000007308 */ /* 0x002e640000001000 */
[----:B-1----:R-:W-:-:S06]  /*00c0*/  VIADD R2, R0, 0xffffffe ;  /* 0x0ffffffe00027836 */ /* 0x002fcc0000000000 */
[----:B------:R1:W5:Y:S02]  /*00d0*/  F2I.FTZ.U32.TRUNC.NTZ R3, R2 ;  /* 0x0000000200037305 */ /* 0x000364000021f000 */
[----:B-1----:R-:W-:Y:S02]  /*00e0*/  IMAD.MOV.U32 R2, RZ, RZ, RZ ;  /* 0x000000ffff027224 */ /* 0x002fe400078e00ff */
[----:B-----5:R-:W-:-:S04]  /*00f0*/  IMAD R6, R3, R4, RZ ;  /* 0x0000000403067224 */ /* 0x020fc800078e02ff */
[----:B------:R-:W-:-:S04]  /*0100*/  IMAD.MOV R7, RZ, RZ, -R6 ;  /* 0x000000ffff077224 */ /* 0x000fc800078e0a06 */
[----:B------:R-:W-:-:S06]  /*0110*/  IMAD.HI.U32 R3, R3, R7, R2 ;  /* 0x0000000703037227 */ /* 0x000fcc00078e0002 */
[----:B----4-:R-:W-:-:S04]  /*0120*/  IMAD.HI.U32 R32, R3, UR4, RZ ;  /* 0x0000000403207c27 */ /* 0x010fc8000f8e00ff */
[----:B------:R-:W-:-:S04]  /*0130*/  IMAD.MOV R3, RZ, RZ, -R32 ;  /* 0x000000ffff037224 */ /* 0x000fc800078e0a20 */
[----:B------:R-:W-:-:S05]  /*0140*/  IMAD R3, R4, R3, UR4 ;  /* 0x0000000404037e24 */ /* 0x000fca000f8e0203 */
[----:B------:R-:W-:-:S13]  /*0150*/  ISETP.GE.U32.AND P0, PT, R3, R4, PT ;  /* 0x000000040300720c */ /* 0x000fda0003f06070 */
[----:B------:R-:W-:Y:S01]  /*0160*/  @P0 IMAD.IADD R3, R3, 0x1, -R4 ;  /* 0x0000000103030824 */ /* 0x000fe200078e0a04 */
[----:B------:R-:W-:Y:S02]  /*0170*/  @P0 IADD3 R32, PT, PT, R32, 0x1, RZ ;  /* 0x0000000120200810 */ /* 0x000fe40007ffe0ff */
[----:B--2---:R-:W-:Y:S02]  /*0180*/  ISETP.GE.AND P0, PT, R30, R5, PT ;  /* 0x000000051e00720c */ /* 0x004fe40003f06270 */
[----:B------:R-:W-:-:S13]  /*0190*/  ISETP.GE.U32.AND P1, PT, R3, R4, PT ;  /* 0x000000040300720c */ /* 0x000fda0003f26070 */
[----:B------:R-:W-:Y:S01]  /*01a0*/  @P1 VIADD R32, R32, 0x1 ;  /* 0x0000000120201836 */ /* 0x000fe20000000000 */
[----:B------:R-:W-:-:S05]  /*01b0*/  @!P2 LOP3.LUT R32, RZ, R4, RZ, 0x33, !PT ;  /* 0x00000004ff20a212 */ /* 0x000fca00078e33ff */
[----:B------:R-:W-:-:S04]  /*01c0*/  IMAD.MOV R31, RZ, RZ, -R32 ;  /* 0x000000ffff1f7224 */ /* 0x000fc800078e0a20 */
[----:B------:R-:W-:Y:S01]  /*01d0*/  IMAD R31, R4, R31, UR4 ;  /* 0x00000004041f7e24 */ /* 0x000fe2000f8e021f */
[----:B0--3--:R-:W-:Y:S06]  /*01e0*/  @P0 BRA `(.L_x_12) ;  /* 0x0000000000380947 */ /* 0x009fec0003800000 */
[----:B------:R-:W0:Y:S01]  /*01f0*/  LDC R0, c[0x0][0x3cc] ;  /* 0x0000f300ff007b82 */ /* 0x000e220000000800 */
[----:B------:R-:W-:-:S07]  /*0200*/  IMAD.MOV.U32 R8, RZ, RZ, R30 ;  /* 0x000000ffff087224 */ /* 0x000fce00078e001e */
[----:B------:R-:W1:Y:S08]  /*0210*/  LDC R13, c[0x0][0x360] ;  /* 0x0000d800ff0d7b82 */ /* 0x000e700000000800 */
[----:B------:R-:W2:Y:S01]  /*0220*/  LDC.64 R6, c[0x0][0x388] ;  /* 0x0000e200ff067b82 */ /* 0x000ea20000000a00 */
[----:B0-----:R-:W-:-:S04]  /*0230*/  IMAD R0, R32, R0, R11 ;  /* 0x0000000020007224 */ /* 0x001fc800078e020b */
[----:B------:R-:W-:-:S07]  /*0240*/  IMAD R0, R0, R4, R31 ;  /* 0x0000000400007224 */ /* 0x000fce00078e021f */
.L_x_13:
[----:B------:R-:W-:-:S04]  /*0250*/  IMAD R3, R0, R5, R8 ;  /* 0x0000000500037224 */ /* 0x000fc800078e0208 */
[----:B0-2---:R-:W-:-:S06]  /*0260*/  IMAD.WIDE R2, R3, 0x4, R6 ;  /* 0x0000000403027825 */ /* 0x005fcc00078e0206 */
[----:B------:R-:W2:Y:S01]  /*0270*/  LDG.E R2, desc[UR8][R2.64] ;  /* 0x0000000802027981 */ /* 0x000ea2000c1e1900 */
[----:B------:R-:W-:Y:S01]  /*0280*/  LEA R9, R8, UR7, 0x2 ;  /* 0x0000000708097c11 */ /* 0x000fe2000f8e10ff */
[----:B-1----:R-:W-:-:S05]  /*0290*/  IMAD.IADD R8, R13, 0x1, R8 ;  /* 0x000000010d087824 */ /* 0x002fca00078e0208 */
[----:B------:R-:W-:Y:S01]  /*02a0*/  ISETP.GE.AND P0, PT, R8, R5, PT ;  /* 0x000000050800720c */ /* 0x000fe20003f06270 */
[----:B--2---:R0:W-:-:S12]  /*02b0*/  STL [R9], R2 ;  /* 0x0000000209007387 */ /* 0x0041d80000100800 */
[----:B------:R-:W-:Y:S05]  /*02c0*/  @!P0 BRA `(.L_x_13) ;  /* 0xfffffffc00e08947 */ /* 0x000fea000383ffff */
.L_x_12:
[----:B------:R-:W-:Y:S05]  /*02d0*/  BSYNC.RECONVERGENT B0 ;  /* 0x0000000000007941 */ /* 0x000fea0003800200 */
.L_x_11:
[----:B------:R1:W-:Y:S01]  /*02e0*/  STL.128 [R1+0x200], RZ ;  /* 0x000200ff01007387 */ /* 0x0003e20000100c00 */
[----:B------:R-:W-:Y:S01]  /*02f0*/  ISETP.GE.AND P0, PT, R4, 0x1, PT ;  /* 0x000000010400780c */ /* 0x000fe20003f06270 */
[C---:B------:R-:W-:Y:S01]  /*0300*/  VIADD R0, R1.reuse, 0x400 ;  /* 0x0000040001007836 */ /* 0x040fe20000000000 */
[----:B------:R-:W-:Y:S01]  /*0310*/  R2UR UR10, R1 ;  /* 0x00000000010a72ca */ /* 0x000fe200000e0000 */
[----:B------:R1:W-:Y:S04]  /*0320*/  STL.128 [R1+0x210], RZ ;  /* 0x000210ff01007387 */ /* 0x0003e80000100c00 */
        /* <DEDUP_REMOVED lines=61> */
[----:B------:R1:W-:Y:S01]  /*0700*/  STL.128 [R1+0x5f0], RZ ;  /* 0x0005f0ff01007387 */ /* 0x0003e20000100c00 */
[----:B------:R-:W-:Y:S05]  /*0710*/  @!P0 BRA `(.L_x_14) ;  /* 0x0000006800f48947 */ /* 0x000fea0003800000 */
[----:B0-----:R-:W0:Y:S01]  /*0720*/  LDC R2, c[0x0][0x3cc] ;  /* 0x0000f300ff027b82 */ /* 0x001e220000000800 */
[C---:B------:R-:W-:Y:S01]  /*0730*/  VIADD R29, R5.reuse, 0xffffffff ;  /* 0xffffffff051d7836 */ /* 0x040fe20000000000 */
[----:B------:R-:W-:Y:S01]  /*0740*/  LOP3.LUT R28, R5, 0xf, RZ, 0xc0, !PT ;  /* 0x0000000f051c7812 */ /* 0x000fe200078ec0ff */
[----:B------:R-:W-:Y:S01]  /*0750*/  VIADD R20, R1, 0x800 ;  /* 0x0000080001147836 */ /* 0x000fe20000000000 */
[----:B------:R-:W-:Y:S01]  /*0760*/  LOP3.LUT R27, R5, 0x7, RZ, 0xc0, !PT ;  /* 0x00000007051b7812 */ /* 0x000fe200078ec0ff */
[----:B------:R-:W-:Y:S01]  /*0770*/  VIADD R22, R1, 0xa00 ;  /* 0x00000a0001167836 */ /* 0x000fe20000000000 */
[----:B------:R-:W-:Y:S01]  /*0780*/  LOP3.LUT R26, R5, 0x3, RZ, 0xc0, !PT ;  /* 0x00000003051a7812 */ /* 0x000fe200078ec0ff */
[----:B------:R-:W-:Y:S01]  /*0790*/  VIADD R21, R1, 0xe00 ;  /* 0x00000e0001157836 */ /* 0x000fe20000000000 */
[C---:B------:R-:W-:Y:S01]  /*07a0*/  LOP3.LUT R25, R5.reuse, 0x7ffffff0, RZ, 0xc0, !PT ;  /* 0x7ffffff005197812 */ /* 0x040fe200078ec0ff */
[----:B------:R-:W-:Y:S01]  /*07b0*/  UIADD3 UR11, UPT, UPT, UR10, 0x600, URZ ;  /* 0x000006000a0b7890 */ /* 0x000fe2000fffe0ff */
[C---:B------:R-:W-:Y:S01]  /*07c0*/  LOP3.LUT R24, R5.reuse, 0x7ffffff8, RZ, 0xc0, !PT ;  /* 0x7ffffff805187812 */ /* 0x040fe200078ec0ff */
[----:B------:R-:W-:Y:S01]  /*07d0*/  UIADD3 UR12, UPT, UPT, UR10, 0xc00, URZ ;  /* 0x00000c000a0c7890 */ /* 0x000fe2000fffe0ff */
[----:B------:R-:W-:Y:S01]  /*07e0*/  SHF.L.U32 R23, R5, 0x7, RZ ;  /* 0x0000000705177819 */ /* 0x000fe200000006ff */
[----:B------:R-:W-:Y:S01]  /*07f0*/  UMOV UR4, URZ ;  /* 0x000000ff00047c82 */ /* 0x000fe20008000000 */
[----:B0-----:R-:W-:-:S04]  /*0800*/  IMAD R2, R32, R2, R11 ;  /* 0x0000000220027224 */ /* 0x001fc800078e020b */
[----:B------:R-:W-:-:S07]  /*0810*/  IMAD R3, R2, R4, R31 ;  /* 0x0000000402037224 */ /* 0x000fce00078e021f */
.L_x_60:
[----:B------:R-:W-:Y:S01]  /*0820*/  ISETP.GE.AND P0, PT, R30, R23, PT ;  /* 0x000000171e00720c */ /* 0x000fe20003f06270 */
[----:B------:R-:W-:-:S12]  /*0830*/  BSSY.RECONVERGENT B0, `(.L_x_15) ;  /* 0x0000042000007945 */ /* 0x000fd80003800200 */
[----:B012-45:R-:W-:Y:S05]  /*0840*/  @P0 BRA `(.L_x_16) ;  /* 0x0000000400000947 */ /* 0x037fea0003800000 */
[----:B------:R-:W0:Y:S01]  /*0850*/  LDC R4, c[0x0][0x3d4] ;  /* 0x0000f500ff047b82 */ /* 0x000e220000000800 */
[----:B------:R-:W2:Y:S01]  /*0860*/  S2R R12, SR_CgaCtaId ;  /* 0x00000000000c7919 */ /* 0x000ea20000008800 */
[----:B------:R-:W-:Y:S01]  /*0870*/  MOV R9, 0x400 ;  /* 0x0000040000097802 */ /* 0x000fe20000000f00 */
[----:B------:R-:W-:Y:S01]  /*0880*/  IMAD.MOV.U32 R10, RZ, RZ, R30 ;  /* 0x000000ffff0a7224 */ /* 0x000fe200078e001e */
[----:B0-----:R-:W-:-:S04]  /*0890*/  IABS R8, R4 ;  /* 0x0000000400087213 */ /* 0x001fc80000000000 */
[----:B------:R-:W0:Y:S01]  /*08a0*/  I2F.RP R6, R8 ;  /* 0x0000000800067306 */ /* 0x000e220000209400 */
[----:B--2---:R-:W-:-:S07]  /*08b0*/  LEA R9, R12, R9, 0x18 ;  /* 0x000000090c097211 */ /* 0x004fce00078ec0ff */
[----:B0-----:R-:W0:Y:S02]  /*08c0*/  MUFU.RCP R6, R6 ;  /* 0x0000000600067308 */ /* 0x001e240000001000 */
[----:B0-----:R-:W-:-:S06]  /*08d0*/  VIADD R4, R6, 0xffffffe ;  /* 0x0ffffffe06047836 */ /* 0x001fcc0000000000 */
[----:B------:R0:W2:Y:S02]  /*08e0*/  F2I.FTZ.U32.TRUNC.NTZ R5, R4 ;  /* 0x0000000400057305 */ /* 0x0000a4000021f000 */
[----:B0-----:R-:W-:Y:S02]  /*08f0*/  HFMA2 R4, -RZ, RZ, 0, 0 ;  /* 0x00000000ff047431 */ /* 0x001fe400000001ff */
[----:B--2---:R-:W-:-:S04]  /*0900*/  IMAD.MOV R7, RZ, RZ, -R5 ;  /* 0x000000ffff077224 */ /* 0x004fc800078e0a05 */
[----:B------:R-:W-:-:S04]  /*0910*/  IMAD R7, R7, R8, RZ ;  /* 0x0000000807077224 */ /* 0x000fc800078e02ff */
[----:B------:R-:W-:-:S07]  /*0920*/  IMAD.HI.U32 R6, R5, R7, R4 ;  /* 0x0000000705067227 */ /* 0x000fce00078e0004 */
.L_x_19:
[----:B------:R-:W0:Y:S01]  /*0930*/  LDC R7, c[0x0][0x3d4] ;  /* 0x0000f500ff077b82 */ /* 0x000e220000000800 */
[----:B------:R-:W-:Y:S01]  /*0940*/  IABS R13, R10 ;  /* 0x0000000a000d7213 */ /* 0x000fe20000000000 */
[----:B------:R-:W-:Y:S04]  /*0950*/  BSSY.RECONVERGENT B1, `(.L_x_17) ;  /* 0x0000029000017945 */ /* 0x000fe80003800200 */
[----:B------:R-:W-:-:S04]  /*0960*/  IMAD.HI.U32 R4, R6, R13, RZ ;  /* 0x0000000d06047227 */ /* 0x000fc800078e00ff */
[----:B------:R-:W-:Y:S01]  /*0970*/  IMAD.MOV R12, RZ, RZ, -R4 ;  /* 0x000000ffff0c7224 */ /* 0x000fe200078e0a04 */
[-C--:B0-----:R-:W-:Y:S02]  /*0980*/  IABS R11, R7.reuse ;  /* 0x00000007000b7213 */ /* 0x081fe40000000000 */
[-C--:B------:R-:W-:Y:S02]  /*0990*/  LOP3.LUT R5, R10, R7.reuse, RZ, 0x3c, !PT ;  /* 0x000000070a057212 */ /* 0x080fe400078e3cff */
[----:B------:R-:W-:Y:S01]  /*09a0*/  LOP3.LUT R15, RZ, R7, RZ, 0x33, !PT ;  /* 0x00000007ff0f7212 */ /* 0x000fe200078e33ff */
[----:B------:R-:W-:Y:S01]  /*09b0*/  IMAD R13, R11, R12, R13 ;  /* 0x0000000c0b0d7224 */ /* 0x000fe200078e020d */
[----:B------:R-:W-:Y:S01]  /*09c0*/  ISETP.GE.AND P2, PT, R5, RZ, PT ;  /* 0x000000ff0500720c */ /* 0x000fe20003f46270 */
[----:B------:R-:W0:Y:S03]  /*09d0*/  LDC R12, c[0x0][0x3d0] ;  /* 0x0000f400ff0c7b82 */ /* 0x000e260000000800 */
[----:B------:R-:W-:-:S13]  /*09e0*/  ISETP.GT.U32.AND P1, PT, R8, R13, PT ;  /* 0x0000000d0800720c */ /* 0x000fda0003f24070 */
[----:B------:R-:W-:Y:S02]  /*09f0*/  @!P1 IMAD.IADD R13, R13, 0x1, -R11 ;  /* 0x000000010d0d9824 */ /* 0x000fe400078e0a0b */
[----:B------:R-:W-:-:S03]  /*0a00*/  @!P1 VIADD R4, R4, 0x1 ;  /* 0x0000000104049836 */ /* 0x000fc60000000000 */
[----:B------:R-:W-:-:S13]  /*0a10*/  ISETP.GE.U32.AND P0, PT, R13, R8, PT ;  /* 0x000000080d00720c */ /* 0x000fda0003f06070 */
[----:B------:R-:W-:Y:S01]  /*0a20*/  @P0 VIADD R4, R4, 0x1 ;  /* 0x0000000104040836 */ /* 0x000fe20000000000 */
[----:B------:R-:W-:-:S03]  /*0a30*/  ISETP.NE.AND P0, PT, R7, RZ, PT ;  /* 0x000000ff0700720c */ /* 0x000fc60003f05270 */
[----:B------:R-:W-:-:S05]  /*0a40*/  @!P2 IMAD.MOV R4, RZ, RZ, -R4 ;  /* 0x000000ffff04a224 */ /* 0x000fca00078e0a04 */
[----:B------:R-:W-:-:S05]  /*0a50*/  SEL R4, R15, R4, !P0 ;  /* 0x000000040f047207 */ /* 0x000fca0004000000 */
[----:B------:R-:W-:Y:S01]  /*0a60*/  VIADD R17, R4, UR4 ;  /* 0x0000000404117c36 */ /* 0x000fe20008000000 */
[----:B------:R-:W-:-:S04]  /*0a70*/  MOV R4, RZ ;  /* 0x000000ff00047202 */ /* 0x000fc80000000f00 */
[----:B0-----:R-:W-:-:S13]  /*0a80*/  ISETP.GE.AND P1, PT, R17, R12, PT ;  /* 0x0000000c1100720c */ /* 0x001fda0003f26270 */
[----:B------:R-:W-:Y:S05]  /*0a90*/  @P1 BRA `(.L_x_18) ;  /* 0x0000000000501947 */ /* 0x000fea0003800000 */
[--C-:B------:R-:W-:Y:S01]  /*0aa0*/  IMAD.MOV.U32 R8, RZ, RZ, R11.reuse ;  /* 0x000000ffff087224 */ /* 0x100fe200078e000b */
[----:B------:R-:W-:Y:S01]  /*0ab0*/  ISETP.GE.AND P2, PT, R10, RZ, PT ;  /* 0x000000ff0a00720c */ /* 0x000fe20003f46270 */
[----:B------:R-:W0:Y:S01]  /*0ac0*/  LDC.64 R4, c[0x0][0x380] ;  /* 0x0000e000ff047b82 */ /* 0x000e220000000a00 */
[----:B------:R-:W-:Y:S02]  /*0ad0*/  IMAD.IADD R6, R13, 0x1, -R11 ;  /* 0x000000010d067824 */ /* 0x000fe400078e0a0b */
[----:B------:R-:W-:Y:S01]  /*0ae0*/  ISETP.GT.U32.AND P1, PT, R8, R13, PT ;  /* 0x0000000d0800720c */ /* 0x000fe20003f24070 */
[----:B------:R-:W-:-:S03]  /*0af0*/  IMAD R17, R2, R12, R17 ;  /* 0x0000000c02117224 */ /* 0x000fc600078e0211 */
[----:B------:R-:W-:-:S05]  /*0b00*/  SEL R6, R6, R13, !P1 ;  /* 0x0000000d06067207 */ /* 0x000fca0004800000 */
[----:B------:R-:W-:-:S05]  /*0b10*/  @!P2 IMAD.MOV R6, RZ, RZ, -R6 ;  /* 0x000000ffff06a224 */ /* 0x000fca00078e0a06 */
[----:B------:R-:W-:-:S05]  /*0b20*/  SEL R6, R15, R6, !P0 ;  /* 0x000000060f067207 */ /* 0x000fca0004000000 */
[----:B------:R-:W-:-:S04]  /*0b30*/  IMAD R7, R17, R7, R6 ;  /* 0x0000000711077224 */ /* 0x000fc800078e0206 */
[----:B0-----:R-:W-:-:S06]  /*0b40*/  IMAD.WIDE R4, R7, 0x4, R4 ;  /* 0x0000000407047825 */ /* 0x001fcc00078e0204 */
[----:B------:R0:W5:Y:S01]  /*0b50*/  LDG.E R4, desc[UR8][R4.64] ;  /* 0x0000000804047981 */ /* 0x000162000c1e1900 */
[----:B------:R-:W2:Y:S08]  /*0b60*/  I2F.RP R12, R11 ;  /* 0x0000000b000c7306 */ /* 0x000eb00000209400 */
[----:B--2---:R-:W2:Y:S02]  /*0b70*/  MUFU.RCP R12, R12 ;  /* 0x0000000c000c7308 */ /* 0x004ea40000001000 */
[----:B--2---:R-:W-:-:S06]  /*0b80*/  VIADD R7, R12, 0xffffffe ;  /* 0x0ffffffe0c077836 */ /* 0x004fcc0000000000 */
[----:B------:R-:W2:Y:S02]  /*0b90*/  F2I.FTZ.U32.TRUNC.NTZ R7, R7 ;  /* 0x0000000700077305 */ /* 0x000ea4000021f000 */
[----:B--2---:R-:W-:-:S04]  /*0ba0*/  IMAD.MOV R6, RZ, RZ, -R7 ;  /* 0x000000ffff067224 */ /* 0x004fc800078e0a07 */
[----:B------:R-:W-:Y:S02]  /*0bb0*/  IMAD R13, R6, R11, RZ ;  /* 0x0000000b060d7224 */ /* 0x000fe400078e02ff */
[----:B------:R-:W-:-:S04]  /*0bc0*/  IMAD.MOV.U32 R6, RZ, RZ, RZ ;  /* 0x000000ffff067224 */ /* 0x000fc800078e00ff */
[----:B0-----:R-:W-:-:S07]  /*0bd0*/  IMAD.HI.U32 R6, R7, R13, R6 ;  /* 0x0000000d07067227 */ /* 0x001fce00078e0006 */
.L_x_18:
[----:B------:R-:W-:Y:S05]  /*0be0*/  BSYNC.RECONVERGENT B1 ;  /* 0x0000000000017941 */ /* 0x000fea0003800200 */
.L_x_17:
[----:B------:R-:W0:Y:S01]  /*0bf0*/  LDCU UR5, c[0x0][0x360] ;  /* 0x00006c00ff0577ac */ /* 0x000e220008000800 */
[----:B------:R-:W-:-:S05]  /*0c00*/  LEA R5, R10, R9, 0x2 ;  /* 0x000000090a057211 */ /* 0x000fca00078e10ff */
[----:B-----5:R2:W-:Y:S01]  /*0c10*/  STS [R5], R4 ;  /* 0x0000000405007388 */ /* 0x0205e20000000800 */
[----:B0-----:R-:W-:-:S05]  /*0c20*/  VIADD R10, R10, UR5 ;  /* 0x000000050a0a7c36 */ /* 0x001fca0008000000 */
[----:B------:R-:W-:-:S13]  /*0c30*/  ISETP.GE.AND P0, PT, R10, R23, PT ;  /* 0x000000170a00720c */ /* 0x000fda0003f06270 */
[----:B--2---:R-:W-:Y:S05]  /*0c40*/  @!P0 BRA `(.L_x_19) ;  /* 0xfffffffc00388947 */ /* 0x004fea000383ffff */
.L_x_16:
[----:B------:R-:W-:Y:S05]  /*0c50*/  BSYNC.RECONVERGENT B0 ;  /* 0x0000000000007941 */ /* 0x000fea0003800200 */
.L_x_15:
[----:B------:R-:W0:Y:S01]  /*0c60*/  LDCU UR5, c[0x0][0x3d4] ;  /* 0x00007a80ff0577ac */ /* 0x000e220008000800 */
[----:B------:R-:W-:Y:S02]  /*0c70*/  VIADD R34, R27, 0xffffffff ;  /* 0xffffffff1b227836 */ /* 0x000fe40000000000 */
[----:B------:R-:W-:Y:S01]  /*0c80*/  VIADD R33, R28, 0xffffffff ;  /* 0xffffffff1c217836 */ /* 0x000fe20000000000 */
[----:B0-----:R-:W-:Y:S01]  /*0c90*/  UISETP.GE.AND UP0, UPT, UR5, 0x1, UPT ;  /* 0x000000010500788c */ /* 0x001fe2000bf06270 */
[----:B------:R-:W-:Y:S08]  /*0ca0*/  BAR.SYNC.DEFER_BLOCKING 0x0 ;  /* 0x0000000000007b1d */ /* 0x000ff00000010000 */
[----:B------:R-:W-:Y:S05]  /*0cb0*/  BRA.U !UP0, `(.L_x_20) ;  /* 0x00000009083c7547 */ /* 0x000fea000b800000 */
[----:B------:R-:W-:-:S05]  /*0cc0*/  UMOV UR5, URZ ;  /* 0x000000ff00057c82 */ /* 0x000fca0008000000 */
.L_x_27:
[----:B------:R-:W-:Y:S01]  /*0cd0*/  ISETP.GE.U32.AND P0, PT, R29, 0xf, PT ;  /* 0x0000000f1d00780c */ /* 0x000fe20003f06070 */
[----:B------:R-:W-:Y:S01]  /*0ce0*/  UMOV UR6, URZ ;  /* 0x000000ff00067c82 */ /* 0x000fe20008000000 */
[----:B------:R-:W-:-:S11]  /*0cf0*/  IMAD.MOV.U32 R19, RZ, RZ, RZ ;  /* 0x000000ffff137224 */ /* 0x000fd600078e00ff */
[----:B--2---:R-:W-:Y:S05]  /*0d00*/  @!P0 BRA `(.L_x_21) ;  /* 0x0000000000d48947 */ /* 0x004fea0003800000 */
[----:B------:R-:W0:Y:S01]  /*0d10*/  S2R R6, SR_CgaCtaId ;  /* 0x0000000000067919 */ /* 0x000e220000008800 */
[----:B------:R-:W2:Y:S01]  /*0d20*/  LDC R25, c[0x0][0x3d4] ;  /* 0x0000f500ff197b82 */ /* 0x000ea20000000800 */
[----:B------:R-:W-:Y:S01]  /*0d30*/  MOV R5, 0x400 ;  /* 0x0000040000057802 */ /* 0x000fe20000000f00 */
[----:B------:R-:W-:Y:S01]  /*0d40*/  HFMA2 R19, -RZ, RZ, 0, 0 ;  /* 0x00000000ff137431 */ /* 0x000fe200000001ff */
[----:B------:R-:W-:Y:S01]  /*0d50*/  UIADD3 UR6, UPT, UPT, UR10, 0x20, URZ ;  /* 0x000000200a067890 */ /* 0x000fe2000fffe0ff */
[C---:B--2---:R-:W-:Y:S01]  /*0d60*/  IMAD R4, R25.reuse, UR5, RZ ;  /* 0x0000000519047c24 */ /* 0x044fe2000f8e02ff */
[----:B------:R-:W-:-:S05]  /*0d70*/  LOP3.LUT R25, R25, 0x7ffffff0, RZ, 0xc0, !PT ;  /* 0x7ffffff019197812 */ /* 0x000fca00078ec0ff */
[----:B------:R-:W-:Y:S01]  /*0d80*/  IMAD.MOV R36, RZ, RZ, -R25 ;  /* 0x000000ffff247224 */ /* 0x000fe200078e0a19 */
[----:B0-----:R-:W-:-:S05]  /*0d90*/  LEA R5, R6, R5, 0x18 ;  /* 0x0000000506057211 */ /* 0x001fca00078ec0ff */
[----:B------:R-:W-:-:S04]  /*0da0*/  IMAD R4, R4, 0x4, R5 ;  /* 0x0000000404047824 */ /* 0x000fc800078e0205 */
[----:B------:R-:W-:-:S07]  /*0db0*/  VIADD R35, R4, 0x20 ;  /* 0x0000002004237836 */ /* 0x000fce0000000000 */
.L_x_22:
[----:B------:R-:W2:Y:S04]  /*0dc0*/  LDL.128 R4, [UR6+-0x20] ;  /* 0xffffe006ff047983 */ /* 0x000ea80008100c00 */
[----:B------:R-:W3:Y:S04]  /*0dd0*/  LDL.128 R8, [UR6+-0x10] ;  /* 0xfffff006ff087983 */ /* 0x000ee80008100c00 */
[----:B------:R-:W2:Y:S04]  /*0de0*/  LDS R12, [R35+-0x20] ;  /* 0xffffe000230c7984 */ /* 0x000ea80000000800 */
[----:B------:R-:W0:Y:S01]  /*0df0*/  LDS R16, [R35+-0x1c] ;  /* 0xffffe40023107984 */ /* 0x000e220000000800 */
[----:B--2---:R-:W-:-:S03]  /*0e00*/  FFMA R4, R12, R4, R19 ;  /* 0x000000040c047223 */ /* 0x004fc60000000013 */
[----:B------:R-:W2:Y:S01]  /*0e10*/  LDL.128 R12, [UR6] ;  /* 0x00000006ff0c7983 */ /* 0x000ea20008100c00 */
[----:B0-----:R-:W-:-:S03]  /*0e20*/  FFMA R5, R5, R16, R4 ;  /* 0x0000001005057223 */ /* 0x001fc60000000004 */
[----:B------:R-:W4:Y:S01]  /*0e30*/  LDL.128 R16, [UR6+0x10] ;  /* 0x00001006ff107983 */ /* 0x000f220008100c00 */
[----:B------:R-:W-:Y:S01]  /*0e40*/  VIADD R36, R36, 0x10 ;  /* 0x0000001024247836 */ /* 0x000fe20000000000 */
[----:B------:R-:W-:Y:S02]  /*0e50*/  UIADD3 UR6, UPT, UPT, UR6, 0x40, URZ ;  /* 0x0000004006067890 */ /* 0x000fe4000fffe0ff */
[----:B------:R-:W0:Y:S02]  /*0e60*/  LDS R4, [R35+-0x18] ;  /* 0xffffe80023047984 */ /* 0x000e240000000800 */
[----:B------:R-:W-:Y:S01]  /*0e70*/  ISETP.NE.AND P0, PT, R36, RZ, PT ;  /* 0x000000ff2400720c */ /* 0x000fe20003f05270 */
[----:B0-----:R-:W-:Y:S02]  /*0e80*/  FFMA R4, R6, R4, R5 ;  /* 0x0000000406047223 */ /* 0x001fe40000000005 */
[----:B------:R-:W0:Y:S04]  /*0e90*/  LDS R5, [R35+-0x14] ;  /* 0xffffec0023057984 */ /* 0x000e280000000800 */
[----:B------:R-:W-:Y:S01]  /*0ea0*/  LDS R6, [R35+-0x8] ;  /* 0xfffff80023067984 */ /* 0x000fe20000000800 */
[----:B0-----:R-:W-:-:S03]  /*0eb0*/  FFMA R5, R7, R5, R4 ;  /* 0x0000000507057223 */ /* 0x001fc60000000004 */
[----:B------:R-:W3:Y:S04]  /*0ec0*/  LDS R4, [R35+-0x10] ;  /* 0xfffff00023047984 */ /* 0x000ee80000000800 */
[----:B------:R-:W-:Y:S01]  /*0ed0*/  LDS R7, [R35+-0x4] ;  /* 0xfffffc0023077984 */ /* 0x000fe20000000800 */
[----:B---3--:R-:W-:-:S03]  /*0ee0*/  FFMA R4, R4, R8, R5 ;  /* 0x0000000804047223 */ /* 0x008fc60000000005 */
[----:B------:R-:W0:Y:S04]  /*0ef0*/  LDS R5, [R35+-0xc] ;  /* 0xfffff40023057984 */ /* 0x000e280000000800 */
[----:B------:R-:W2:Y:S01]  /*0f00*/  LDS R8, [R35] ;  /* 0x0000000023087984 */ /* 0x000ea20000000800 */
[----:B0-----:R-:W-:-:S03]  /*0f10*/  FFMA R5, R9, R5, R4 ;  /* 0x0000000509057223 */ /* 0x001fc60000000004 */
[----:B------:R-:W0:Y:S01]  /*0f20*/  LDS R4, [R35+0x4] ;  /* 0x0000040023047984 */ /* 0x000e220000000800 */
[----:B------:R-:W-:-:S03]  /*0f30*/  FFMA R6, R10, R6, R5 ;  /* 0x000000060a067223 */ /* 0x000fc60000000005 */
[----:B------:R-:W3:Y:S01]  /*0f40*/  LDS R5, [R35+0x8] ;  /* 0x0000080023057984 */ /* 0x000ee20000000800 */
[----:B------:R-:W-:-:S03]  /*0f50*/  FFMA R7, R11, R7, R6 ;  /* 0x000000070b077223 */ /* 0x000fc60000000006 */
[----:B------:R-:W5:Y:S04]  /*0f60*/  LDS R6, [R35+0xc] ;  /* 0x00000c0023067984 */ /* 0x000f680000000800 */
[----:B------:R-:W-:Y:S01]  /*0f70*/  LDS R9, [R35+0x18] ;  /* 0x0000180023097984 */ /* 0x000fe20000000800 */
[----:B--2---:R-:W-:-:S03]  /*0f80*/  FFMA R8, R8, R12, R7 ;  /* 0x0000000c08087223 */ /* 0x004fc60000000007 */
[----:B------:R-:W4:Y:S01]  /*0f90*/  LDS R7, [R35+0x10] ;  /* 0x0000100023077984 */ /* 0x000f220000000800 */
[----:B0-----:R-:W-:-:S03]  /*0fa0*/  FFMA R13, R13, R4, R8 ;  /* 0x000000040d0d7223 */ /* 0x001fc60000000008 */
[----:B------:R-:W0:Y:S01]  /*0fb0*/  LDS R8, [R35+0x14] ;  /* 0x0000140023087984 */ /* 0x000e220000000800 */
[----:B---3--:R-:W-:-:S03]  /*0fc0*/  FFMA R14, R14, R5, R13 ;  /* 0x000000050e0e7223 */ /* 0x008fc6000000000d */
[----:B------:R2:W3:Y:S01]  /*0fd0*/  LDS R4, [R35+0x1c] ;  /* 0x00001c0023047984 */ /* 0x0004e20000000800 */
[----:B-----5:R-:W-:Y:S01]  /*0fe0*/  FFMA R6, R15, R6, R14 ;  /* 0x000000060f067223 */ /* 0x020fe2000000000e */
[----:B--2---:R-:W-:-:S03]  /*0ff0*/  VIADD R35, R35, 0x40 ;  /* 0x0000004023237836 */ /* 0x004fc60000000000 */
[----:B----4-:R-:W-:-:S04]  /*1000*/  FFMA R6, R7, R16, R6 ;  /* 0x0000001007067223 */ /* 0x010fc80000000006 */
[----:B0-----:R-:W-:-:S04]  /*1010*/  FFMA R17, R17, R8, R6 ;  /* 0x0000000811117223 */ /* 0x001fc80000000006 */
[----:B------:R-:W-:-:S04]  /*1020*/  FFMA R18, R18, R9, R17 ;  /* 0x0000000912127223 */ /* 0x000fc80000000011 */
[----:B---3--:R-:W-:Y:S01]  /*1030*/  FFMA R19, R19, R4, R18 ;  /* 0x0000000413137223 */ /* 0x008fe20000000012 */
[----:B------:R-:W-:Y:S06]  /*1040*/  @P0 BRA `(.L_x_22) ;  /* 0xfffffffc005c0947 */ /* 0x000fec000383ffff */
[----:B------:R-:W-:-:S15]  /*1050*/  R2UR UR6, R25 ;  /* 0x00000000190672ca */ /* 0x000fde00000e0000 */
.L_x_21:
[----:B------:R-:W-:-:S13]  /*1060*/  ISETP.NE.AND P0, PT, R28, RZ, PT ;  /* 0x000000ff1c00720c */ /* 0x000fda0003f05270 */
[----:B------:R-:W-:Y:S05]  /*1070*/  @!P0 BRA `(.L_x_23) ;  /* 0x0000000400148947 */ /* 0x000fea0003800000 */
[----:B------:R-:W-:Y:S02]  /*1080*/  ISETP.GE.U32.AND P0, PT, R33, 0x7, PT ;  /* 0x000000072100780c */ /* 0x000fe40003f06070 */
[----:B------:R-:W-:-:S11]  /*1090*/  ISETP.NE.AND P1, PT, R27, RZ, PT ;  /* 0x000000ff1b00720c */ /* 0x000fd60003f25270 */
[----:B------:R-:W-:Y:S05]  /*10a0*/  @!P0 BRA `(.L_x_24) ;  /* 0x0000000000688947 */ /* 0x000fea0003800000 */
[----:B------:R-:W-:-:S09]  /*10b0*/  ULEA UR13, UR6, UR7, 0x2 ;  /* 0x00000007060d7291 */ /* 0x000fd2000f8e10ff */
[----:B------:R-:W2:Y:S04]  /*10c0*/  LDL.128 R4, [UR13] ;  /* 0x0000000dff047983 */ /* 0x000ea80008100c00 */
[----:B------:R-:W3:Y:S01]  /*10d0*/  LDL.128 R8, [UR13+0x10] ;  /* 0x0000100dff087983 */ /* 0x000ee20008100c00 */
[----:B------:R-:W0:Y:S01]  /*10e0*/  S2UR UR15, SR_CgaCtaId ;  /* 0x00000000000f79c3 */ /* 0x000e220000008800 */
[----:B------:R-:W4:Y:S01]  /*10f0*/  LDCU UR13, c[0x0][0x3d4] ;  /* 0x00007a80ff0d77ac */ /* 0x000f220008000800 */
[----:B------:R-:W-:Y:S01]  /*1100*/  UMOV UR14, 0x400 ;  /* 0x00000400000e7882 */ /* 0x000fe20000000000 */
[----:B----4-:R-:W-:Y:S02]  /*1110*/  UIMAD UR13, UR5, UR13, UR6 ;  /* 0x0000000d050d72a4 */ /* 0x010fe4000f8e0206 */
[----:B------:R-:W-:-:S02]  /*1120*/  UIADD3 UR6, UPT, UPT, UR6, 0x8, URZ ;  /* 0x0000000806067890 */ /* 0x000fc4000fffe0ff */
[----:B0-----:R-:W-:-:S04]  /*1130*/  ULEA UR14, UR15, UR14, 0x18 ;  /* 0x0000000e0f0e7291 */ /* 0x001fc8000f8ec0ff */
[----:B------:R-:W-:-:S09]  /*1140*/  ULEA UR13, UR13, UR14, 0x2 ;  /* 0x0000000e0d0d7291 */ /* 0x000fd2000f8e10ff */
[----:B------:R-:W2:Y:S04]  /*1150*/  LDS R16, [UR13] ;  /* 0x0000000dff107984 */ /* 0x000ea80008000800 */
[----:B------:R-:W0:Y:S04]  /*1160*/  LDS R17, [UR13+0x4] ;  /* 0x0000040dff117984 */ /* 0x000e280008000800 */
[----:B------:R-:W4:Y:S04]  /*1170*/  LDS R18, [UR13+0x8] ;  /* 0x0000080dff127984 */ /* 0x000f280008000800 */
[----:B------:R-:W5:Y:S04]  /*1180*/  LDS R14, [UR13+0xc] ;  /* 0x00000c0dff0e7984 */ /* 0x000f680008000800 */
[----:B------:R-:W3:Y:S04]  /*1190*/  LDS R13, [UR13+0x10] ;  /* 0x0000100dff0d7984 */ /* 0x000ee80008000800 */
[----:B------:R-:W1:Y:S04]  /*11a0*/  LDS R12, [UR13+0x14] ;  /* 0x0000140dff0c7984 */ /* 0x000e680008000800 */
[----:B------:R-:W1:Y:S01]  /*11b0*/  LDS R15, [UR13+0x18] ;  /* 0x0000180dff0f7984 */ /* 0x000e620008000800 */
[----:B--2---:R-:W-:-:S03]  /*11c0*/  FFMA R16, R16, R4, R19 ;  /* 0x0000000410107223 */ /* 0x004fc60000000013 */
[----:B------:R-:W2:Y:S01]  /*11d0*/  LDS R4, [UR13+0x1c] ;  /* 0x00001c0dff047984 */ /* 0x000ea20008000800 */
[----:B0-----:R-:W-:-:S04]  /*11e0*/  FFMA R5, R17, R5, R16 ;  /* 0x0000000511057223 */ /* 0x001fc80000000010 */
[----:B----4-:R-:W-:-:S04]  /*11f0*/  FFMA R5, R18, R6, R5 ;  /* 0x0000000612057223 */ /* 0x010fc80000000005 */
[----:B-----5:R-:W-:-:S04]  /*1200*/  FFMA R14, R14, R7, R5 ;  /* 0x000000070e0e7223 */ /* 0x020fc80000000005 */
[----:B---3--:R-:W-:-:S04]  /*1210*/  FFMA R13, R13, R8, R14 ;  /* 0x000000080d0d7223 */ /* 0x008fc8000000000e */
[----:B-1----:R-:W-:-:S04]  /*1220*/  FFMA R12, R12, R9, R13 ;  /* 0x000000090c0c7223 */ /* 0x002fc8000000000d */
[----:B------:R-:W-:-:S04]  /*1230*/  FFMA R15, R15, R10, R12 ;  /* 0x0000000a0f0f7223 */ /* 0x000fc8000000000c */
[----:B--2---:R-:W-:-:S07]  /*1240*/  FFMA R19, R4, R11, R15 ;  /* 0x0000000b04137223 */ /* 0x004fce000000000f */
.L_x_24:
[----:B------:R-:W-:Y:S05]  /*1250*/  @!P1 BRA `(.L_x_23) ;  /* 0x00000000009c9947 */ /* 0x000fea0003800000 */
[----:B------:R-:W-:Y:S02]  /*1260*/  ISETP.GE.U32.AND P0, PT, R34, 0x3, PT ;  /* 0x000000032200780c */ /* 0x000fe40003f06070 */
[----:B------:R-:W-:-:S11]  /*1270*/  ISETP.NE.AND P1, PT, R26, RZ, PT ;  /* 0x000000ff1a00720c */ /* 0x000fd60003f25270 */
[----:B------:R-:W-:Y:S05]  /*1280*/  @!P0 BRA `(.L_x_25) ;  /* 0x0000000000448947 */ /* 0x000fea0003800000 */
[----:B------:R-:W-:-:S09]  /*1290*/  ULEA UR13, UR6, UR7, 0x2 ;  /* 0x00000007060d7291 */ /* 0x000fd2000f8e10ff */
[----:B------:R-:W2:Y:S01]  /*12a0*/  LDL.128 R4, [UR13] ;  /* 0x0000000dff047983 */ /* 0x000ea20008100c00 */
[----:B------:R-:W0:Y:S01]  /*12b0*/  S2UR UR15, SR_CgaCtaId ;  /* 0x00000000000f79c3 */ /* 0x000e220000008800 */
[----:B------:R-:W3:Y:S01]  /*12c0*/  LDCU UR13, c[0x0][0x3d4] ;  /* 0x00007a80ff0d77ac */ /* 0x000ee20008000800 */
[----:B------:R-:W-:Y:S01]  /*12d0*/  UMOV UR14, 0x400 ;  /* 0x00000400000e7882 */ /* 0x000fe20000000000 */
[----:B---3--:R-:W-:Y:S02]  /*12e0*/  UIMAD UR13, UR5, UR13, UR6 ;  /* 0x0000000d050d72a4 */ /* 0x008fe4000f8e0206 */
[----:B------:R-:W-:Y:S02]  /*12f0*/  UIADD3 UR6, UPT, UPT, UR6, 0x4, URZ ;  /* 0x0000000406067890 */ /* 0x000fe4000fffe0ff */
[----:B0-----:R-:W-:-:S04]  /*1300*/  ULEA UR14, UR15, UR14, 0x18 ;  /* 0x0000000e0f0e7291 */ /* 0x001fc8000f8ec0ff */
[----:B------:R-:W-:-:S09]  /*1310*/  ULEA UR13, UR13, UR14, 0x2 ;  /* 0x0000000e0d0d7291 */ /* 0x000fd2000f8e10ff */
[----:B------:R-:W2:Y:S04]  /*1320*/  LDS R8, [UR13] ;  /* 0x0000000dff087984 */ /* 0x000ea80008000800 */
[----:B------:R-:W0:Y:S04]  /*1330*/  LDS R9, [UR13+0x4] ;  /* 0x0000040dff097984 */ /* 0x000e280008000800 */
[----:B------:R-:W3:Y:S04]  /*1340*/  LDS R10, [UR13+0x8] ;  /* 0x0000080dff0a7984 */ /* 0x000ee80008000800 */
[----:B------:R-:W4:Y:S01]  /*1350*/  LDS R11, [UR13+0xc] ;  /* 0x00000c0dff0b7984 */ /* 0x000f220008000800 */
[----:B--2---:R-:W-:-:S04]  /*1360*/  FFMA R4, R8, R4, R19 ;  /* 0x0000000408047223 */ /* 0x004fc80000000013 */
[----:B0-----:R-:W-:-:S04]  /*1370*/  FFMA R5, R9, R5, R4 ;  /* 0x0000000509057223 */ /* 0x001fc80000000004 */
[----:B---3--:R-:W-:-:S04]  /*1380*/  FFMA R6, R10, R6, R5 ;  /* 0x000000060a067223 */ /* 0x008fc80000000005 */
[----:B----4-:R-:W-:-:S07]  /*1390*/  FFMA R19, R11, R7, R6 ;  /* 0x000000070b137223 */ /* 0x010fce0000000006 */
.L_x_25:
[----:B------:R-:W-:Y:S05]  /*13a0*/  @!P1 BRA `(.L_x_23) ;  /* 0x0000000000489947 */ /* 0x000fea0003800000 */
[----:B------:R-:W-:Y:S01]  /*13b0*/  ULEA UR16, UR6, UR7, 0x2 ;  /* 0x0000000706107291 */ /* 0x000fe2000f8e10ff */
[----:B------:R-:W0:Y:S01]  /*13c0*/  S2UR UR15, SR_CgaCtaId ;  /* 0x00000000000f79c3 */ /* 0x000e220000008800 */
[----:B------:R-:W2:Y:S07]  /*13d0*/  LDCU UR13, c[0x0][0x3d4] ;  /* 0x00007a80ff0d77ac */ /* 0x000eae0008000800 */
[----:B------:R-:W3:Y:S01]  /*13e0*/  LDL.64 R4, [UR16] ;  /* 0x00000010ff047983 */ /* 0x000ee20008100a00 */
[----:B------:R-:W-:Y:S01]  /*13f0*/  UMOV UR14, 0x400 ;  /* 0x00000400000e7882 */ /* 0x000fe20000000000 */
[----:B------:R-:W-:Y:S01]  /*1400*/  ISETP.NE.AND P0, PT, R26, 0x1, PT ;  /* 0x000000011a00780c */ /* 0x000fe20003f05270 */
[----:B--2---:R-:W-:-:S02]  /*1410*/  UIMAD UR6, UR5, UR13, UR6 ;  /* 0x0000000d050672a4 */ /* 0x004fc4000f8e0206 */
[----:B0-----:R-:W-:-:S04]  /*1420*/  ULEA UR14, UR15, UR14, 0x18 ;  /* 0x0000000e0f0e7291 */ /* 0x001fc8000f8ec0ff */
[----:B------:R-:W-:-:S09]  /*1430*/  ULEA UR6, UR6, UR14, 0x2 ;  /* 0x0000000e06067291 */ /* 0x000fd2000f8e10ff */
[----:B------:R-:W3:Y:S02]  /*1440*/  LDS R6, [UR6] ;  /* 0x00000006ff067984 */ /* 0x000ee40008000800 */
[----:B---3--:R-:W-:Y:S01]  /*1450*/  FFMA R19, R6, R4, R19 ;  /* 0x0000000406137223 */ /* 0x008fe20000000013 */
[----:B------:R-:W-:Y:S06]  /*1460*/  @!P0 BRA `(.L_x_23) ;  /* 0x0000000000188947 */ /* 0x000fec0003800000 */
[----:B------:R-:W2:Y:S01]  /*1470*/  LDL R7, [UR16+0x8] ;  /* 0x00000810ff077983 */ /* 0x000ea20008100800 */
[----:B------:R-:W-:-:S03]  /*1480*/  ISETP.NE.AND P0, PT, R26, 0x2, PT ;  /* 0x000000021a00780c */ /* 0x000fc60003f05270 */
[----:B------:R-:W0:Y:S10]  /*1490*/  LDS R4, [UR6+0x4] ;  /* 0x00000406ff047984 */ /* 0x000e340008000800 */
[----:B------:R-:W2:Y:S01]  /*14a0*/  @P0 LDS R6, [UR6+0x8] ;  /* 0x00000806ff060984 */ /* 0x000ea20008000800 */
[----:B0-----:R-:W-:-:S04]  /*14b0*/  FFMA R19, R4, R5, R19 ;  /* 0x0000000504137223 */ /* 0x001fc80000000013 */
[----:B--2---:R-:W-:-:S07]  /*14c0*/  @P0 FFMA R19, R6, R7, R19 ;  /* 0x0000000706130223 */ /* 0x004fce0000000013 */
.L_x_23:
[----:B------:R-:W0:Y:S01]  /*14d0*/  LDCU.U8 UR6, c[0x0][0x3dc] ;  /* 0x00007b80ff0677ac */ /* 0x000e220008000000 */
[----:B------:R-:W2:Y:S01]  /*14e0*/  LDCU UR13, c[0x0][0x3d8] ;  /* 0x00007b00ff0d77ac */ /* 0x000ea20008000800 */
[----:B0-----:R-:W-:-:S06]  /*14f0*/  UPRMT UR6, UR6, 0x8880, URZ ;  /* 0x0000888006067896 */ /* 0x001fcc00080000ff */
[----:B------:R-:W-:Y:S01]  /*1500*/  ISETP.NE.AND P0, PT, RZ, UR6, PT ;  /* 0x00000006ff007c0c */ /* 0x000fe2000bf05270 */
[----:B------:R-:W-:-:S06]  /*1510*/  UIADD3 UR6, UPT, UPT, UR5, UR4, URZ ;  /* 0x0000000405067290 */ /* 0x000fcc000fffe0ff */
[----:B------:R-:W-:Y:S01]  /*1520*/  ISETP.GT.U32.AND P1, PT, R31, UR6, PT ;  /* 0x000000061f007c0c */ /* 0x000fe2000bf24070 */
[----:B------:R-:W-:Y:S02]  /*1530*/  ULEA UR6, UR5, UR11, 0x2 ;  /* 0x0000000b05067291 */ /* 0x000fe4000f8e10ff */
[----:B------:R-:W-:-:S03]  /*1540*/  UIADD3 UR5, UPT, UPT, UR5, 0x1, URZ ;  /* 0x0000000105057890 */ /* 0x000fc6000fffe0ff */
[----:B------:R-:W-:Y:S01]  /*1550*/  @P0 FSEL R19, R19, -1.00000000000000000000e+09, !P1 ;  /* 0xce6e6b2813130808 */ /* 0x000fe20004800000 */
[----:B------:R-:W-:-:S04]  /*1560*/  UISETP.NE.AND UP1, UPT, UR5, 0x80, UPT ;  /* 0x000000800500788c */ /* 0x000fc8000bf25270 */
[----:B--2---:R-:W-:-:S05]  /*1570*/  FMUL R4, R19, UR13 ;  /* 0x0000000d13047c20 */ /* 0x004fca0008400000 */
[----:B------:R2:W-:Y:S01]  /*1580*/  STL [UR6], R4 ;  /* 0x00000004ff007987 */ /* 0x0005e20008100806 */
[----:B------:R-:W-:Y:S05]  /*1590*/  BRA.U !UP1, `(.L_x_26) ;  /* 0x0000002909907547 */ /* 0x000fea000b800000 */
[----:B------:R-:W-:Y:S05]  /*15a0*/  BRA `(.L_x_27) ;  /* 0xfffffff400c87947 */ /* 0x000fea000383ffff */
.L_x_20:
[----:B------:R-:W0:Y:S01]  /*15b0*/  LDCU.U8 UR5, c[0x0][0x3dc] ;  /* 0x00007b80ff0577ac */ /* 0x000e220008000000 */
[----:B------:R-:W-:Y:S02]  /*15c0*/  UIADD3 UR75, UPT, UPT, UR4, 0x5, URZ ;  /* 0x00000005044b7890 */ /* 0x000fe4000fffe0ff */
[----:B------:R-:W-:Y:S02]  /*15d0*/  UIADD3 UR74, UPT, UPT, UR4, 0x4, URZ ;  /* 0x00000004044a7890 */ /* 0x000fe4000fffe0ff */
[----:B------:R-:W-:Y:S02]  /*15e0*/  UIADD3 UR76, UPT, UPT, UR4, 0x6, URZ ;  /* 0x00000006044c7890 */ /* 0x000fe4000fffe0ff */
[----:B------:R-:W-:Y:S01]  /*15f0*/  UIADD3 UR77, UPT, UPT, UR4, 0x7, URZ ;  /* 0x00000007044d7890 */ /* 0x000fe2000fffe0ff */
[C---:B------:R-:W-:Y:S01]  /*1600*/  ISETP.GT.U32.AND P0, PT, R31.reuse, UR75, PT ;  /* 0x0000004b1f007c0c */ /* 0x040fe2000bf04070 */
[----:B------:R-:W2:Y:S01]  /*1610*/  LDCU UR16, c[0x0][0x3d8] ;  /* 0x00007b00ff1077ac */ /* 0x000ea20008000800 */
[----:B------:R-:W-:-:S02]  /*1620*/  ISETP.GT.U32.AND P3, PT, R31, UR74, PT ;  /* 0x0000004a1f007c0c */ /* 0x000fc4000bf64070 */
[C---:B------:R-:W-:Y:S01]  /*1630*/  ISETP.GT.U32.AND P4, PT, R31.reuse, UR76, PT ;  /* 0x0000004c1f007c0c */ /* 0x040fe2000bf84070 */
[----:B------:R-:W-:Y:S01]  /*1640*/  UIADD3 UR6, UPT, UPT, UR4, 0x8, URZ ;  /* 0x0000000804067890 */ /* 0x000fe2000fffe0ff */
[C---:B------:R-:W-:Y:S01]  /*1650*/  ISETP.GT.U32.AND P5, PT, R31.reuse, UR77, PT ;  /* 0x0000004d1f007c0c */ /* 0x040fe2000bfa4070 */
[----:B0-----:R-:W-:Y:S01]  /*1660*/  UPRMT UR5, UR5, 0x8880, URZ ;  /* 0x0000888005057896 */ /* 0x001fe200080000ff */
[----:B------:R-:W-:Y:S01]  /*1670*/  FSEL R5, RZ, -1.00000000000000000000e+09, !P0 ;  /* 0xce6e6b28ff057808 */ /* 0x000fe20004000000 */
[----:B------:R-:W-:Y:S01]  /*1680*/  UIADD3 UR13, UPT, UPT, UR4, 0x9, URZ ;  /* 0x00000009040d7890 */ /* 0x000fe2000fffe0ff */
[----:B------:R-:W-:Y:S01]  /*1690*/  FSEL R4, RZ, -1.00000000000000000000e+09, !P3 ;  /* 0xce6e6b28ff047808 */ /* 0x000fe20005800000 */
[----:B------:R-:W-:Y:S01]  /*16a0*/  UIADD3 UR14, UPT, UPT, UR4, 0xa, URZ ;  /* 0x0000000a040e7890 */ /* 0x000fe2000fffe0ff */
[----:B------:R-:W-:Y:S01]  /*16b0*/  FSEL R6, RZ, -1.00000000000000000000e+09, !P4 ;  /* 0xce6e6b28ff067808 */ /* 0x000fe20006000000 */
[----:B------:R-:W-:Y:S01]  /*16c0*/  UIADD3 UR15, UPT, UPT, UR4, 0xb, URZ ;  /* 0x0000000b040f7890 */ /* 0x000fe2000fffe0ff */
[----:B------:R-:W-:Y:S01]  /*16d0*/  FSEL R7, RZ, -1.00000000000000000000e+09, !P5 ;  /* 0xce6e6b28ff077808 */ /* 0x000fe20006800000 */
[----:B------:R-:W-:Y:S01]  /*16e0*/  UIADD3 UR17, UPT, UPT, UR4, 0xc, URZ ;  /* 0x0000000c04117890 */ /* 0x000fe2000fffe0ff */
[----:B------:R-:W-:Y:S01]  /*16f0*/  ISETP.NE.AND P0, PT, RZ, UR5, PT ;  /* 0x00000005ff007c0c */ /* 0x000fe2000bf05270 */
[----:B------:R-:W-:Y:S01]  /*1700*/  UIADD3 UR18, UPT, UPT, UR4, 0xd, URZ ;  /* 0x0000000d04127890 */ /* 0x000fe2000fffe0ff */
[C---:B------:R-:W-:Y:S01]  /*1710*/  ISETP.GT.U32.AND P6, PT, R31.reuse, UR6, PT ;  /* 0x000000061f007c0c */ /* 0x040fe2000bfc4070 */
[----:B------:R-:W-:Y:S01]  /*1720*/  UIADD3 UR19, UPT, UPT, UR4, 0xe, URZ ;  /* 0x0000000e04137890 */ /* 0x000fe2000fffe0ff */
[C---:B------:R-:W-:Y:S01]  /*1730*/  ISETP.GT.U32.AND P1, PT, R31.reuse, UR13, PT ;  /* 0x0000000d1f007c0c */ /* 0x040fe2000bf24070 */
[----:B------:R-:W-:Y:S01]  /*1740*/  UIADD3 UR20, UPT, UPT, UR4, 0xf, URZ ;  /* 0x0000000f04147890 */ /* 0x000fe2000fffe0ff */
[C---:B------:R-:W-:Y:S01]  /*1750*/  ISETP.GT.U32.AND P2, PT, R31.reuse, UR14, PT ;  /* 0x0000000e1f007c0c */ /* 0x040fe2000bf44070 */
[----:B------:R-:W-:Y:S01]  /*1760*/  UIADD3 UR21, UPT, UPT, UR4, 0x10, URZ ;  /* 0x0000001004157890 */ /* 0x000fe2000fffe0ff */
[----:B------:R-:W-:Y:S01]  /*1770*/  ISETP.GT.U32.AND P3, PT, R31, UR15, PT ;  /* 0x0000000f1f007c0c */ /* 0x000fe2000bf64070 */
[----:B------:R-:W-:Y:S01]  /*1780*/  UIADD3 UR22, UPT, UPT, UR4, 0x11, URZ ;  /* 0x0000001104167890 */ /* 0x000fe2000fffe0ff */
[----:B------:R-:W-:Y:S01]  /*1790*/  FSEL R4, R4, RZ, P0 ;  /* 0x000000ff04047208 */ /* 0x000fe20000000000 */
[----:B------:R-:W-:Y:S01]  /*17a0*/  UIADD3 UR23, UPT, UPT, UR4, 0x12, URZ ;  /* 0x0000001204177890 */ /* 0x000fe2000fffe0ff */
[----:B------:R-:W-:Y:S01]  /*17b0*/  FSEL R5, R5, RZ, P0 ;  /* 0x000000ff05057208 */ /* 0x000fe20000000000 */
[----:B------:R-:W-:Y:S01]  /*17c0*/  UIADD3 UR24, UPT, UPT, UR4, 0x13, URZ ;  /* 0x0000001304187890 */ /* 0x000fe2000fffe0ff */
[----:B------:R-:W-:Y:S01]  /*17d0*/  FSEL R6, R6, RZ, P0 ;  /* 0x000000ff06067208 */ /* 0x000fe20000000000 */
[----:B--2---:R-:W-:Y:S01]  /*17e0*/  FMUL R4, R4, UR16 ;  /* 0x0000001004047c20 */ /* 0x004fe20008400000 */
[----:B------:R-:W-:Y:S01]  /*17f0*/  FSEL R7, R7, RZ, P0 ;  /* 0x000000ff07077208 */ /* 0x000fe20000000000 */
[----:B------:R-:W-:Y:S01]  /*1800*/  FMUL R5, R5, UR16 ;  /* 0x0000001005057c20 */ /* 0x000fe20008400000 */
[----:B------:R-:W-:Y:S01]  /*1810*/  FSEL R8, RZ, -1.00000000000000000000e+09, !P6 ;  /* 0xce6e6b28ff087808 */ /* 0x000fe20007000000 */
[----:B------:R-:W-:Y:S01]  /*1820*/  FMUL R6, R6, UR16 ;  /* 0x0000001006067c20 */ /* 0x000fe20008400000 */
[----:B------:R-:W-:Y:S01]  /*1830*/  FSEL R9, RZ, -1.00000000000000000000e+09, !P1 ;  /* 0xce6e6b28ff097808 */ /* 0x000fe20004800000 */
[----:B------:R-:W-:Y:S01]  /*1840*/  FMUL R7, R7, UR16 ;  /* 0x0000001007077c20 */ /* 0x000fe20008400000 */
[----:B------:R-:W-:Y:S01]  /*1850*/  FSEL R10, RZ, -1.00000000000000000000e+09, !P2 ;  /* 0xce6e6b28ff0a7808 */ /* 0x000fe20005000000 */
[----:B------:R-:W-:Y:S01]  /*1860*/  UIADD3 UR25, UPT, UPT, UR4, 0x14, URZ ;  /* 0x0000001404197890 */ /* 0x000fe2000fffe0ff */
[----:B------:R-:W-:Y:S01]  /*1870*/  FSEL R11, RZ, -1.00000000000000000000e+09, !P3 ;  /* 0xce6e6b28ff0b7808 */ /* 0x000fe20005800000 */
[----:B------:R-:W-:Y:S01]  /*1880*/  UIADD3 UR26, UPT, UPT, UR4, 0x15, URZ ;  /* 0x00000015041a7890 */ /* 0x000fe2000fffe0ff */
[----:B------:R-:W-:Y:S01]  /*1890*/  FSEL R8, R8, RZ, P0 ;  /* 0x000000ff08087208 */ /* 0x000fe20000000000 */
[----:B------:R0:W-:Y:S01]  /*18a0*/  STL.128 [R1+0x610], R4 ;  /* 0x0006100401007387 */ /* 0x0001e20000100c00 */
[----:B------:R-:W-:Y:S01]  /*18b0*/  FSEL R9, R9, RZ, P0 ;  /* 0x000000ff09097208 */ /* 0x000fe20000000000 */
[----:B------:R-:W-:Y:S01]  /*18c0*/  UIADD3 UR27, UPT, UPT, UR4, 0x16, URZ ;  /* 0x00000016041b7890 */ /* 0x000fe2000fffe0ff */
[----:B------:R-:W-:Y:S01]  /*18d0*/  FSEL R10, R10, RZ, P0 ;  /* 0x000000ff0a0a7208 */ /* 0x000fe20000000000 */
[----:B------:R-:W-:Y:S01]  /*18e0*/  FMUL R8, R8, UR16 ;  /* 0x0000001008087c20 */ /* 0x000fe20008400000 */
[----:B------:R-:W-:Y:S01]  /*18f0*/  FSEL R11, R11, RZ, P0 ;  /* 0x000000ff0b0b7208 */ /* 0x000fe20000000000 */
[----:B------:R-:W-:Y:S01]  /*1900*/  FMUL R9, R9, UR16 ;  /* 0x0000001009097c20 */ /* 0x000fe20008400000 */
[C---:B------:R-:W-:Y:S01]  /*1910*/  ISETP.GT.U32.AND P4, PT, R31.reuse, UR17, PT ;  /* 0x000000111f007c0c */ /* 0x040fe2000bf84070 */
[----:B------:R-:W-:Y:S01]  /*1920*/  FMUL R10, R10, UR16 ;  /* 0x000000100a0a7c20 */ /* 0x000fe20008400000 */
[----:B------:R-:W-:Y:S01]  /*1930*/  ISETP.GT.U32.AND P5, PT, R31, UR18, PT ;  /* 0x000000121f007c0c */ /* 0x000fe2000bfa4070 */
[----:B------:R-:W-:Y:S01]  /*1940*/  FMUL R11, R11, UR16 ;  /* 0x000000100b0b7c20 */ /* 0x000fe20008400000 */
[C---:B------:R-:W-:Y:S01]  /*1950*/  ISETP.GT.U32.AND P6, PT, R31.reuse, UR19, PT ;  /* 0x000000131f007c0c */ /* 0x040fe2000bfc4070 */
[----:B------:R-:W-:Y:S01]  /*1960*/  UIADD3 UR28, UPT, UPT, UR4, 0x17, URZ ;  /* 0x00000017041c7890 */ /* 0x000fe2000fffe0ff */
[C---:B------:R-:W-:Y:S01]  /*1970*/  ISETP.GT.U32.AND P1, PT, R31.reuse, UR20, PT ;  /* 0x000000141f007c0c */ /* 0x040fe2000bf24070 */
[----:B------:R-:W-:Y:S01]  /*1980*/  UIADD3 UR29, UPT, UPT, UR4, 0x18, URZ ;  /* 0x00000018041d7890 */ /* 0x000fe2000fffe0ff */
[C---:B------:R-:W-:Y:S01]  /*1990*/  ISETP.GT.U32.AND P2, PT, R31.reuse, UR21, PT ;  /* 0x000000151f007c0c */ /* 0x040fe2000bf44070 */
[----:B------:R2:W-:Y:S01]  /*19a0*/  STL.128 [R1+0x620], R8 ;  /* 0x0006200801007387 */ /* 0x0005e20000100c00 */
[----:B0-----:R-:W-:Y:S01]  /*19b0*/  FSEL R4, RZ, -1.00000000000000000000e+09, !P4 ;  /* 0xce6e6b28ff047808 */ /* 0x001fe20006000000 */
[----:B------:R-:W-:Y:S01]  /*19c0*/  UIADD3 UR30, UPT, UPT, UR4, 0x19, URZ ;  /* 0x00000019041e7890 */ /* 0x000fe2000fffe0ff */
[----:B------:R-:W-:Y:S01]  /*19d0*/  FSEL R5, RZ, -1.00000000000000000000e+09, !P5 ;  /* 0xce6e6b28ff057808 */ /* 0x000fe20006800000 */
[----:B------:R-:W-:Y:S01]  /*19e0*/  UIADD3 UR31, UPT, UPT, UR4, 0x1a, URZ ;  /* 0x0000001a041f7890 */ /* 0x000fe2000fffe0ff */
[----:B------:R-:W-:Y:S01]  /*19f0*/  FSEL R6, RZ, -1.00000000000000000000e+09, !P6 ;  /* 0xce6e6b28ff067808 */ /* 0x000fe20007000000 */
[----:B------:R-:W-:Y:S01]  /*1a00*/  UIADD3 UR32, UPT, UPT, UR4, 0x1b, URZ ;  /* 0x0000001b04207890 */ /* 0x000fe2000fffe0ff */
[----:B------:R-:W-:Y:S01]  /*1a10*/  FSEL R7, RZ, -1.00000000000000000000e+09, !P1 ;  /* 0xce6e6b28ff077808 */ /* 0x000fe20004800000 */
        /* <DEDUP_REMOVED lines=12> */
[----:B------:R-:W-:Y:S01]  /*1ae0*/  FMUL R4, R4, UR16 ;  /* 0x0000001004047c20 */ /* 0x000fe20008400000 */
[----:B------:R-:W-:Y:S01]  /*1af0*/  FSEL R7, R7, RZ, P0 ;  /* 0x000000ff07077208 */ /* 0x000fe20000000000 */
[----:B------:R-:W-:Y:S01]  /*1b00*/  FMUL R5, R5, UR16 ;  /* 0x0000001005057c20 */ /* 0x000fe20008400000 */
[----:B--2---:R-:W-:Y:S01]  /*1b10*/  FSEL R8, RZ, -1.00000000000000000000e+09, !P2 ;  /* 0xce6e6b28ff087808 */ /* 0x004fe20005000000 */
[----:B------:R-:W-:Y:S01]  /*1b20*/  FMUL R6, R6, UR16 ;  /* 0x0000001006067c20 */ /* 0x000fe20008400000 */
[----:B------:R-:W-:Y:S01]  /*1b30*/  FSEL R9, RZ, -1.00000000000000000000e+09, !P3 ;  /* 0xce6e6b28ff097808 */ /* 0x000fe20005800000 */
[----:B------:R-:W-:Y:S01]  /*1b40*/  FMUL R7, R7, UR16 ;  /* 0x0000001007077c20 */ /* 0x000fe20008400000 */
[----:B------:R-:W-:Y:S01]  /*1b50*/  FSEL R10, RZ, -1.00000000000000000000e+09, !P4 ;  /* 0xce6e6b28ff0a7808 */ /* 0x000fe20006000000 */
[----:B------:R-:W-:Y:S01]  /*1b60*/  UIADD3 UR39, UPT, UPT, UR4, 0x22, URZ ;  /* 0x0000002204277890 */ /* 0x000fe2000fffe0ff */
[----:B------:R-:W-:Y:S01]  /*1b70*/  FSEL R11, RZ, -1.00000000000000000000e+09, !P5 ;  /* 0xce6e6b28ff0b7808 */ /* 0x000fe20006800000 */
[----:B------:R-:W-:Y:S01]  /*1b80*/  UIADD3 UR40, UPT, UPT, UR4, 0x23, URZ ;  /* 0x0000002304287890 */ /* 0x000fe2000fffe0ff */
[C---:B------:R-:W-:Y:S01]  /*1b90*/  ISETP.GT.U32.AND P6, PT, R31.reuse, UR25, PT ;  /* 0x000000191f007c0c */ /* 0x040fe2000bfc4070 */
[----:B------:R0:W-:Y:S01]  /*1ba0*/  STL.128 [R1+0x630], R4 ;  /* 0x0006300401007387 */ /* 0x0001e20000100c00 */
        /* <DEDUP_REMOVED lines=38> */
[----:B0-----:R-:W-:Y:S01]  /*1e10*/  FSEL R4, RZ, -1.00000000000000000000e+09, !P4 ;  /* 0xce6e6b28ff047808 */ /* 0x001fe20006000000 */
        /* <DEDUP_REMOVED lines=243> */
[----:B------:R-:W-:-:S02]  /*2d50*/  FSEL R10, RZ, -1.00000000000000000000e+09, !P4 ;  /* 0xce6e6b28ff0a7808 */ /* 0x000fc40006000000 */
[----:B------:R-:W-:Y:S02]  /*2d60*/  FSEL R11, RZ, -1.00000000000000000000e+09, !P5 ;  /* 0xce6e6b28ff0b7808 */ /* 0x000fe40006800000 */
[C---:B------:R-:W-:Y:S01]  /*2d70*/  ISETP.GT.U32.AND P6, PT, R31.reuse, UR73, PT ;  /* 0x000000491f007c0c */ /* 0x040fe2000bfc4070 */
[----:B------:R0:W-:Y:S01]  /*2d80*/  STL.128 [R1+0x6f0], R4 ;  /* 0x0006f00401007387 */ /* 0x0001e20000100c00 */
[C---:B------:R-:W-:Y:S02]  /*2d90*/  ISETP.GT.U32.AND P1, PT, R31.reuse, UR74, PT ;  /* 0x0000004a1f007c0c */ /* 0x040fe4000bf24070 */
[C---:B------:R-:W-:Y:S02]  /*2da0*/  ISETP.GT.U32.AND P2, PT, R31.reuse, UR75, PT ;  /* 0x0000004b1f007c0c */ /* 0x040fe4000bf44070 */
[----:B------:R-:W-:Y:S02]  /*2db0*/  ISETP.GT.U32.AND P3, PT, R31, UR76, PT ;  /* 0x0000004c1f007c0c */ /* 0x000fe4000bf64070 */
[----:B------:R-:W-:-:S02]  /*2dc0*/  FSEL R8, R8, RZ, P0 ;  /* 0x000000ff08087208 */ /* 0x000fc40000000000 */
[----:B------:R-:W-:Y:S02]  /*2dd0*/  FSEL R9, R9, RZ, P0 ;  /* 0x000000ff09097208 */ /* 0x000fe40000000000 */
        /* <DEDUP_REMOVED lines=8> */
[----:B------:R-:W-:-:S02]  /*2e60*/  FSEL R14, RZ, -1.00000000000000000000e+09, !P2 ;  /* 0xce6e6b28ff0e7808 */ /* 0x000fc40005000000 */
[----:B------:R-:W-:Y:S02]  /*2e70*/  FSEL R15, RZ, -1.00000000000000000000e+09, !P3 ;  /* 0xce6e6b28ff0f7808 */ /* 0x000fe40005800000 */
        /* <DEDUP_REMOVED lines=8> */
[----:B------:R-:W-:-:S02]  /*2f00*/  FSEL R12, R12, RZ, P0 ;  /* 0x000000ff0c0c7208 */ /* 0x000fc40000000000 */
[----:B------:R-:W-:Y:S02]  /*2f10*/  FSEL R13, R13, RZ, P0 ;  /* 0x000000ff0d0d7208 */ /* 0x000fe40000000000 */
        /* <DEDUP_REMOVED lines=20> */
[----:B------:R-:W-:-:S02]  /*3060*/  FSEL R5, R5, RZ, P0 ;  /* 0x000000ff05057208 */ /* 0x000fc40000000000 */
        /* <DEDUP_REMOVED lines=8> */
[----:B------:R-:W-:Y:S02]  /*30f0*/  FSEL R10, RZ, -1.00000000000000000000e+09, !P4 ;  /* 0xce6e6b28ff0a7808 */ /* 0x000fe40006000000 */
[----:B------:R-:W-:-:S02]  /*3100*/  FSEL R11, RZ, -1.00000000000000000000e+09, !P5 ;  /* 0xce6e6b28ff0b7808 */ /* 0x000fc40006800000 */
        /* <DEDUP_REMOVED lines=19> */
[----:B------:R-:W-:Y:S02]  /*3240*/  FSEL R14, RZ, -1.00000000000000000000e+09, !P2 ;  /* 0xce6e6b28ff0e7808 */ /* 0x000fe40005000000 */
[----:B------:R-:W-:-:S02]  /*3250*/  FSEL R15, RZ, -1.00000000000000000000e+09, !P3 ;  /* 0xce6e6b28ff0f7808 */ /* 0x000fc40005800000 */
[C---:B------:R-:W-:Y:S01]  /*3260*/  ISETP.GT.U32.AND P4, PT, R31.reuse, UR23, PT ;  /* 0x000000171f007c0c */ /* 0x040fe2000bf84070 */
[----:B------:R0:W-:Y:S01]  /*3270*/  STL.128 [R1+0x730], R8 ;  /* 0x0007300801007387 */ /* 0x0001e20000100c00 */
[C---:B------:R-:W-:Y:S02]  /*3280*/  ISETP.GT.U32.AND P5, PT, R31.reuse, UR24, PT ;  /* 0x000000181f007c0c */ /* 0x040fe4000bfa4070 */
[C---:B------:R-:W-:Y:S02]  /*3290*/  ISETP.GT.U32.AND P6, PT, R31.reuse, UR25, PT ;  /* 0x000000191f007c0c */ /* 0x040fe4000bfc4070 */
[----:B------:R-:W-:Y:S02]  /*32a0*/  ISETP.GT.U32.AND P1, PT, R31, UR28, PT ;  /* 0x0000001c1f007c0c */ /* 0x000fe4000bf24070 */
[----:B------:R-:W-:Y:S02]  /*32b0*/  FSEL R12, R12, RZ, P0 ;  /* 0x000000ff0c0c7208 */ /* 0x000fe40000000000 */
        /* <DEDUP_REMOVED lines=133> */
[C---:B------:R-:W-:Y:S01]  /*3b10*/  ISETP.GT.U32.AND P2, PT, R31.reuse, UR5, PT ;  /* 0x000000051f007c0c */ /* 0x040fe2000bf44070 */
[----:B------:R-:W-:Y:S01]  /*3b20*/  UIADD3 UR5, UPT, UPT, UR4, 0x1, URZ ;  /* 0x0000000104057890 */ /* 0x000fe2000fffe0ff */
[----:B------:R-:W-:Y:S01]  /*3b30*/  ISETP.GT.U32.AND P3, PT, R31, UR6, PT ;  /* 0x000000061f007c0c */ /* 0x000fe2000bf64070 */
[----:B------:R-:W-:Y:S01]  /*3b40*/  UIADD3 UR6, UPT, UPT, UR4, 0x2, URZ ;  /* 0x0000000204067890 */ /* 0x000fe2000fffe0ff */
        /* <DEDUP_REMOVED lines=12> */
[----:B------:R-:W-:Y:S01]  /*3c10*/  ISETP.GT.U32.AND P2, PT, R31, UR14, PT ;  /* 0x0000000e1f007c0c */ /* 0x000fe2000bf44070 */
[----:B------:R2:W-:Y:S01]  /*3c20*/  STL.128 [R1+0x7c0], R8 ;  /* 0x0007c00801007387 */ /* 0x0005e20000100c00 */
[----:B------:R-:W-:Y:S02]  /*3c30*/  FSEL R12, R12, RZ, P0 ;  /* 0x000000ff0c0c7208 */ /* 0x000fe40000000000 */
[----:B------:R-:W-:Y:S02]  /*3c40*/  FSEL R13, R13, RZ, P0 ;  /* 0x000000ff0d0d7208 */ /* 0x000fe40000000000 */
        /* <DEDUP_REMOVED lines=8> */
[----:B0-----:R-:W-:-:S02]  /*3cd0*/  FSEL R4, RZ, -1.00000000000000000000e+09, !P2 ;  /* 0xce6e6b28ff047808 */ /* 0x001fc40005000000 */
[C---:B------:R-:W-:Y:S02]  /*3ce0*/  ISETP.GT.U32.AND P6, PT, R31.reuse, UR18, PT ;  /* 0x000000121f007c0c */ /* 0x040fe4000bfc4070 */
[C---:B------:R-:W-:Y:S01]  /*3cf0*/  ISETP.GT.U32.AND P5, PT, R31.reuse, UR22, PT ;  /* 0x000000161f007c0c */ /* 0x040fe2000bfa4070 */
[----:B------:R0:W-:Y:S01]  /*3d00*/  STL.128 [R1+0x7d0], R12 ;  /* 0x0007d00c01007387 */ /* 0x0001e20000100c00 */
[C---:B------:R-:W-:Y:S02]  /*3d10*/  ISETP.GT.U32.AND P2, PT, R31.reuse, UR19, PT ;  /* 0x000000131f007c0c */ /* 0x040fe4000bf44070 */
[----:B------:R-:W-:Y:S02]  /*3d20*/  FSEL R5, RZ, -1.00000000000000000000e+09, !P4 ;  /* 0xce6e6b28ff057808 */ /* 0x000fe40006000000 */
[----:B------:R-:W-:Y:S02]  /*3d30*/  FSEL R6, RZ, -1.00000000000000000000e+09, !P3 ;  /* 0xce6e6b28ff067808 */ /* 0x000fe40005800000 */
[----:B------:R-:W-:-:S02]  /*3d40*/  ISETP.GT.U32.AND P4, PT, R31, UR20, PT ;  /* 0x000000141f007c0c */ /* 0x000fc4000bf84070 */
[C---:B------:R-:W-:Y:S02]  /*3d50*/  ISETP.GT.U32.AND P3, PT, R31.reuse, UR21, PT ;  /* 0x000000151f007c0c */ /* 0x040fe4000bf64070 */
[----:B------:R-:W-:Y:S02]  /*3d60*/  FSEL R7, RZ, -1.00000000000000000000e+09, !P6 ;  /* 0xce6e6b28ff077808 */ /* 0x000fe40007000000 */
[----:B--2---:R-:W-:Y:S02]  /*3d70*/  FSEL R11, RZ, -1.00000000000000000000e+09, !P5 ;  /* 0xce6e6b28ff0b7808 */ /* 0x004fe40006800000 */
[----:B------:R-:W-:Y:S02]  /*3d80*/  FSEL R8, RZ, -1.00000000000000000000e+09, !P2 ;  /* 0xce6e6b28ff087808 */ /* 0x000fe40005000000 */
[C---:B------:R-:W-:Y:S02]  /*3d90*/  ISETP.GT.U32.AND P1, PT, R31.reuse, UR4, PT ;  /* 0x000000041f007c0c */ /* 0x040fe4000bf24070 */
[----:B------:R-:W-:-:S02]  /*3da0*/  ISETP.GT.U32.AND P6, PT, R31, UR5, PT ;  /* 0x000000051f007c0c */ /* 0x000fc4000bfc4070 */
[C---:B------:R-:W-:Y:S02]  /*3db0*/  ISETP.GT.U32.AND P5, PT, R31.reuse, UR6, PT ;  /* 0x000000061f007c0c */ /* 0x040fe4000bfa4070 */
[----:B------:R-:W-:Y:S02]  /*3dc0*/  ISETP.GT.U32.AND P2, PT, R31, UR13, PT ;  /* 0x0000000d1f007c0c */ /* 0x000fe4000bf44070 */
[----:B------:R-:W-:Y:S02]  /*3dd0*/  FSEL R9, RZ, -1.00000000000000000000e+09, !P4 ;  /* 0xce6e6b28ff097808 */ /* 0x000fe40006000000 */
[----:B------:R-:W-:Y:S02]  /*3de0*/  FSEL R10, RZ, -1.00000000000000000000e+09, !P3 ;  /* 0xce6e6b28ff0a7808 */ /* 0x000fe40005800000 */
[----:B0-----:R-:W-:Y:S02]  /*3df0*/  FSEL R12, RZ, -1.00000000000000000000e+09, !P1 ;  /* 0xce6e6b28ff0c7808 */ /* 0x001fe40004800000 */
[----:B------:R-:W-:-:S02]  /*3e00*/  FSEL R13, RZ, -1.00000000000000000000e+09, !P6 ;  /* 0xce6e6b28ff0d7808 */ /* 0x000fc40007000000 */
[----:B------:R-:W-:Y:S02]  /*3e10*/  FSEL R14, RZ, -1.00000000000000000000e+09, !P5 ;  /* 0xce6e6b28ff0e7808 */ /* 0x000fe40006800000 */
[----:B------:R-:W-:Y:S02]  /*3e20*/  FSEL R15, RZ, -1.00000000000000000000e+09, !P2 ;  /* 0xce6e6b28ff0f7808 */ /* 0x000fe40005000000 */
[----:B------:R-:W-:Y:S02]  /*3e30*/  FSEL R4, R4, RZ, P0 ;  /* 0x000000ff04047208 */ /* 0x000fe40000000000 */
[----:B------:R-:W-:Y:S02]  /*3e40*/  FSEL R5, R5, RZ, P0 ;  /* 0x000000ff05057208 */ /* 0x000fe40000000000 */
[----:B------:R-:W-:Y:S01]  /*3e50*/  FSEL R6, R6, RZ, P0 ;  /* 0x000000ff06067208 */ /* 0x000fe20000000000 */
[----:B------:R-:W-:Y:S01]  /*3e60*/  FMUL R4, R4, UR16 ;  /* 0x0000001004047c20 */ /* 0x000fe20008400000 */
        /* <DEDUP_REMOVED lines=18> */
[----:B------:R0:W-:Y:S01]  /*3f90*/  STL.128 [R1+0x7e0], R4 ;  /* 0x0007e00401007387 */ /* 0x0001e20000100c00 */
[----:B------:R-:W-:-:S02]  /*3fa0*/  FMUL R15, R15, UR16 ;  /* 0x000000100f0f7c20 */ /* 0x000fc40008400000 */
[----:B------:R-:W-:Y:S01]  /*3fb0*/  FMUL R12, R12, UR16 ;  /* 0x000000100c0c7c20 */ /* 0x000fe20008400000 */
[----:B------:R0:W-:Y:S04]  /*3fc0*/  STL.128 [R1+0x7f0], R8 ;  /* 0x0007f00801007387 */ /* 0x0001e80000100c00 */
[----:B------:R0:W-:Y:S02]  /*3fd0*/  STL.128 [R1+0x600], R12 ;  /* 0x0006000c01007387 */ /* 0x0001e40000100c00 */
.L_x_26:
[----:B0-----:R-:W0:Y:S01]  /*3fe0*/  LDC R5, c[0x0][0x3d0] ;  /* 0x0000f400ff057b82 */ /* 0x001e220000000800 */
[----:B------:R-:W-:Y:S01]  /*3ff0*/  UMOV UR5, URZ ;  /* 0x000000ff00057c82 */ /* 0x000fe20008000000 */
[----:B0-----:R-:W-:-:S07]  /*4000*/  IMAD R12, R2, R5, UR4 ;  /* 0x00000004020c7e24 */ /* 0x001fce000f8e0205 */
.L_x_28:
[----:B0-----:R-:W0:Y:S01]  /*4010*/  LDC.64 R8, c[0x0][0x3a0] ;  /* 0x0000e800ff087b82 */ /* 0x001e220000000a00 */
[----:B------:R-:W-:Y:S02]  /*4020*/  ULEA UR6, UR5, UR7, 0x2 ;  /* 0x0000000705067291 */ /* 0x000fe4000f8e10ff */
[----:B------:R-:W-:-:S04]  /*4030*/  VIADD R5, R12, UR5 ;  /* 0x000000050c057c36 */ /* 0x000fc80008000000 */
[----:B0-----:R-:W-:-:S03]  /*4040*/  IMAD.WIDE R8, R5, 0x4, R8 ;  /* 0x0000000405087825 */ /* 0x001fc600078e0208 */
[----:B--2---:R-:W2:Y:S04]  /*4050*/  LDL.128 R4, [UR6+0x600] ;  /* 0x00060006ff047983 */ /* 0x004ea80008100c00 */
[----:B------:R-:W2:Y:S04]  /*4060*/  LDG.E R15, desc[UR8][R8.64] ;  /* 0x00000008080f7981 */ /* 0x000ea8000c1e1900 */
[----:B------:R-:W3:Y:S04]  /*4070*/  LDG.E R18, desc[UR8][R8.64+0x4] ;  /* 0x0000040808127981 */ /* 0x000ee8000c1e1900 */
[----:B------:R-:W4:Y:S04]  /*4080*/  LDG.E R11, desc[UR8][R8.64+0x8] ;  /* 0x00000808080b7981 */ /* 0x000f28000c1e1900 */
[----:B------:R-:W5:Y:S01]  /*4090*/  LDG.E R16, desc[UR8][R8.64+0xc] ;  /* 0x00000c0808107981 */ /* 0x000f62000c1e1900 */
[----:B------:R-:W-:-:S02]  /*40a0*/  HFMA2 R13, -RZ, RZ, 0.96630859375, -0.0022525787353515625 ;  /* 0x3bbb989dff0d7431 */ /* 0x000fc400000001ff */
[----:B------:R-:W-:Y:S01]  /*40b0*/  IMAD.MOV.U32 R14, RZ, RZ, 0x437c0000 ;  /* 0x437c0000ff0e7424 */ /* 0x000fe200078e00ff */
[----:B------:R-:W5:Y:S01]  /*40c0*/  LDG.E R19, desc[UR8][R8.64+0x10] ;  /* 0x0000100808137981 */ /* 0x000f62000c1e1900 */
[----:B--2---:R-:W-:-:S04]  /*40d0*/  FADD R10, -R15, R4 ;  /* 0x000000040f0a7221 */ /* 0x004fc80000000100 */
[----:B------:R-:W-:Y:S01]  /*40e0*/  FFMA.SAT R15, R10, R13, 0.5 ;  /* 0x3f0000000a0f7423 */ /* 0x000fe2000000200d */
[----:B---3--:R-:W-:-:S03]  /*40f0*/  FADD R18, R5, -R18 ;  /* 0x8000001205127221 */ /* 0x008fc60000000000 */
[----:B------:R-:W-:Y:S01]  /*4100*/  FFMA.RM R4, R15, R14, 12582913 ;  /* 0x4b4000010f047423 */ /* 0x000fe2000000400e */
[----:B------:R-:W-:Y:S01]  /*4110*/  FFMA.SAT R17, R18, R13, 0.5 ;  /* 0x3f00000012117423 */ /* 0x000fe2000000200d */
[----:B----4-:R-:W-:Y:S02]  /*4120*/  FADD R36, R6, -R11 ;  /* 0x8000000b06247221 */ /* 0x010fe40000000000 */
[----:B------:R-:W-:Y:S01]  /*4130*/  FADD R5, R4, -12583039 ;  /* 0xcb40007f04057421 */ /* 0x000fe20000000000 */
[----:B-----5:R-:W-:-:S03]  /*4140*/  FADD R16, R7, -R16 ;  /* 0x8000001007107221 */ /* 0x020fc60000000000 */
[----:B------:R-:W-:Y:S01]  /*4150*/  FFMA R15, R10, 1.4426950216293334961, -R5 ;  /* 0x3fb8aa3b0a0f7823 */ /* 0x000fe20000000805 */
[----:B------:R-:W-:Y:S01]  /*4160*/  FFMA.RM R5, R17, R14, 12582913 ;  /* 0x4b40000111057423 */ /* 0x000fe2000000400e */
[-C--:B------:R-:W-:Y:S02]  /*4170*/  FFMA.SAT R17, R16, R13.reuse, 0.5 ;  /* 0x3f00000010117423 */ /* 0x080fe4000000200d */
[----:B------:R-:W-:Y:S01]  /*4180*/  FFMA R10, R10, 1.925963033500011079e-08, R15 ;  /* 0x32a570600a0a7823 */ /* 0x000fe2000000000f */
[----:B------:R-:W-:Y:S01]  /*4190*/  FADD R11, R5, -12583039 ;  /* 0xcb40007f050b7421 */ /* 0x000fe20000000000 */
[----:B------:R-:W-:-:S03]  /*41a0*/  FFMA.SAT R15, R36, R13, 0.5 ;  /* 0x3f000000240f7423 */ /* 0x000fc6000000200d */
[C---:B------:R-:W-:Y:S01]  /*41b0*/  FFMA R11, R18.reuse, 1.4426950216293334961, -R11 ;  /* 0x3fb8aa3b120b7823 */ /* 0x040fe2000000080b */
[-C--:B------:R-:W-:Y:S01]  /*41c0*/  FFMA.RM R6, R15, R14.reuse, 12582913 ;  /* 0x4b4000010f067423 */ /* 0x080fe2000000400e */
[----:B------:R-:W0:Y:S02]  /*41d0*/  MUFU.EX2 R10, R10 ;  /* 0x0000000a000a7308 */ /* 0x000e240000000800 */
[----:B------:R-:W-:Y:S01]  /*41e0*/  FFMA R11, R18, 1.925963033500011079e-08, R11 ;  /* 0x32a57060120b7823 */ /* 0x000fe2000000000b */
[----:B------:R-:W-:Y:S01]  /*41f0*/  FADD R7, R6, -12583039 ;  /* 0xcb40007f06077421 */ /* 0x000fe20000000000 */
[----:B------:R-:W-:Y:S01]  /*4200*/  IMAD.SHL.U32 R37, R4, 0x800000, RZ ;  /* 0x0080000004257824 */ /* 0x000fe200078e00ff */
[----:B------:R-:W2:Y:S02]  /*4210*/  LDG.E R18, desc[UR8][R8.64+0x1c] ;  /* 0x00001c0808127981 */ /* 0x000ea4000c1e1900 */
[----:B------:R-:W-:Y:S01]  /*4220*/  FFMA R15, R36, 1.4426950216293334961, -R7 ;  /* 0x3fb8aa3b240f7823 */ /* 0x000fe20000000807 */
[----:B------:R-:W3:Y:S01]  /*4230*/  MUFU.EX2 R11, R11 ;  /* 0x0000000b000b7308 */ /* 0x000ee20000000800 */
[----:B------:R-:W-:-:S02]  /*4240*/  FFMA.RM R7, R17, R14, 12582913 ;  /* 0x4b40000111077423 */ /* 0x000fc4000000400e */
[----:B------:R-:W-:Y:S01]  /*4250*/  FFMA R35, R36, 1.925963033500011079e-08, R15 ;  /* 0x32a5706024237823 */ /* 0x000fe2000000000f */
[----:B------:R4:W5:Y:S01]  /*4260*/  LDG.E R17, desc[UR8][R8.64+0x18] ;  /* 0x0000180808117981 */ /* 0x000962000c1e1900 */
[----:B------:R-:W-:Y:S01]  /*4270*/  FADD R15, R7, -12583039 ;  /* 0xcb40007f070f7421 */ /* 0x000fe20000000000 */
[----:B------:R-:W-:-:S03]  /*4280*/  IMAD.SHL.U32 R36, R5, 0x800000, RZ ;  /* 0x0080000005247824 */ /* 0x000fc600078e00ff */
[C---:B------:R-:W-:Y:S01]  /*4290*/  FFMA R15, R16.reuse, 1.4426950216293334961, -R15 ;  /* 0x3fb8aa3b100f7823 */ /* 0x040fe2000000080f */
[----:B0-----:R-:W-:Y:S01]  /*42a0*/  FMUL R4, R37, R10 ;  /* 0x0000000a25047220 */ /* 0x001fe20000400000 */
[----:B------:R-:W0:Y:S02]  /*42b0*/  MUFU.EX2 R35, R35 ;  /* 0x0000002300237308 */ /* 0x000e240000000800 */
[----:B------:R-:W-:Y:S02]  /*42c0*/  FFMA R15, R16, 1.925963033500011079e-08, R15 ;  /* 0x32a57060100f7823 */ /* 0x000fe4000000000f */
[----:B------:R-:W4:Y:S01]  /*42d0*/  LDG.E R16, desc[UR8][R8.64+0x14] ;  /* 0x0000140808107981 */ /* 0x000f22000c1e1900 */
[----:B---3--:R-:W-:-:S03]  /*42e0*/  FMUL R5, R36, R11 ;  /* 0x0000000b24057220 */ /* 0x008fc60000400000 */
[----:B------:R-:W3:Y:S01]  /*42f0*/  LDL.128 R8, [UR6+0x610] ;  /* 0x00061006ff087983 */ /* 0x000ee20008100c00 */
[----:B------:R-:W1:Y:S01]  /*4300*/  MUFU.EX2 R15, R15 ;  /* 0x0000000f000f7308 */ /* 0x000e620000000800 */
[----:B------:R-:W-:-:S04]  /*4310*/  IMAD.SHL.U32 R6, R6, 0x800000, RZ ;  /* 0x0080000006067824 */ /* 0x000fc800078e00ff */
[----:B0-----:R-:W-:Y:S01]  /*4320*/  FMUL R6, R6, R35 ;  /* 0x0000002306067220 */ /* 0x001fe20000400000 */
[----:B------:R-:W-:-:S04]  /*4330*/  UIADD3 UR5, UPT, UPT, UR5, 0x8, URZ ;  /* 0x0000000805057890 */ /* 0x000fc8000fffe0ff */
[----:B------:R-:W-:Y:S01]  /*4340*/  UISETP.NE.AND UP1, UPT, UR5, 0x80, UPT ;  /* 0x000000800500788c */ /* 0x000fe2000bf25270 */
[----:B---3--:R-:W-:-:S04]  /*4350*/  FADD R36, -R19, R8 ;  /* 0x0000000813247221 */ /* 0x008fc80000000100 */
[----:B------:R-:W-:Y:S01]  /*4360*/  FFMA.SAT R19, R36, R13, 0.5 ;  /* 0x3f00000024137423 */ /* 0x000fe2000000200d */
[----:B----4-:R-:W-:-:S03]  /*4370*/  FADD R16, R9, -R16 ;  /* 0x8000001009107221 */ /* 0x010fc60000000000 */
[----:B------:R-:W-:-:S04]  /*4380*/  FFMA.RM R8, R19, R14, 12582913 ;  /* 0x4b40000113087423 */ /* 0x000fc8000000400e */
[----:B------:R-:W-:-:S04]  /*4390*/  FADD R9, R8, -12583039 ;  /* 0xcb40007f08097421 */ /* 0x000fc80000000000 */
[----:B------:R-:W-:-:S04]  /*43a0*/  FFMA R9, R36, 1.4426950216293334961, -R9 ;  /* 0x3fb8aa3b24097823 */ /* 0x000fc80000000809 */
[----:B------:R-:W-:Y:S01]  /*43b0*/  FFMA R36, R36, 1.925963033500011079e-08, R9 ;  /* 0x32a5706024247823 */ /* 0x000fe20000000009 */
[----:B------:R-:W-:Y:S01]  /*43c0*/  FFMA.SAT R9, R16, R13, 0.5 ;  /* 0x3f00000010097423 */ /* 0x000fe2000000200d */
[----:B-----5:R-:W-:-:S03]  /*43d0*/  FADD R10, R10, -R17 ;  /* 0x800000110a0a7221 */ /* 0x020fc60000000000 */
[----:B------:R-:W-:Y:S01]  /*43e0*/  FFMA.RM R9, R9, R14, 12582913 ;  /* 0x4b40000109097423 */ /* 0x000fe2000000400e */
[----:B--2---:R-:W-:Y:S01]  /*43f0*/  FADD R18, R11, -R18 ;  /* 0x800000120b127221 */ /* 0x004fe20000000000 */
[-C--:B------:R-:W-:Y:S02]  /*4400*/  FFMA.SAT R17, R10, R13.reuse, 0.5 ;  /* 0x3f0000000a117423 */ /* 0x080fe4000000200d */
[----:B------:R-:W-:Y:S01]  /*4410*/  FADD R11, R9, -12583039 ;  /* 0xcb40007f090b7421 */ /* 0x000fe20000000000 */
[----:B------:R-:W-:-:S03]  /*4420*/  FFMA.SAT R19, R18, R13, 0.5 ;  /* 0x3f00000012137423 */ /* 0x000fc6000000200d */
[----:B------:R-:W-:Y:S01]  /*4430*/  FFMA R13, R16, 1.4426950216293334961, -R11 ;  /* 0x3fb8aa3b100d7823 */ /* 0x000fe2000000080b */
[----:B------:R-:W-:-:S03]  /*4440*/  FFMA.RM R11, R17, R14, 12582913 ;  /* 0x4b400001110b7423 */ /* 0x000fc6000000400e */
[----:B------:R-:W-:Y:S01]  /*4450*/  FFMA R16, R16, 1.925963033500011079e-08, R13 ;  /* 0x32a5706010107823 */ /* 0x000fe2000000000d */
[----:B------:R-:W-:Y:S01]  /*4460*/  FADD R13, R11, -12583039 ;  /* 0xcb40007f0b0d7421 */ /* 0x000fe20000000000 */
[----:B------:R-:W-:-:S03]  /*4470*/  FFMA.RM R14, R19, R14, 12582913 ;  /* 0x4b400001130e7423 */ /* 0x000fc6000000400e */
[----:B------:R-:W-:-:S04]  /*4480*/  FFMA R13, R10, 1.4426950216293334961, -R13 ;  /* 0x3fb8aa3b0a0d7823 */ /* 0x000fc8000000080d */
[----:B------:R-:W-:Y:S01]  /*4490*/  FFMA R10, R10, 1.925963033500011079e-08, R13 ;  /* 0x32a570600a0a7823 */ /* 0x000fe2000000000d */
[----:B------:R-:W-:-:S04]  /*44a0*/  FADD R13, R14, -12583039 ;  /* 0xcb40007f0e0d7421 */ /* 0x000fc80000000000 */
[----:B------:R-:W-:-:S04]  /*44b0*/  FFMA R13, R18, 1.4426950216293334961, -R13 ;  /* 0x3fb8aa3b120d7823 */ /* 0x000fc8000000080d */
[----:B------:R-:W-:Y:S01]  /*44c0*/  FFMA R13, R18, 1.925963033500011079e-08, R13 ;  /* 0x32a57060120d7823 */ /* 0x000fe2000000000d */
[----:B------:R-:W0:Y:S01]  /*44d0*/  MUFU.EX2 R10, R10 ;  /* 0x0000000a000a7308 */ /* 0x000e220000000800 */
[----:B------:R-:W-:-:S07]  /*44e0*/  IMAD.SHL.U32 R18, R7, 0x800000, RZ ;  /* 0x0080000007127824 */ /* 0x000fce00078e00ff */
[----:B------:R-:W2:Y:S08]  /*44f0*/  MUFU.EX2 R36, R36 ;  /* 0x0000002400247308 */ /* 0x000eb00000000800 */
[----:B------:R-:W3:Y:S08]  /*4500*/  MUFU.EX2 R16, R16 ;  /* 0x0000001000107308 */ /* 0x000ef00000000800 */
[----:B------:R-:W4:Y:S01]  /*4510*/  MUFU.EX2 R13, R13 ;  /* 0x0000000d000d7308 */ /* 0x000f220000000800 */
[----:B-1----:R-:W-:Y:S01]  /*4520*/  FMUL R7, R18, R15 ;  /* 0x0000000f12077220 */ /* 0x002fe20000400000 */
[----:B------:R-:W-:Y:S01]  /*4530*/  SHF.L.U32 R15, R8, 0x17, RZ ;  /* 0x00000017080f7819 */ /* 0x000fe200000006ff */
[----:B------:R-:W-:-:S02]  /*4540*/  IMAD.SHL.U32 R11, R11, 0x800000, RZ ;  /* 0x008000000b0b7824 */ /* 0x000fc400078e00ff */
[----:B------:R-:W-:Y:S02]  /*4550*/  IMAD.SHL.U32 R9, R9, 0x800000, RZ ;  /* 0x0080000009097824 */ /* 0x000fe400078e00ff */
[----:B------:R-:W-:Y:S02]  /*4560*/  IMAD.SHL.U32 R14, R14, 0x800000, RZ ;  /* 0x008000000e0e7824 */ /* 0x000fe400078e00ff */
[----:B0-----:R-:W-:Y:S01]  /*4570*/  FMUL R10, R11, R10 ;  /* 0x0000000a0b0a7220 */ /* 0x001fe20000400000 */
[----:B--2---:R-:W-:Y:S01]  /*4580*/  FMUL R8, R15, R36 ;  /* 0x000000240f087220 */ /* 0x004fe20000400000 */
[----:B---3--:R-:W-:Y:S01]  /*4590*/  FMUL R9, R9, R16 ;  /* 0x0000001009097220 */ /* 0x008fe20000400000 */
[----:B------:R0:W-:Y:S01]  /*45a0*/  STL.128 [UR6+0x800], R4 ;  /* 0x00080004ff007987 */ /* 0x0001e20008100c06 */
[----:B----4-:R-:W-:-:S05]  /*45b0*/  FMUL R11, R14, R13 ;  /* 0x0000000d0e0b7220 */ /* 0x010fca0000400000 */
[----:B------:R0:W-:Y:S01]  /*45c0*/  STL.128 [UR6+0x810], R8 ;  /* 0x00081008ff007987 */ /* 0x0001e20008100c06 */
[----:B------:R-:W-:Y:S05]  /*45d0*/  BRA.U UP1, `(.L_x_28) ;  /* 0xfffffff9018c7547 */ /* 0x000fea000b83ffff */
        /* <DEDUP_REMOVED lines=32> */
[----:B------:R-:W-:Y:S05]  /*47e0*/  BRA.U !UP0, `(.L_x_29) ;  /* 0x0000000908607547 */ /* 0x000fea000b800000 */
[----:B0-----:R-:W-:-:S07]  /*47f0*/  IMAD.MOV.U32 R8, RZ, RZ, RZ ;  /* 0x000000ffff087224 */ /* 0x001fce00078e00ff */
.L_x_35:
[----:B--2---:R-:W-:-:S05]  /*4800*/  IMAD R9, R8, 0x4, R22 ;  /* 0x0000000408097824 */ /* 0x004fca00078e0216 */
[----:B------:R0:W5:Y:S01]  /*4810*/  LDL R13, [R9] ;  /* 0x00000000090d7983 */ /* 0x0001620000100800 */
[----:B------:R-:W-:Y:S01]  /*4820*/  ISETP.GE.U32.AND P1, PT, R29, 0xf, PT ;  /* 0x0000000f1d00780c */ /* 0x000fe20003f26070 */
[----:B------:R-:W-:Y:S01]  /*4830*/  IMAD.MOV.U32 R10, RZ, RZ, RZ ;  /* 0x000000ffff0a7224 */ /* 0x000fe200078e00ff */
[----:B------:R-:W-:Y:S01]  /*4840*/  IADD3 R11, PT, PT, R12, R8, RZ ;  /* 0x000000080c0b7210 */ /* 0x000fe20007ffe0ff */
[----:B------:R-:W-:-:S05]  /*4850*/  VIADD R8, R8, 0x1 ;  /* 0x0000000108087836 */ /* 0x000fca0000000000 */
[----:B------:R-:W-:-:S05]  /*4860*/  ISETP.NE.AND P0, PT, R8, 0x80, PT ;  /* 0x000000800800780c */ /* 0x000fca0003f05270 */
[----:B0-----:R-:W-:Y:S08]  /*4870*/  @!P1 BRA `(.L_x_30) ;  /* 0x0000000000f09947 */ /* 0x001ff00003800000 */
[----:B------:R-:W-:-:S05]  /*4880*/  UMOV UR5, URZ ;  /* 0x000000ff00057c82 */ /* 0x000fca0008000000 */
.L_x_31:
[----:B------:R-:W0:Y:S08]  /*4890*/  LDC R10, c[0x0][0x3d4] ;  /* 0x0000f500ff0a7b82 */ /* 0x000e300000000800 */
[----:B------:R-:W2:Y:S08]  /*48a0*/  LDC.64 R6, c[0x0][0x3a8] ;  /* 0x0000ea00ff067b82 */ /* 0x000eb00000000a00 */
[----:B------:R-:W3:Y:S01]  /*48b0*/  LDC.64 R4, c[0x0][0x390] ;  /* 0x0000e400ff047b82 */ /* 0x000ee20000000a00 */
[----:B0-----:R-:W-:-:S02]  /*48c0*/  IMAD R15, R11, R10, UR5 ;  /* 0x000000050b0f7e24 */ /* 0x001fc4000f8e020a */
[----:B------:R-:W-:Y:S02]  /*48d0*/  IMAD R17, R3, R10, UR5 ;  /* 0x0000000503117e24 */ /* 0x000fe4000f8e020a */
[----:B--2---:R-:W-:-:S05]  /*48e0*/  IMAD.WIDE R6, R15, 0x4, R6 ;  /* 0x000000040f067825 */ /* 0x004fca00078e0206 */
[----:B------:R-:W2:Y:S01]  /*48f0*/  LDG.E R10, desc[UR8][R6.64] ;  /* 0x00000008060a7981 */ /* 0x000ea2000c1e1900 */
[----:B---3--:R-:W-:-:S03]  /*4900*/  IMAD.WIDE R4, R17, 0x4, R4 ;  /* 0x0000000411047825 */ /* 0x008fc600078e0204 */
[----:B------:R-:W3:Y:S04]  /*4910*/  LDG.E R15, desc[UR8][R6.64+0x4] ;  /* 0x00000408060f7981 */ /* 0x000ee8000c1e1900 */
[----:B------:R-:W2:Y:S04]  /*4920*/  LDG.E R14, desc[UR8][R4.64] ;  /* 0x00000008040e7981 */ /* 0x000ea8000c1e1900 */
[----:B------:R-:W3:Y:S04]  /*4930*/  LDG.E R16, desc[UR8][R4.64+0x4] ;  /* 0x0000040804107981 */ /* 0x000ee8000c1e1900 */
[----:B------:R-:W4:Y:S04]  /*4940*/  LDG.E R17, desc[UR8][R6.64+0x10] ;  /* 0x0000100806117981 */ /* 0x000f28000c1e1900 */
[----:B------:R-:W4:Y:S04]  /*4950*/  LDG.E R18, desc[UR8][R4.64+0x10] ;  /* 0x0000100804127981 */ /* 0x000f28000c1e1900 */
[----:B------:R-:W4:Y:S04]  /*4960*/  LDG.E R19, desc[UR8][R4.64+0x30] ;  /* 0x0000300804137981 */ /* 0x000f28000c1e1900 */
[----:B------:R-:W4:Y:S04]  /*4970*/  LDG.E R36, desc[UR8][R4.64+0x34] ;  /* 0x0000340804247981 */ /* 0x000f28000c1e1900 */
[----:B------:R-:W4:Y:S01]  /*4980*/  LDG.E R37, desc[UR8][R4.64+0x3c] ;  /* 0x00003c0804257981 */ /* 0x000f22000c1e1900 */
[----:B--2--5:R-:W-:-:S03]  /*4990*/  FFMA R10, R10, R14, R13 ;  /* 0x0000000e0a0a7223 */ /* 0x024fc6000000000d */
[----:B------:R-:W2:Y:S04]  /*49a0*/  LDG.E R13, desc[UR8][R6.64+0x8] ;  /* 0x00000808060d7981 */ /* 0x000ea8000c1e1900 */
[----:B------:R-:W2:Y:S01]  /*49b0*/  LDG.E R14, desc[UR8][R4.64+0x8] ;  /* 0x00000808040e7981 */ /* 0x000ea2000c1e1900 */
[----:B---3--:R-:W-:-:S03]  /*49c0*/  FFMA R10, R15, R16, R10 ;  /* 0x000000100f0a7223 */ /* 0x008fc6000000000a */
[----:B------:R-:W3:Y:S04]  /*49d0*/  LDG.E R15, desc[UR8][R6.64+0xc] ;  /* 0x00000c08060f7981 */ /* 0x000ee8000c1e1900 */
[----:B------:R-:W3:Y:S01]  /*49e0*/  LDG.E R16, desc[UR8][R4.64+0xc] ;  /* 0x00000c0804107981 */ /* 0x000ee2000c1e1900 */
[----:B--2---:R-:W-:-:S03]  /*49f0*/  FFMA R10, R13, R14, R10 ;  /* 0x0000000e0d0a7223 */ /* 0x004fc6000000000a */
[----:B------:R-:W2:Y:S04]  /*4a00*/  LDG.E R13, desc[UR8][R6.64+0x14] ;  /* 0x00001408060d7981 */ /* 0x000ea8000c1e1900 */
[----:B------:R-:W2:Y:S01]  /*4a10*/  LDG.E R14, desc[UR8][R4.64+0x14] ;  /* 0x00001408040e7981 */ /* 0x000ea2000c1e1900 */
[----:B---3--:R-:W-:-:S03]  /*4a20*/  FFMA R10, R15, R16, R10 ;  /* 0x000000100f0a7223 */ /* 0x008fc6000000000a */
[----:B------:R-:W3:Y:S04]  /*4a30*/  LDG.E R15, desc[UR8][R6.64+0x18] ;  /* 0x00001808060f7981 */ /* 0x000ee8000c1e1900 */
[----:B------:R-:W3:Y:S01]  /*4a40*/  LDG.E R16, desc[UR8][R4.64+0x18] ;  /* 0x0000180804107981 */ /* 0x000ee2000c1e1900 */
[----:B----4-:R-:W-:-:S03]  /*4a50*/  FFMA R10, R17, R18, R10 ;  /* 0x00000012110a7223 */ /* 0x010fc6000000000a */
[----:B------:R-:W4:Y:S04]  /*4a60*/  LDG.E R17, desc[UR8][R6.64+0x1c] ;  /* 0x00001c0806117981 */ /* 0x000f28000c1e1900 */
[----:B------:R-:W4:Y:S01]  /*4a70*/  LDG.E R18, desc[UR8][R4.64+0x1c] ;  /* 0x00001c0804127981 */ /* 0x000f22000c1e1900 */
        /* <DEDUP_REMOVED lines=13> */
[----:B------:R-:W2:Y:S04]  /*4b50*/  LDG.E R10, desc[UR8][R6.64+0x2c] ;  /* 0x00002c08060a7981 */ /* 0x000ea8000c1e1900 */
[----:B------:R-:W3:Y:S01]  /*4b60*/  LDG.E R16, desc[UR8][R6.64+0x3c] ;  /* 0x00003c0806107981 */ /* 0x000ee2000c1e1900 */
[----:B----4-:R-:W-:-:S03]  /*4b70*/  FFMA R35, R18, R17, R15 ;  /* 0x0000001112237223 */ /* 0x010fc6000000000f */
[----:B------:R-:W4:Y:S04]  /*4b80*/  LDG.E R18, desc[UR8][R6.64+0x30] ;  /* 0x0000300806127981 */ /* 0x000f28000c1e1900 */
[----:B------:R-:W3:Y:S04]  /*4b90*/  LDG.E R15, desc[UR8][R6.64+0x34] ;  /* 0x00003408060f7981 */ /* 0x000ee8000c1e1900 */
[----:B------:R-:W3:Y:S01]  /*4ba0*/  LDG.E R17, desc[UR8][R4.64+0x38] ;  /* 0x0000380804117981 */ /* 0x000ee2000c1e1900 */
[----:B------:R-:W-:-:S06]  /*4bb0*/  UIADD3 UR5, UPT, UPT, UR5, 0x10, URZ ;  /* 0x0000001005057890 */ /* 0x000fcc000fffe0ff */
[----:B------:R-:W-:Y:S01]  /*4bc0*/  ISETP.NE.AND P1, PT, R25, UR5, PT ;  /* 0x0000000519007c0c */ /* 0x000fe2000bf25270 */
[----:B--2---:R-:W-:-:S04]  /*4bd0*/  FFMA R13, R10, R13, R35 ;  /* 0x0000000d0a0d7223 */ /* 0x004fc80000000023 */
[----:B----4-:R-:W-:-:S04]  /*4be0*/  FFMA R18, R18, R19, R13 ;  /* 0x0000001312127223 */ /* 0x010fc8000000000d */
[----:B---3--:R-:W-:-:S04]  /*4bf0*/  FFMA R15, R15, R36, R18 ;  /* 0x000000240f0f7223 */ /* 0x008fc80000000012 */
[----:B------:R-:W-:-:S04]  /*4c00*/  FFMA R15, R14, R17, R15 ;  /* 0x000000110e0f7223 */ /* 0x000fc8000000000f */
[----:B------:R-:W-:Y:S01]  /*4c10*/  FFMA R13, R16, R37, R15 ;  /* 0x00000025100d7223 */ /* 0x000fe2000000000f */
[----:B------:R-:W-:Y:S06]  /*4c20*/  @P1 BRA `(.L_x_31) ;  /* 0xfffffffc00181947 */ /* 0x000fec000383ffff */
[----:B------:R-:W-:-:S07]  /*4c30*/  IMAD.MOV.U32 R10, RZ, RZ, R25 ;  /* 0x000000ffff0a7224 */ /* 0x000fce00078e0019 */
.L_x_30:
[----:B------:R-:W-:-:S13]  /*4c40*/  ISETP.NE.AND P1, PT, R28, RZ, PT ;  /* 0x000000ff1c00720c */ /* 0x000fda0003f25270 */
[----:B------:R-:W-:Y:S05]  /*4c50*/  @!P1 BRA `(.L_x_32) ;  /* 0x00000004003c9947 */ /* 0x000fea0003800000 */
[----:B------:R-:W-:Y:S02]  /*4c60*/  ISETP.GE.U32.AND P1, PT, R33, 0x7, PT ;  /* 0x000000072100780c */ /* 0x000fe40003f26070 */
[----:B------:R-:W-:-:S11]  /*4c70*/  ISETP.NE.AND P2, PT, R27, RZ, PT ;  /* 0x000000ff1b00720c */ /* 0x000fd60003f45270 */
[----:B------:R-:W-:Y:S05]  /*4c80*/  @!P1 BRA `(.L_x_33) ;  /* 0x0000000000809947 */ /* 0x000fea0003800000 */
[----:B------:R-:W0:Y:S01]  /*4c90*/  LDC.64 R6, c[0x0][0x3a8] ;  /* 0x0000ea00ff067b82 */ /* 0x000e220000000a00 */
[----:B------:R-:W2:Y:S07]  /*4ca0*/  LDCU UR5, c[0x0][0x3d4] ;  /* 0x00007a80ff0577ac */ /* 0x000eae0008000800 */
[----:B------:R-:W3:Y:S01]  /*4cb0*/  LDC.64 R4, c[0x0][0x390] ;  /* 0x0000e400ff047b82 */ /* 0x000ee20000000a00 */
[--C-:B--2---:R-:W-:Y:S02]  /*4cc0*/  IMAD R15, R11, UR5, R10.reuse ;  /* 0x000000050b0f7c24 */ /* 0x104fe4000f8e020a */
[----:B------:R-:W-:-:S02]  /*4cd0*/  IMAD R17, R3, UR5, R10 ;  /* 0x0000000503117c24 */ /* 0x000fc4000f8e020a */
[----:B0-----:R-:W-:-:S05]  /*4ce0*/  IMAD.WIDE R6, R15, 0x4, R6 ;  /* 0x000000040f067825 */ /* 0x001fca00078e0206 */
[----:B------:R-:W2:Y:S01]  /*4cf0*/  LDG.E R14, desc[UR8][R6.64] ;  /* 0x00000008060e7981 */ /* 0x000ea2000c1e1900 */
[----:B---3--:R-:W-:-:S03]  /*4d00*/  IMAD.WIDE R4, R17, 0x4, R4 ;  /* 0x0000000411047825 */ /* 0x008fc600078e0204 */
[----:B------:R-:W3:Y:S04]  /*4d10*/  LDG.E R19, desc[UR8][R6.64+0xc] ;  /* 0x00000c0806137981 */ /* 0x000ee8000c1e1900 */
[----:B------:R-:W2:Y:S04]  /*4d20*/  LDG.E R15, desc[UR8][R4.64] ;  /* 0x00000008040f7981 */ /* 0x000ea8000c1e1900 */
[----:B------:R-:W4:Y:S04]  /*4d30*/  LDG.E R17, desc[UR8][R6.64+0x4] ;  /* 0x0000040806117981 */ /* 0x000f28000c1e1900 */
[----:B------:R-:W4:Y:S04]  /*4d40*/  LDG.E R16, desc[UR8][R4.64+0x4] ;  /* 0x0000040804107981 */ /* 0x000f28000c1e1900 */
[----:B------:R-:W3:Y:S04]  /*4d50*/  LDG.E R18, desc[UR8][R4.64+0xc] ;  /* 0x00000c0804127981 */ /* 0x000ee8000c1e1900 */
[----:B------:R-:W3:Y:S04]  /*4d60*/  LDG.E R36, desc[UR8][R6.64+0x1c] ;  /* 0x00001c0806247981 */ /* 0x000ee8000c1e1900 */
[----:B------:R-:W3:Y:S01]  /*4d70*/  LDG.E R35, desc[UR8][R4.64+0x1c] ;  /* 0x00001c0804237981 */ /* 0x000ee2000c1e1900 */
[----:B--2--5:R-:W-:-:S03]  /*4d80*/  FFMA R14, R14, R15, R13 ;  /* 0x0000000f0e0e7223 */ /* 0x024fc6000000000d */
[----:B------:R-:W2:Y:S04]  /*4d90*/  LDG.E R13, desc[UR8][R6.64+0x8] ;  /* 0x00000808060d7981 */ /* 0x000ea8000c1e1900 */
[----:B------:R-:W2:Y:S01]  /*4da0*/  LDG.E R15, desc[UR8][R4.64+0x8] ;  /* 0x00000808040f7981 */ /* 0x000ea2000c1e1900 */
        /* <DEDUP_REMOVED lines=9> */
[----:B------:R-:W-:Y:S02]  /*4e40*/  VIADD R10, R10, 0x8 ;  /* 0x000000080a0a7836 */ /* 0x000fe40000000000 */
[----:B--2---:R-:W-:-:S04]  /*4e50*/  FFMA R13, R13, R15, R18 ;  /* 0x0000000f0d0d7223 */ /* 0x004fc80000000012 */
[----:B----4-:R-:W-:-:S04]  /*4e60*/  FFMA R13, R16, R17, R13 ;  /* 0x00000011100d7223 */ /* 0x010fc8000000000d */
[----:B---3--:R-:W-:-:S04]  /*4e70*/  FFMA R13, R14, R19, R13 ;  /* 0x000000130e0d7223 */ /* 0x008fc8000000000d */
[----:B------:R-:W-:-:S07]  /*4e80*/  FFMA R13, R36, R35, R13 ;  /* 0x00000023240d7223 */ /* 0x000fce000000000d */
.L_x_33:
        /* <DEDUP_REMOVED lines=18> */
[----:B------:R-:W4:Y:S01]  /*4fb0*/  LDG.E R36, desc[UR8][R4.64+0xc] ;  /* 0x00000c0804247981 */ /* 0x000f22000c1e1900 */
[----:B------:R-:W-:-:S02]  /*4fc0*/  VIADD R10, R10, 0x4 ;  /* 0x000000040a0a7836 */ /* 0x000fc40000000000 */
[----:B--2--5:R-:W-:-:S04]  /*4fd0*/  FFMA R15, R16, R15, R13 ;  /* 0x0000000f100f7223 */ /* 0x024fc8000000000d */
[----:B---3--:R-:W-:-:S04]  /*4fe0*/  FFMA R15, R18, R17, R15 ;  /* 0x00000011120f7223 */ /* 0x008fc8000000000f */
[----:B----4-:R-:W-:-:S04]  /*4ff0*/  FFMA R14, R14, R19, R15 ;  /* 0x000000130e0e7223 */ /* 0x010fc8000000000f */
[----:B------:R-:W-:-:S07]  /*5000*/  FFMA R13, R35, R36, R14 ;  /* 0x00000024230d7223 */ /* 0x000fce000000000e */
.L_x_34:
        /* <DEDUP_REMOVED lines=8> */
[----:B---3--:R-:W-:-:S05]  /*5090*/  IMAD.WIDE R4, R15, 0x4, R4 ;  /* 0x000000040f047825 */ /* 0x008fca00078e0204 */
[----:B------:R-:W2:Y:S01]  /*50a0*/  LDG.E R11, desc[UR8][R4.64] ;  /* 0x00000008040b7981 */ /* 0x000ea2000c1e1900 */
[----:B------:R-:W-:Y:S01]  /*50b0*/  ISETP.NE.AND P1, PT, R26, 0x1, PT ;  /* 0x000000011a00780c */ /* 0x000fe20003f25270 */
[----:B--2--5:R-:W-:-:S12]  /*50c0*/  FFMA R13, R10, R11, R13 ;  /* 0x0000000b0a0d7223 */ /* 0x024fd8000000000d */
[----:B------:R-:W-:Y:S05]  /*50d0*/  @!P1 BRA `(.L_x_32) ;  /* 0x00000000001c9947 */ /* 0x000fea0003800000 */
[----:B------:R-:W-:Y:S01]  /*50e0*/  ISETP.NE.AND P1, PT, R26, 0x2, PT ;  /* 0x000000021a00780c */ /* 0x000fe20003f25270 */
[----:B------:R-:W2:Y:S04]  /*50f0*/  LDG.E R10, desc[UR8][R6.64+0x4] ;  /* 0x00000408060a7981 */ /* 0x000ea8000c1e1900 */
[----:B------:R-:W2:Y:S08]  /*5100*/  LDG.E R11, desc[UR8][R4.64+0x4] ;  /* 0x00000408040b7981 */ /* 0x000eb0000c1e1900 */
[----:B------:R-:W3:Y:S04]  /*5110*/  @P1 LDG.E R14, desc[UR8][R6.64+0x8] ;  /* 0x00000808060e1981 */ /* 0x000ee8000c1e1900 */
[----:B------:R-:W3:Y:S01]  /*5120*/  @P1 LDG.E R15, desc[UR8][R4.64+0x8] ;  /* 0x00000808040f1981 */ /* 0x000ee2000c1e1900 */
[----:B--2---:R-:W-:-:S04]  /*5130*/  FFMA R13, R10, R11, R13 ;  /* 0x0000000b0a0d7223 */ /* 0x004fc8000000000d */
[----:B---3--:R-:W-:-:S07]  /*5140*/  @P1 FFMA R13, R14, R15, R13 ;  /* 0x0000000f0e0d1223 */ /* 0x008fce000000000d */
.L_x_32:
[----:B-----5:R2:W-:Y:S01]  /*5150*/  STL [R9], R13 ;  /* 0x0000000d09007387 */ /* 0x0205e20000100800 */
[----:B------:R-:W-:Y:S05]  /*5160*/  @P0 BRA `(.L_x_35) ;  /* 0xfffffff400a40947 */ /* 0x000fea000383ffff */
.L_x_29:
[----:B------:R-:W-:-:S05]  /*5170*/  UMOV UR5, URZ ;  /* 0x000000ff00057c82 */ /* 0x000fca0008000000 */
.L_x_46:
[----:B------:R-:W-:Y:S01]  /*5180*/  HFMA2 R15, -RZ, RZ, 0, 0 ;  /* 0x00000000ff0f7431 */ /* 0x000fe200000001ff */
[----:B---3--:R-:W-:Y:S06]  /*5190*/  BRA.U !UP0, `(.L_x_36) ;  /* 0x0000000d08147547 */ /* 0x008fec000b800000 */
[----:B------:R-:W-:Y:S01]  /*51a0*/  ISETP.GE.U32.AND P0, PT, R29, 0xf, PT ;  /* 0x0000000f1d00780c */ /* 0x000fe20003f06070 */
[----:B--2---:R-:W-:Y:S02]  /*51b0*/  VIADD R13, R12, UR5 ;  /* 0x000000050c0d7c36 */ /* 0x004fe40008000000 */
[----:B------:R-:W-:-:S10]  /*51c0*/  IMAD.MOV.U32 R16, RZ, RZ, RZ ;  /* 0x000000ffff107224 */ /* 0x000fd400078e00ff */
[----:B------:R-:W-:Y:S05]  /*51d0*/  @!P0 BRA `(.L_x_37) ;  /* 0x0000000000788947 */ /* 0x000fea0003800000 */
[----:B------:R-:W-:Y:S01]  /*51e0*/  IMAD.MOV.U32 R15, RZ, RZ, RZ ;  /* 0x000000ffff0f7224 */ /* 0x000fe200078e00ff */
[----:B------:R-:W2:Y:S06]  /*51f0*/  LDCU UR6, c[0x0][0x3d4] ;  /* 0x00007a80ff0677ac */ /* 0x000eac0008000800 */
.L_x_38:
[----:B---3--:R-:W3:Y:S01]  /*5200*/  LDC.64 R16, c[0x0][0x398] ;  /* 0x0000e600ff107b82 */ /* 0x008ee20000000a00 */
[----:B0-2---:R-:W-:-:S04]  /*5210*/  IMAD R5, R13, UR6, R15 ;  /* 0x000000060d057c24 */ /* 0x005fc8000f8e020f */
[----:B---3--:R-:W-:-:S05]  /*5220*/  IMAD.WIDE R16, R5, 0x4, R16 ;  /* 0x0000000405107825 */ /* 0x008fca00078e0210 */
[----:B------:R-:W2:Y:S04]  /*5230*/  LDG.E R8, desc[UR8][R16.64] ;  /* 0x0000000810087981 */ /* 0x000ea8000c1e1900 */
[----:B------:R-:W2:Y:S04]  /*5240*/  LDG.E R9, desc[UR8][R16.64+0x4] ;  /* 0x0000040810097981 */ /* 0x000ea8000c1e1900 */
[----:B------:R-:W2:Y:S04]  /*5250*/  LDG.E R10, desc[UR8][R16.64+0x8] ;  /* 0x00000808100a7981 */ /* 0x000ea8000c1e1900 */
[----:B------:R-:W2:Y:S04]  /*5260*/  LDG.E R11, desc[UR8][R16.64+0xc] ;  /* 0x00000c08100b7981 */ /* 0x000ea8000c1e1900 */
[----:B------:R-:W3:Y:S04]  /*5270*/  LDG.E R4, desc[UR8][R16.64+0x10] ;  /* 0x0000100810047981 */ /* 0x000ee8000c1e1900 */
[----:B------:R-:W3:Y:S04]  /*5280*/  LDG.E R5, desc[UR8][R16.64+0x14] ;  /* 0x0000140810057981 */ /* 0x000ee8000c1e1900 */
[----:B------:R-:W3:Y:S04]  /*5290*/  LDG.E R6, desc[UR8][R16.64+0x18] ;  /* 0x0000180810067981 */ /* 0x000ee8000c1e1900 */
[----:B------:R-:W3:Y:S01]  /*52a0*/  LDG.E R7, desc[UR8][R16.64+0x1c] ;  /* 0x00001c0810077981 */ /* 0x000ee2000c1e1900 */
[----:B------:R-:W-:-:S05]  /*52b0*/  IMAD R14, R15, 0x4, R21 ;  /* 0x000000040f0e7824 */ /* 0x000fca00078e0215 */
[----:B--2---:R0:W-:Y:S04]  /*52c0*/  STL.128 [R14], R8 ;  /* 0x000000080e007387 */ /* 0x0041e80000100c00 */
[----:B---3--:R2:W-:Y:S04]  /*52d0*/  STL.128 [R14+0x10], R4 ;  /* 0x000010040e007387 */ /* 0x0085e80000100c00 */
[----:B0-----:R-:W3:Y:S04]  /*52e0*/  LDG.E R8, desc[UR8][R16.64+0x20] ;  /* 0x0000200810087981 */ /* 0x001ee8000c1e1900 */
[----:B------:R-:W3:Y:S04]  /*52f0*/  LDG.E R9, desc[UR8][R16.64+0x24] ;  /* 0x0000240810097981 */ /* 0x000ee8000c1e1900 */
[----:B------:R-:W3:Y:S04]  /*5300*/  LDG.E R10, desc[UR8][R16.64+0x28] ;  /* 0x00002808100a7981 */ /* 0x000ee8000c1e1900 */
[----:B------:R-:W3:Y:S04]  /*5310*/  LDG.E R11, desc[UR8][R16.64+0x2c] ;  /* 0x00002c08100b7981 */ /* 0x000ee8000c1e1900 */
[----:B--2---:R-:W2:Y:S04]  /*5320*/  LDG.E R4, desc[UR8][R16.64+0x30] ;  /* 0x0000300810047981 */ /* 0x004ea8000c1e1900 */
[----:B------:R-:W2:Y:S04]  /*5330*/  LDG.E R5, desc[UR8][R16.64+0x34] ;  /* 0x0000340810057981 */ /* 0x000ea8000c1e1900 */
[----:B------:R-:W2:Y:S04]  /*5340*/  LDG.E R6, desc[UR8][R16.64+0x38] ;  /* 0x0000380810067981 */ /* 0x000ea8000c1e1900 */
[----:B------:R-:W2:Y:S01]  /*5350*/  LDG.E R7, desc[UR8][R16.64+0x3c] ;  /* 0x00003c0810077981 */ /* 0x000ea2000c1e1900 */
[----:B------:R-:W-:-:S05]  /*5360*/  VIADD R15, R15, 0x10 ;  /* 0x000000100f0f7836 */ /* 0x000fca0000000000 */
[----:B------:R-:W-:Y:S01]  /*5370*/  ISETP.NE.AND P1, PT, R15, R25, PT ;  /* 0x000000190f00720c */ /* 0x000fe20003f25270 */
[----:B---3--:R3:W-:Y:S04]  /*5380*/  STL.128 [R14+0x20], R8 ;  /* 0x000020080e007387 */ /* 0x0087e80000100c00 */
[----:B--2---:R3:W-:Y:S08]  /*5390*/  STL.128 [R14+0x30], R4 ;  /* 0x000030040e007387 */ /* 0x0047f00000100c00 */
[----:B------:R-:W-:Y:S05]  /*53a0*/  @P1 BRA `(.L_x_38) ;  /* 0xfffffffc00941947 */ /* 0x000fea000383ffff */
[----:B------:R-:W-:-:S07]  /*53b0*/  MOV R16, R25 ;  /* 0x0000001900107202 */ /* 0x000fce0000000f00 */
.L_x_37:
[----:B------:R-:W-:-:S13]  /*53c0*/  ISETP.NE.AND P1, PT, R28, RZ, PT ;  /* 0x000000ff1c00720c */ /* 0x000fda0003f25270 */
[----:B------:R-:W-:Y:S05]  /*53d0*/  @!P1 BRA `(.L_x_39) ;  /* 0x0000000000c49947 */ /* 0x000fea0003800000 */
[----:B------:R-:W-:Y:S02]  /*53e0*/  ISETP.GE.U32.AND P2, PT, R33, 0x7, PT ;  /* 0x000000072100780c */ /* 0x000fe40003f46070 */
[----:B------:R-:W-:-:S11]  /*53f0*/  ISETP.NE.AND P3, PT, R27, RZ, PT ;  /* 0x000000ff1b00720c */ /* 0x000fd60003f65270 */
[----:B------:R-:W-:Y:S05]  /*5400*/  @!P2 BRA `(.L_x_40) ;  /* 0x000000000040a947 */ /* 0x000fea0003800000 */
[----:B---3--:R-:W2:Y:S01]  /*5410*/  LDC.64 R14, c[0x0][0x398] ;  /* 0x0000e600ff0e7b82 */ /* 0x008ea20000000a00 */
[----:B------:R-:W0:Y:S02]  /*5420*/  LDCU UR6, c[0x0][0x3d4] ;  /* 0x00007a80ff0677ac */ /* 0x000e240008000800 */
[----:B0-----:R-:W-:-:S04]  /*5430*/  IMAD R5, R13, UR6, R16 ;  /* 0x000000060d057c24 */ /* 0x001fc8000f8e0210 */
[----:B--2---:R-:W-:-:S05]  /*5440*/  IMAD.WIDE R14, R5, 0x4, R14 ;  /* 0x00000004050e7825 */ /* 0x004fca00078e020e */
        /* <DEDUP_REMOVED lines=8> */
[----:B------:R-:W-:-:S02]  /*54d0*/  IMAD R17, R16, 0x4, R21 ;  /* 0x0000000410117824 */ /* 0x000fc400078e0215 */
[----:B------:R-:W-:-:S03]  /*54e0*/  VIADD R16, R16, 0x8 ;  /* 0x0000000810107836 */ /* 0x000fc60000000000 */
[----:B--2---:R2:W-:Y:S04]  /*54f0*/  STL.128 [R17], R4 ;  /* 0x0000000411007387 */ /* 0x0045e80000100c00 */
[----:B---3--:R2:W-:Y:S02]  /*5500*/  STL.128 [R17+0x10], R8 ;  /* 0x0000100811007387 */ /* 0x0085e40000100c00 */
.L_x_40:
[----:B------:R-:W-:Y:S05]  /*5510*/  @!P3 BRA `(.L_x_39) ;  /* 0x000000000074b947 */ /* 0x000fea0003800000 */
[----:B------:R-:W-:Y:S02]  /*5520*/  ISETP.GE.U32.AND P2, PT, R34, 0x3, PT ;  /* 0x000000032200780c */ /* 0x000fe40003f46070 */
[----:B------:R-:W-:-:S11]  /*5530*/  ISETP.NE.AND P3, PT, R26, RZ, PT ;  /* 0x000000ff1a00720c */ /* 0x000fd60003f65270 */
[----:B------:R-:W-:Y:S05]  /*5540*/  @!P2 BRA `(.L_x_41) ;  /* 0x00000000002ca947 */ /* 0x000fea0003800000 */
[----:B0-23--:R-:W0:Y:S01]  /*5550*/  LDC.64 R8, c[0x0][0x398] ;  /* 0x0000e600ff087b82 */ /* 0x00de220000000a00 */
[----:B------:R-:W2:Y:S02]  /*5560*/  LDCU UR6, c[0x0][0x3d4] ;  /* 0x00007a80ff0677ac */ /* 0x000ea40008000800 */
[----:B--2---:R-:W-:-:S04]  /*5570*/  IMAD R5, R13, UR6, R16 ;  /* 0x000000060d057c24 */ /* 0x004fc8000f8e0210 */
[----:B0-----:R-:W-:-:S05]  /*5580*/  IMAD.WIDE R8, R5, 0x4, R8 ;  /* 0x0000000405087825 */ /* 0x001fca00078e0208 */
[----:B------:R-:W2:Y:S04]  /*5590*/  LDG.E R4, desc[UR8][R8.64] ;  /* 0x0000000808047981 */ /* 0x000ea8000c1e1900 */
[----:B------:R-:W2:Y:S04]  /*55a0*/  LDG.E R5, desc[UR8][R8.64+0x4] ;  /* 0x0000040808057981 */ /* 0x000ea8000c1e1900 */
[----:B------:R-:W2:Y:S04]  /*55b0*/  LDG.E R6, desc[UR8][R8.64+0x8] ;  /* 0x0000080808067981 */ /* 0x000ea8000c1e1900 */
[----:B------:R-:W2:Y:S01]  /*55c0*/  LDG.E R7, desc[UR8][R8.64+0xc] ;  /* 0x00000c0808077981 */ /* 0x000ea2000c1e1900 */
[----:B------:R-:W-:-:S02]  /*55d0*/  IMAD R10, R16, 0x4, R21 ;  /* 0x00000004100a7824 */ /* 0x000fc400078e0215 */
[----:B------:R-:W-:-:S03]  /*55e0*/  VIADD R16, R16, 0x4 ;  /* 0x0000000410107836 */ /* 0x000fc60000000000 */
[----:B--2---:R4:W-:Y:S04]  /*55f0*/  STL.128 [R10], R4 ;  /* 0x000000040a007387 */ /* 0x0049e80000100c00 */
.L_x_41:
[----:B------:R-:W-:Y:S05]  /*5600*/  @!P3 BRA `(.L_x_39) ;  /* 0x000000000038b947 */ /* 0x000fea0003800000 */
[----:B0-234-:R-:W0:Y:S01]  /*5610*/  LDC.64 R4, c[0x0][0x398] ;  /* 0x0000e600ff047b82 */ /* 0x01de220000000a00 */
[----:B------:R-:W2:Y:S02]  /*5620*/  LDCU UR6, c[0x0][0x3d4] ;  /* 0x00007a80ff0677ac */ /* 0x000ea40008000800 */
[----:B--2---:R-:W-:-:S04]  /*5630*/  IMAD R7, R13, UR6, R16 ;  /* 0x000000060d077c24 */ /* 0x004fc8000f8e0210 */
[----:B0-----:R-:W-:-:S05]  /*5640*/  IMAD.WIDE R4, R7, 0x4, R4 ;  /* 0x0000000407047825 */ /* 0x001fca00078e0204 */
[----:B------:R-:W2:Y:S01]  /*5650*/  LDG.E R6, desc[UR8][R4.64] ;  /* 0x0000000804067981 */ /* 0x000ea2000c1e1900 */
[----:B------:R-:W-:Y:S01]  /*5660*/  IMAD R7, R16, 0x4, R21 ;  /* 0x0000000410077824 */ /* 0x000fe200078e0215 */
[----:B------:R-:W-:-:S04]  /*5670*/  ISETP.NE.AND P2, PT, R26, 0x1, PT ;  /* 0x000000011a00780c */ /* 0x000fc80003f45270 */
[----:B--2---:R0:W-:Y:S09]  /*5680*/  STL [R7], R6 ;  /* 0x0000000607007387 */ /* 0x0041f20000100800 */
[----:B------:R-:W-:Y:S05]  /*5690*/  @!P2 BRA `(.L_x_39) ;  /* 0x000000000014a947 */ /* 0x000fea0003800000 */
[----:B------:R-:W-:Y:S01]  /*56a0*/  ISETP.NE.AND P2, PT, R26, 0x2, PT ;  /* 0x000000021a00780c */ /* 0x000fe20003f45270 */
[----:B0-----:R-:W2:-:S12]  /*56b0*/  LDG.E R6, desc[UR8][R4.64+0x4] ;  /* 0x0000040804067981 */ /* 0x001e98000c1e1900 */
[----:B------:R-:W3:Y:S04]  /*56c0*/  @P2 LDG.E R8, desc[UR8][R4.64+0x8] ;  /* 0x0000080804082981 */ /* 0x000ee8000c1e1900 */
[----:B--2---:R0:W-:Y:S04]  /*56d0*/  STL [R7+0x4], R6 ;  /* 0x0000040607007387 */ /* 0x0041e80000100800 */
[----:B---3--:R0:W-:Y:S02]  /*56e0*/  @P2 STL [R7+0x8], R8 ;  /* 0x0000080807002387 */ /* 0x0081e40000100800 */
.L_x_39:
[----:B---3--:R-:W-:Y:S01]  /*56f0*/  CS2R R14, SRZ ;  /* 0x00000000000e7805 */ /* 0x008fe2000001ff00 */
[----:B------:R-:W-:Y:S06]  /*5700*/  @!P0 BRA `(.L_x_42) ;  /* 0x0000000000b88947 */ /* 0x000fec0003800000 */
[----:B------:R-:W-:Y:S01]  /*5710*/  CS2R R14, SRZ ;  /* 0x00000000000e7805 */ /* 0x000fe2000001ff00 */
[----:B------:R-:W3:Y:S06]  /*5720*/  LDCU UR6, c[0x0][0x3d4] ;  /* 0x00007a80ff0677ac */ /* 0x000eec0008000800 */
.L_x_43:
[----:B--2---:R-:W2:Y:S01]  /*5730*/  LDC.64 R16, c[0x0][0x3a8] ;  /* 0x0000ea00ff107b82 */ /* 0x004ea20000000a00 */
[----:B0--34-:R-:W-:Y:S01]  /*5740*/  IMAD R5, R13, UR6, R14 ;  /* 0x000000060d057c24 */ /* 0x019fe2000f8e020e */
[----:B------:R-:W-:-:S05]  /*5750*/  LEA R18, R14, R21, 0x2 ;  /* 0x000000150e127211 */ /* 0x000fca00078e10ff */
[----:B------:R-:W3:Y:S01]  /*5760*/  LDL.128 R8, [R18] ;  /* 0x0000000012087983 */ /* 0x000ee20000100c00 */
[----:B--2---:R-:W-:-:S05]  /*5770*/  IMAD.WIDE R16, R5, 0x4, R16 ;  /* 0x0000000405107825 */ /* 0x004fca00078e0210 */
[----:B------:R-:W3:Y:S04]  /*5780*/  LDG.E R4, desc[UR8][R16.64] ;  /* 0x0000000810047981 */ /* 0x000ee8000c1e1900 */
[----:B------:R-:W2:Y:S04]  /*5790*/  LDG.E R5, desc[UR8][R16.64+0x4] ;  /* 0x0000040810057981 */ /* 0x000ea8000c1e1900 */
[----:B------:R-:W4:Y:S04]  /*57a0*/  LDG.E R6, desc[UR8][R16.64+0x8] ;  /* 0x0000080810067981 */ /* 0x000f28000c1e1900 */
[----:B------:R-:W5:Y:S04]  /*57b0*/  LDG.E R36, desc[UR8][R16.64+0x10] ;  /* 0x0000100810247981 */ /* 0x000f68000c1e1900 */
[----:B------:R-:W5:Y:S01]  /*57c0*/  LDG.E R19, desc[UR8][R16.64+0x3c] ;  /* 0x00003c0810137981 */ /* 0x000f62000c1e1900 */
[----:B---3--:R-:W-:-:S03]  /*57d0*/  FFMA R4, R4, R8, R15 ;  /* 0x0000000804047223 */ /* 0x008fc6000000000f */
[----:B------:R-:W3:Y:S01]  /*57e0*/  LDG.E R8, desc[UR8][R16.64+0xc] ;  /* 0x00000c0810087981 */ /* 0x000ee2000c1e1900 */
[----:B--2---:R-:W-:-:S03]  /*57f0*/  FFMA R5, R9, R5, R4 ;  /* 0x0000000509057223 */ /* 0x004fc60000000004 */
[----:B------:R-:W2:Y:S01]  /*5800*/  LDG.E R15, desc[UR8][R16.64+0x14] ;  /* 0x00001408100f7981 */ /* 0x000ea2000c1e1900 */
[----:B----4-:R-:W-:-:S03]  /*5810*/  FFMA R10, R10, R6, R5 ;  /* 0x000000060a0a7223 */ /* 0x010fc60000000005 */
[----:B------:R-:W5:Y:S04]  /*5820*/  LDL.128 R4, [R18+0x10] ;  /* 0x0000100012047983 */ /* 0x000f680000100c00 */
[----:B------:R-:W4:Y:S01]  /*5830*/  LDG.E R9, desc[UR8][R16.64+0x18] ;  /* 0x0000180810097981 */ /* 0x000f22000c1e1900 */
[----:B---3--:R-:W-:-:S04]  /*5840*/  FFMA R11, R11, R8, R10 ;  /* 0x000000080b0b7223 */ /* 0x008fc8000000000a */
[----:B-----5:R-:W-:Y:S02]  /*5850*/  FFMA R4, R36, R4, R11 ;  /* 0x0000000424047223 */ /* 0x020fe4000000000b */
[----:B------:R-:W3:Y:S02]  /*5860*/  LDG.E R36, desc[UR8][R16.64+0x20] ;  /* 0x0000200810247981 */ /* 0x000ee4000c1e1900 */
[----:B--2---:R-:W-:Y:S02]  /*5870*/  FFMA R5, R5, R15, R4 ;  /* 0x0000000f05057223 */ /* 0x004fe40000000004 */
[----:B------:R-:W2:Y:S02]  /*5880*/  LDG.E R4, desc[UR8][R16.64+0x1c] ;  /* 0x00001c0810047981 */ /* 0x000ea4000c1e1900 */
[----:B----4-:R-:W-:Y:S02]  /*5890*/  FFMA R6, R6, R9, R5 ;  /* 0x0000000906067223 */ /* 0x010fe40000000005 */
[----:B------:R-:W3:Y:S04]  /*58a0*/  LDL.128 R8, [R18+0x20] ;  /* 0x0000200012087983 */ /* 0x000ee80000100c00 */
[----:B------:R-:W4:Y:S04]  /*58b0*/  LDG.E R15, desc[UR8][R16.64+0x24] ;  /* 0x00002408100f7981 */ /* 0x000f28000c1e1900 */
[----:B------:R-:W5:Y:S01]  /*58c0*/  LDG.E R5, desc[UR8][R16.64+0x28] ;  /* 0x0000280810057981 */ /* 0x000f62000c1e1900 */
[----:B--2---:R-:W-:-:S04]  /*58d0*/  FFMA R7, R7, R4, R6 ;  /* 0x0000000407077223 */ /* 0x004fc80000000006 */
[----:B---3--:R-:W-:Y:S02]  /*58e0*/  FFMA R8, R36, R8, R7 ;  /* 0x0000000824087223 */ /* 0x008fe40000000007 */
[----:B------:R-:W2:Y:S02]  /*58f0*/  LDG.E R36, desc[UR8][R16.64+0x30] ;  /* 0x0000300810247981 */ /* 0x000ea4000c1e1900 */
[----:B----4-:R-:W-:Y:S02]  /*5900*/  FFMA R9, R9, R15, R8 ;  /* 0x0000000f09097223 */ /* 0x010fe40000000008 */
[----:B------:R-:W3:Y:S02]  /*5910*/  LDG.E R8, desc[UR8][R16.64+0x2c] ;  /* 0x00002c0810087981 */ /* 0x000ee4000c1e1900 */
[----:B-----5:R-:W-:Y:S02]  /*5920*/  FFMA R10, R10, R5, R9 ;  /* 0x000000050a0a7223 */ /* 0x020fe40000000009 */
[----:B------:R-:W2:Y:S04]  /*5930*/  LDL.128 R4, [R18+0x30] ;  /* 0x0000300012047983 */ /* 0x000ea80000100c00 */
[----:B------:R-:W4:Y:S04]  /*5940*/  LDG.E R9, desc[UR8][R16.64+0x34] ;  /* 0x0000340810097981 */ /* 0x000f28000c1e1900 */
[----:B------:R-:W5:Y:S01]  /*5950*/  LDG.E R15, desc[UR8][R16.64+0x38] ;  /* 0x00003808100f7981 */ /* 0x000f62000c1e1900 */
[----:B------:R-:W-:-:S05]  /*5960*/  VIADD R14, R14, 0x10 ;  /* 0x000000100e0e7836 */ /* 0x000fca0000000000 */
[----:B------:R-:W-:Y:S01]  /*5970*/  ISETP.NE.AND P0, PT, R14, R25, PT ;  /* 0x000000190e00720c */ /* 0x000fe20003f05270 */
[----:B---3--:R-:W-:-:S04]  /*5980*/  FFMA R11, R11, R8, R10 ;  /* 0x000000080b0b7223 */ /* 0x008fc8000000000a */
[----:B--2---:R-:W-:-:S04]  /*5990*/  FFMA R4, R36, R4, R11 ;  /* 0x0000000424047223 */ /* 0x004fc8000000000b */
[----:B----4-:R-:W-:-:S04]  /*59a0*/  FFMA R5, R5, R9, R4 ;  /* 0x0000000905057223 */ /* 0x010fc80000000004 */
[----:B-----5:R-:W-:-:S04]  /*59b0*/  FFMA R6, R6, R15, R5 ;  /* 0x0000000f06067223 */ /* 0x020fc80000000005 */
[----:B------:R-:W-:Y:S01]  /*59c0*/  FFMA R15, R7, R19, R6 ;  /* 0x00000013070f7223 */ /* 0x000fe20000000006 */
[----:B------:R-:W-:Y:S06]  /*59d0*/  @P0 BRA `(.L_x_43) ;  /* 0xfffffffc00540947 */ /* 0x000fec000383ffff */
[----:B------:R-:W-:-:S07]  /*59e0*/  IMAD.MOV.U32 R14, RZ, RZ, R25 ;  /* 0x000000ffff0e7224 */ /* 0x000fce00078e0019 */
.L_x_42:
[----:B------:R-:W-:Y:S05]  /*59f0*/  @!P1 BRA `(.L_x_36) ;  /* 0x0000000000fc9947 */ /* 0x000fea0003800000 */
[----:B------:R-:W-:Y:S02]  /*5a00*/  ISETP.GE.U32.AND P0, PT, R33, 0x7, PT ;  /* 0x000000072100780c */ /* 0x000fe40003f06070 */
[----:B------:R-:W-:-:S11]  /*5a10*/  ISETP.NE.AND P1, PT, R27, RZ, PT ;  /* 0x000000ff1b00720c */ /* 0x000fd60003f25270 */
[----:B------:R-:W-:Y:S05]  /*5a20*/  @!P0 BRA `(.L_x_44) ;  /* 0x0000000000608947 */ /* 0x000fea0003800000 */
[----:B--2---:R-:W2:Y:S01]  /*5a30*/  LDC.64 R16, c[0x0][0x3a8] ;  /* 0x0000ea00ff107b82 */ /* 0x004ea20000000a00 */
[----:B------:R-:W4:Y:S01]  /*5a40*/  LDCU UR6, c[0x0][0x3d4] ;  /* 0x00007a80ff0677ac */ /* 0x000f220008000800 */
[----:B0-----:R-:W-:Y:S02]  /*5a50*/  IMAD R8, R14, 0x4, R21 ;  /* 0x000000040e087824 */ /* 0x001fe400078e0215 */
[----:B----4-:R-:W-:-:S04]  /*5a60*/  IMAD R5, R13, UR6, R14 ;  /* 0x000000060d057c24 */ /* 0x010fc8000f8e020e */
[----:B--2---:R-:W-:Y:S02]  /*5a70*/  IMAD.WIDE R16, R5, 0x4, R16 ;  /* 0x0000000405107825 */ /* 0x004fe400078e0210 */
[----:B------:R-:W2:Y:S04]  /*5a80*/  LDL.128 R4, [R8] ;  /* 0x0000000008047983 */ /* 0x000ea80000100c00 */
[----:B------:R-:W2:Y:S04]  /*5a90*/  LDG.E R10, desc[UR8][R16.64] ;  /* 0x00000008100a7981 */ /* 0x000ea8000c1e1900 */
[----:B------:R-:W3:Y:S04]  /*5aa0*/  LDG.E R9, desc[UR8][R16.64+0x4] ;  /* 0x0000040810097981 */ /* 0x000ee8000c1e1900 */
[----:B------:R-:W4:Y:S04]  /*5ab0*/  LDG.E R19, desc[UR8][R16.64+0x10] ;  /* 0x0000100810137981 */ /* 0x000f28000c1e1900 */
[----:B------:R-:W5:Y:S04]  /*5ac0*/  LDG.E R18, desc[UR8][R16.64+0x14] ;  /* 0x0000140810127981 */ /* 0x000f68000c1e1900 */
[----:B------:R-:W5:Y:S01]  /*5ad0*/  LDG.E R36, desc[UR8][R16.64+0x1c] ;  /* 0x00001c0810247981 */ /* 0x000f62000c1e1900 */
[----:B--2---:R-:W-:-:S03]  /*5ae0*/  FFMA R10, R10, R4, R15 ;  /* 0x000000040a0a7223 */ /* 0x004fc6000000000f */
[----:B------:R-:W2:Y:S04]  /*5af0*/  LDG.E R15, desc[UR8][R16.64+0x8] ;  /* 0x00000808100f7981 */ /* 0x000ea8000c1e1900 */
[----:B------:R-:W4:Y:S01]  /*5b00*/  LDG.E R4, desc[UR8][R16.64+0xc] ;  /* 0x00000c0810047981 */ /* 0x000f22000c1e1900 */
[----:B---3--:R-:W-:-:S03]  /*5b10*/  FFMA R35, R9, R5, R10 ;  /* 0x0000000509237223 */ /* 0x008fc6000000000a */
[----:B------:R-:W3:Y:S04]  /*5b20*/  LDL.128 R8, [R8+0x10] ;  /* 0x0000100008087983 */ /* 0x000ee80000100c00 */
[----:B------:R-:W5:Y:S01]  /*5b30*/  LDG.E R5, desc[UR8][R16.64+0x18] ;  /* 0x0000180810057981 */ /* 0x000f62000c1e1900 */
[----:B------:R-:W-:Y:S02]  /*5b40*/  VIADD R14, R14, 0x8 ;  /* 0x000000080e0e7836 */ /* 0x000fe40000000000 */
[----:B--2---:R-:W-:-:S04]  /*5b50*/  FFMA R15, R15, R6, R35 ;  /* 0x000000060f0f7223 */ /* 0x004fc80000000023 */
[----:B----4-:R-:W-:-:S04]  /*5b60*/  FFMA R4, R4, R7, R15 ;  /* 0x0000000704047223 */ /* 0x010fc8000000000f */
[----:B---3--:R-:W-:-:S04]  /*5b70*/  FFMA R19, R19, R8, R4 ;  /* 0x0000000813137223 */ /* 0x008fc80000000004 */
[----:B-----5:R-:W-:-:S04]  /*5b80*/  FFMA R18, R18, R9, R19 ;  /* 0x0000000912127223 */ /* 0x020fc80000000013 */
[----:B------:R-:W-:-:S04]  /*5b90*/  FFMA R5, R5, R10, R18 ;  /* 0x0000000a05057223 */ /* 0x000fc80000000012 */
[----:B------:R-:W-:-:S07]  /*5ba0*/  FFMA R15, R36, R11, R5 ;  /* 0x0000000b240f7223 */ /* 0x000fce0000000005 */
.L_x_44:
[----:B------:R-:W-:Y:S05]  /*5bb0*/  @!P1 BRA `(.L_x_36) ;  /* 0x00000000008c9947 */ /* 0x000fea0003800000 */
[----:B------:R-:W-:Y:S02]  /*5bc0*/  ISETP.GE.U32.AND P0, PT, R34, 0x3, PT ;  /* 0x000000032200780c */ /* 0x000fe40003f06070 */
[----:B------:R-:W-:-:S11]  /*5bd0*/  ISETP.NE.AND P1, PT, R26, RZ, PT ;  /* 0x000000ff1a00720c */ /* 0x000fd60003f25270 */
[----:B------:R-:W-:Y:S05]  /*5be0*/  @!P0 BRA `(.L_x_45) ;  /* 0x00000000003c8947 */ /* 0x000fea0003800000 */
[----:B0-2---:R-:W0:Y:S01]  /*5bf0*/  LDC.64 R8, c[0x0][0x3a8] ;  /* 0x0000ea00ff087b82 */ /* 0x005e220000000a00 */
[----:B------:R-:W2:Y:S01]  /*5c00*/  LDCU UR6, c[0x0][0x3d4] ;  /* 0x00007a80ff0677ac */ /* 0x000ea20008000800 */
[----:B----4-:R-:W-:Y:S02]  /*5c10*/  IMAD R4, R14, 0x4, R21 ;  /* 0x000000040e047824 */ /* 0x010fe400078e0215 */
[----:B--2---:R-:W-:-:S04]  /*5c20*/  IMAD R5, R13, UR6, R14 ;  /* 0x000000060d057c24 */ /* 0x004fc8000f8e020e */
[----:B0-----:R-:W-:Y:S02]  /*5c30*/  IMAD.WIDE R8, R5, 0x4, R8 ;  /* 0x0000000405087825 */ /* 0x001fe400078e0208 */
[----:B------:R-:W2:Y:S04]  /*5c40*/  LDL.128 R4, [R4] ;  /* 0x0000000004047983 */ /* 0x000ea80000100c00 */
[----:B------:R-:W2:Y:S04]  /*5c50*/  LDG.E R10, desc[UR8][R8.64] ;  /* 0x00000008080a7981 */ /* 0x000ea8000c1e1900 */
[----:B------:R-:W3:Y:S04]  /*5c60*/  LDG.E R11, desc[UR8][R8.64+0x4] ;  /* 0x00000408080b7981 */ /* 0x000ee8000c1e1900 */
[----:B------:R-:W4:Y:S04]  /*5c70*/  LDG.E R16, desc[UR8][R8.64+0x8] ;  /* 0x0000080808107981 */ /* 0x000f28000c1e1900 */
[----:B------:R-:W5:Y:S01]  /*5c80*/  LDG.E R17, desc[UR8][R8.64+0xc] ;  /* 0x00000c0808117981 */ /* 0x000f62000c1e1900 */
[----:B------:R-:W-:Y:S01]  /*5c90*/  IADD3 R14, PT, PT, R14, 0x4, RZ ;  /* 0x000000040e0e7810 */ /* 0x000fe20007ffe0ff */
[----:B--2---:R-:W-:-:S04]  /*5ca0*/  FFMA R10, R10, R4, R15 ;  /* 0x000000040a0a7223 */ /* 0x004fc8000000000f */
[----:B---3--:R-:W-:-:S04]  /*5cb0*/  FFMA R5, R11, R5, R10 ;  /* 0x000000050b057223 */ /* 0x008fc8000000000a */
[----:B----4-:R-:W-:-:S04]  /*5cc0*/  FFMA R6, R16, R6, R5 ;  /* 0x0000000610067223 */ /* 0x010fc80000000005 */
[----:B-----5:R-:W-:-:S07]  /*5cd0*/  FFMA R15, R17, R7, R6 ;  /* 0x00000007110f7223 */ /* 0x020fce0000000006 */
.L_x_45:
[----:B------:R-:W-:Y:S05]  /*5ce0*/  @!P1 BRA `(.L_x_36) ;  /* 0x0000000000409947 */ /* 0x000fea0003800000 */
[----:B0-2-4-:R-:W0:Y:S01]  /*5cf0*/  LDC.64 R4, c[0x0][0x3a8] ;  /* 0x0000ea00ff047b82 */ /* 0x015e220000000a00 */
[----:B------:R-:W2:Y:S01]  /*5d00*/  LDCU UR6, c[0x0][0x3d4] ;  /* 0x00007a80ff0677ac */ /* 0x000ea20008000800 */
[----:B------:R-:W-:Y:S02]  /*5d10*/  IMAD R9, R14, 0x4, R21 ;  /* 0x000000040e097824 */ /* 0x000fe400078e0215 */
[----:B--2---:R-:W-:-:S04]  /*5d20*/  IMAD R7, R13, UR6, R14 ;  /* 0x000000060d077c24 */ /* 0x004fc8000f8e020e */
[----:B0-----:R-:W-:Y:S02]  /*5d30*/  IMAD.WIDE R6, R7, 0x4, R4 ;  /* 0x0000000407067825 */ /* 0x001fe400078e0204 */
[----:B------:R-:W2:Y:S04]  /*5d40*/  LDL.64 R4, [R9] ;  /* 0x0000000009047983 */ /* 0x000ea80000100a00 */
[----:B------:R-:W2:Y:S01]  /*5d50*/  LDG.E R8, desc[UR8][R6.64] ;  /* 0x0000000806087981 */ /* 0x000ea2000c1e1900 */
[----:B------:R-:W-:Y:S01]  /*5d60*/  ISETP.NE.AND P0, PT, R26, 0x1, PT ;  /* 0x000000011a00780c */ /* 0x000fe20003f05270 */
[----:B--2---:R-:W-:-:S12]  /*5d70*/  FFMA R15, R8, R4, R15 ;  /* 0x00000004080f7223 */ /* 0x004fd8000000000f */
[----:B------:R-:W-:Y:S05]  /*5d80*/  @!P0 BRA `(.L_x_36) ;  /* 0x0000000000188947 */ /* 0x000fea0003800000 */
[----:B------:R-:W-:Y:S01]  /*5d90*/  ISETP.NE.AND P0, PT, R26, 0x2, PT ;  /* 0x000000021a00780c */ /* 0x000fe20003f05270 */
[----:B------:R-:W2:Y:S04]  /*5da0*/  LDG.E R4, desc[UR8][R6.64+0x4] ;  /* 0x0000040806047981 */ /* 0x000ea8000c1e1900 */
[----:B------:R-:W3:Y:S08]  /*5db0*/  LDL R9, [R9+0x8] ;  /* 0x0000080009097983 */ /* 0x000ef00000100800 */
[----:B------:R-:W3:Y:S01]  /*5dc0*/  @P0 LDG.E R8, desc[UR8][R6.64+0x8] ;  /* 0x0000080806080981 */ /* 0x000ee2000c1e1900 */
[----:B--2---:R-:W-:-:S04]  /*5dd0*/  FFMA R15, R4, R5, R15 ;  /* 0x00000005040f7223 */ /* 0x004fc8000000000f */
[----:B---3--:R-:W-:-:S07]  /*5de0*/  @P0 FFMA R15, R8, R9, R15 ;  /* 0x00000009080f0223 */ /* 0x008fce000000000f */
.L_x_36:
[----:B------:R-:W-:Y:S01]  /*5df0*/  ULEA UR6, UR5, UR7, 0x2 ;  /* 0x0000000705067291 */ /* 0x000fe2000f8e10ff */
[----:B------:R-:W3:Y:S08]  /*5e00*/  LDCU UR13, c[0x0][0x3d8] ;  /* 0x00007b00ff0d77ac */ /* 0x000ef00008000800 */
[----:B0-2-4-:R-:W2:Y:S04]  /*5e10*/  LDL R6, [UR6+0xa00] ;  /* 0x000a0006ff067983 */ /* 0x015ea80008100800 */
[----:B------:R-:W3:Y:S01]  /*5e20*/  LDL R4, [UR6+0x800] ;  /* 0x00080006ff047983 */ /* 0x000ee20008100800 */
[----:B------:R-:W-:-:S04]  /*5e30*/  UIADD3 UR5, UPT, UPT, UR5, 0x1, URZ ;  /* 0x0000000105057890 */ /* 0x000fc8000fffe0ff */
[----:B------:R-:W-:Y:S01]  /*5e40*/  UISETP.NE.AND UP1, UPT, UR5, 0x80, UPT ;  /* 0x000000800500788c */ /* 0x000fe2000bf25270 */
[----:B--2---:R-:W-:Y:S01]  /*5e50*/  FADD R15, R6, -R15 ;  /* 0x8000000f060f7221 */ /* 0x004fe20000000000 */
[----:B---3--:R-:W-:-:S04]  /*5e60*/  FMUL R4, R4, UR13 ;  /* 0x0000000d04047c20 */ /* 0x008fc80008400000 */
[----:B------:R-:W-:-:S05]  /*5e70*/  FMUL R4, R4, R15 ;  /* 0x0000000f04047220 */ /* 0x000fca0000400000 */
[----:B------:R3:W-:Y:S01]  /*5e80*/  STL [UR6+0xc00], R4 ;  /* 0x000c0004ff007987 */ /* 0x0007e20008100806 */
[----:B------:R-:W-:Y:S05]  /*5e90*/  BRA.U UP1, `(.L_x_46) ;  /* 0xfffffff101b87547 */ /* 0x000fea000b83ffff */
[----:B------:R-:W-:Y:S05]  /*5ea0*/  BRA.U !UP0, `(.L_x_47) ;  /* 0x0000001108fc7547 */ /* 0x000fea000b800000 */
[----:B------:R-:W-:-:S05]  /*5eb0*/  UMOV UR5, URZ ;  /* 0x000000ff00057c82 */ /* 0x000fca0008000000 */
.L_x_53:
[----:B------:R-:W-:Y:S01]  /*5ec0*/  ISETP.GE.U32.AND P0, PT, R29, 0x7, PT ;  /* 0x000000071d00780c */ /* 0x000fe20003f06070 */
[----:B------:R-:W-:Y:S02]  /*5ed0*/  ULEA UR6, UR5, UR12, 0x2 ;  /* 0x0000000c05067291 */ /* 0x000fe4000f8e10ff */
[----:B------:R-:W-:Y:S01]  /*5ee0*/  UMOV UR14, UR5 ;  /* 0x00000005000e7c82 */ /* 0x000fe20008000000 */
[----:B------:R-:W-:-:S04]  /*5ef0*/  UIADD3 UR5, UPT, UPT, UR5, 0x1, URZ ;  /* 0x0000000105057890 */ /* 0x000fc8000fffe0ff */
[----:B------:R-:W-:Y:S02]  /*5f00*/  UISETP.NE.AND UP1, UPT, UR5, 0x80, UPT ;  /* 0x000000800500788c */ /* 0x000fe4000bf25270 */
[----:B-----5:R-:W5:Y:S01]  /*5f10*/  LDL R33, [UR6] ;  /* 0x00000006ff217983 */ /* 0x020f620008100800 */
[----:B------:R-:W-:Y:S02]  /*5f20*/  UMOV UR6, URZ ;  /* 0x000000ff00067c82 */ /* 0x000fe40008000000 */
[----:B0-2-4-:R-:W-:Y:S06]  /*5f30*/  @!P0 BRA `(.L_x_48) ;  /* 0x0000000000f08947 */ /* 0x015fec0003800000 */
[----:B------:R-:W0:Y:S01]  /*5f40*/  S2UR UR13, SR_CgaCtaId ;  /* 0x00000000000d79c3 */ /* 0x000e220000008800 */
[----:B------:R-:W-:Y:S01]  /*5f50*/  UMOV UR6, 0x400 ;  /* 0x0000040000067882 */ /* 0x000fe20000000000 */
[----:B------:R-:W2:Y:S01]  /*5f60*/  LDCU UR17, c[0x0][0x3d4] ;  /* 0x00007a80ff1177ac */ /* 0x000ea20008000800 */
[----:B0-----:R-:W-:-:S03]  /*5f70*/  ULEA UR15, UR13, UR6, 0x18 ;  /* 0x000000060d0f7291 */ /* 0x001fc6000f8ec0ff */
[----:B--2---:R-:W-:-:S09]  /*5f80*/  UMOV UR6, URZ ;  /* 0x000000ff00067c82 */ /* 0x004fd20008000000 */
.L_x_49:
[----:B------:R-:W-:-:S09]  /*5f90*/  ULEA UR16, UR6, UR7, 0x2 ;  /* 0x0000000706107291 */ /* 0x000fd2000f8e10ff */
[----:B---3--:R-:W2:Y:S04]  /*5fa0*/  LDL.128 R4, [UR16] ;  /* 0x00000010ff047983 */ /* 0x008ea80008100c00 */
[----:B------:R-:W3:Y:S01]  /*5fb0*/  LDL.128 R8, [UR16+0x10] ;  /* 0x00001010ff087983 */ /* 0x000ee20008100c00 */
[----:B------:R-:W-:-:S03]  /*5fc0*/  UIMAD UR13, UR14, UR17, UR6 ;  /* 0x000000110e0d72a4 */ /* 0x000fc6000f8e0206 */
[----:B0-----:R-:W4:Y:S03]  /*5fd0*/  LDL.128 R16, [UR16+0x210] ;  /* 0x00021010ff107983 */ /* 0x001f260008100c00 */
[----:B------:R-:W-:Y:S01]  /*5fe0*/  VIADD R34, R23, UR13 ;  /* 0x0000000d17227c36 */ /* 0x000fe20008000000 */
[----:B------:R-:W-:-:S04]  /*5ff0*/  ULEA UR13, UR13, UR15, 0x2 ;  /* 0x0000000f0d0d7291 */ /* 0x000fc8000f8e10ff */
[----:B------:R-:W-:-:S05]  /*6000*/  LEA R34, R34, UR15, 0x2 ;  /* 0x0000000f22227c11 */ /* 0x000fca000f8e10ff */
[----:B------:R-:W2:Y:S04]  /*6010*/  LDS R12, [R34] ;  /* 0x00000000220c7984 */ /* 0x000ea80000000800 */
[----:B------:R-:W0:Y:S04]  /*6020*/  LDS R14, [R34+0x4] ;  /* 0x00000400220e7984 */ /* 0x000e280000000800 */
[----:B------:R-:W1:Y:S04]  /*6030*/  LDS R37, [R34+0x8] ;  /* 0x0000080022257984 */ /* 0x000e680000000800 */
[----:B------:R-:W-:Y:S01]  /*6040*/  LDS R35, [R34+0x10] ;  /* 0x0000100022237984 */ /* 0x000fe20000000800 */
[C---:B--2--5:R-:W-:Y:S01]  /*6050*/  FFMA R4, R33.reuse, R4, R12 ;  /* 0x0000000421047223 */ /* 0x064fe2000000000c */
[----:B0-----:R-:W-:-:S02]  /*6060*/  FFMA R36, R33, R5, R14 ;  /* 0x0000000521247223 */ /* 0x001fc4000000000e */
[----:B------:R-:W2:Y:S04]  /*6070*/  LDL.128 R12, [UR16+0x200] ;  /* 0x00020010ff0c7983 */ /* 0x000ea80008100c00 */
[----:B------:R-:W-:Y:S04]  /*6080*/  STS [R34], R4 ;  /* 0x0000000422007388 */ /* 0x000fe80000000800 */
[----:B------:R-:W-:Y:S04]  /*6090*/  LDS R5, [UR13] ;  /* 0x0000000dff057984 */ /* 0x000fe80008000800 */
[----:B------:R-:W-:Y:S04]  /*60a0*/  STS [R34+0x4], R36 ;  /* 0x0000042422007388 */ /* 0x000fe80000000800 */
[----:B------:R-:W3:Y:S01]  /*60b0*/  LDS R36, [R34+0x14] ;  /* 0x0000140022247984 */ /* 0x000ee20000000800 */
[----:B-1----:R-:W-:-:S03]  /*60c0*/  FFMA R37, R33, R6, R37 ;  /* 0x0000000621257223 */ /* 0x002fc60000000025 */
[----:B------:R-:W0:Y:S01]  /*60d0*/  LDS R6, [R34+0xc] ;  /* 0x00000c0022067984 */ /* 0x000e220000000800 */
[----:B---3--:R-:W-:-:S03]  /*60e0*/  FFMA R36, R33, R9, R36 ;  /* 0x0000000921247223 */ /* 0x008fc60000000024 */
[----:B------:R-:W1:Y:S01]  /*60f0*/  LDS R9, [R34+0x18] ;  /* 0x0000180022097984 */ /* 0x000e620000000800 */
[C---:B0-----:R-:W-:Y:S01]  /*6100*/  FFMA R7, R33.reuse, R7, R6 ;  /* 0x0000000721077223 */ /* 0x041fe20000000006 */
[C---:B------:R-:W-:Y:S02]  /*6110*/  FFMA R6, R33.reuse, R8, R35 ;  /* 0x0000000821067223 */ /* 0x040fe40000000023 */
[----:B------:R-:W-:Y:S04]  /*6120*/  LDS R35, [UR13+0x4] ;  /* 0x0000040dff237984 */ /* 0x000fe80008000800 */
[----:B------:R1:W-:Y:S04]  /*6130*/  STS [R34+0x8], R37 ;  /* 0x0000082522007388 */ /* 0x0003e80000000800 */
[----:B------:R-:W-:Y:S01]  /*6140*/  LDS R8, [UR13+0x8] ;  /* 0x0000080dff087984 */ /* 0x000fe20008000800 */
[----:B-1----:R-:W-:-:S03]  /*6150*/  FFMA R37, R33, R10, R9 ;  /* 0x0000000a21257223 */ /* 0x002fc60000000009 */
[----:B------:R-:W0:Y:S04]  /*6160*/  LDS R10, [R34+0x1c] ;  /* 0x00001c00220a7984 */ /* 0x000e280000000800 */
[----:B------:R-:W-:Y:S04]  /*6170*/  STS [R34+0xc], R7 ;  /* 0x00000c0722007388 */ /* 0x000fe80000000800 */
[----:B------:R-:W-:Y:S04]  /*6180*/  LDS R4, [UR13+0xc] ;  /* 0x00000c0dff047984 */ /* 0x000fe80008000800 */
[----:B------:R-:W-:Y:S01]  /*6190*/  STS [R34+0x10], R6 ;  /* 0x0000100622007388 */ /* 0x000fe20000000800 */
[----:B0-----:R-:W-:-:S03]  /*61a0*/  FFMA R11, R33, R11, R10 ;  /* 0x0000000b210b7223 */ /* 0x001fc6000000000a */
[----:B------:R-:W4:Y:S04]  /*61b0*/  LDS R10, [UR13+0x10] ;  /* 0x0000100dff0a7984 */ /* 0x000f280008000800 */
[----:B------:R-:W-:Y:S04]  /*61c0*/  STS [R34+0x14], R36 ;  /* 0x0000142422007388 */ /* 0x000fe80000000800 */
[----:B------:R-:W0:Y:S04]  /*61d0*/  LDS R9, [UR13+0x14] ;  /* 0x0000140dff097984 */ /* 0x000e280008000800 */
[----:B------:R-:W-:Y:S04]  /*61e0*/  STS [R34+0x18], R37 ;  /* 0x0000182522007388 */ /* 0x000fe80000000800 */
[----:B------:R-:W1:Y:S04]  /*61f0*/  LDS R6, [UR13+0x18] ;  /* 0x0000180dff067984 */ /* 0x000e680008000800 */
[----:B------:R-:W-:Y:S04]  /*6200*/  STS [R34+0x1c], R11 ;  /* 0x00001c0b22007388 */ /* 0x000fe80000000800 */
[----:B------:R-:W3:Y:S01]  /*6210*/  LDS R7, [UR13+0x1c] ;  /* 0x00001c0dff077984 */ /* 0x000ee20008000800 */
[----:B------:R-:W-:-:S06]  /*6220*/  UIADD3 UR6, UPT, UPT, UR6, 0x8, URZ ;  /* 0x0000000806067890 */ /* 0x000fcc000fffe0ff */
[----:B------:R-:W-:Y:S01]  /*6230*/  ISETP.NE.AND P0, PT, R24, UR6, PT ;  /* 0x0000000618007c0c */ /* 0x000fe2000bf05270 */
[C---:B----4-:R-:W-:Y:S01]  /*6240*/  FFMA R16, R33.reuse, R10, R16 ;  /* 0x0000000a21107223 */ /* 0x050fe20000000010 */
[C---:B0-----:R-:W-:Y:S01]  /*6250*/  FFMA R17, R33.reuse, R9, R17 ;  /* 0x0000000921117223 */ /* 0x041fe20000000011 */
[C---:B-1----:R-:W-:Y:S01]  /*6260*/  FFMA R18, R33.reuse, R6, R18 ;  /* 0x0000000621127223 */ /* 0x042fe20000000012 */
[----:B---3--:R-:W-:-:S05]  /*6270*/  FFMA R19, R33, R7, R19 ;  /* 0x0000000721137223 */ /* 0x008fca0000000013 */
[----:B------:R0:W-:Y:S01]  /*6280*/  STL.128 [UR16+0x210], R16 ;  /* 0x00021010ff007987 */ /* 0x0001e20008100c10 */
[C---:B--2---:R-:W-:Y:S01]  /*6290*/  FFMA R12, R33.reuse, R5, R12 ;  /* 0x00000005210c7223 */ /* 0x044fe2000000000c */
[C---:B------:R-:W-:Y:S01]  /*62a0*/  FFMA R13, R33.reuse, R35, R13 ;  /* 0x00000023210d7223 */ /* 0x040fe2000000000d */
[C---:B------:R-:W-:Y:S01]  /*62b0*/  FFMA R14, R33.reuse, R8, R14 ;  /* 0x00000008210e7223 */ /* 0x040fe2000000000e */
[----:B------:R-:W-:-:S05]  /*62c0*/  FFMA R15, R33, R4, R15 ;  /* 0x00000004210f7223 */ /* 0x000fca000000000f */
[----:B------:R0:W-:Y:S01]  /*62d0*/  STL.128 [UR16+0x200], R12 ;  /* 0x0002000cff007987 */ /* 0x0001e20008100c10 */
[----:B------:R-:W-:Y:S05]  /*62e0*/  @P0 BRA `(.L_x_49) ;  /* 0xfffffffc00280947 */ /* 0x000fea000383ffff */
[----:B------:R-:W-:-:S15]  /*62f0*/  R2UR UR6, R24 ;  /* 0x00000000180672ca */ /* 0x000fde00000e0000 */
.L_x_48:
[C---:B------:R-:W-:Y:S01]  /*6300*/  ISETP.NE.AND P0, PT, R27.reuse, RZ, PT ;  /* 0x000000ff1b00720c */ /* 0x040fe20003f05270 */
[----:B0-----:R-:W-:-:S12]  /*6310*/  VIADD R12, R27, 0xffffffff ;  /* 0xffffffff1b0c7836 */ /* 0x001fd80000000000 */
[----:B------:R-:W-:Y:S05]  /*6320*/  @!P0 BRA `(.L_x_50) ;  /* 0x0000000400788947 */ /* 0x000fea0003800000 */
[----:B------:R-:W-:Y:S02]  /*6330*/  ISETP.GE.U32.AND P1, PT, R12, 0x3, PT ;  /* 0x000000030c00780c */ /* 0x000fe40003f26070 */
[----:B------:R-:W-:-:S11]  /*6340*/  ISETP.NE.AND P2, PT, R26, RZ, PT ;  /* 0x000000ff1a00720c */ /* 0x000fd60003f45270 */
[----:B------:R-:W-:Y:S05]  /*6350*/  @!P1 BRA `(.L_x_51) ;  /* 0x0000000000a89947 */ /* 0x000fea0003800000 */
[----:B------:R-:W-:Y:S01]  /*6360*/  ULEA UR17, UR6, UR7, 0x2 ;  /* 0x0000000706117291 */ /* 0x000fe2000f8e10ff */
[----:B------:R-:W0:Y:S01]  /*6370*/  S2UR UR16, SR_CgaCtaId ;  /* 0x00000000001079c3 */ /* 0x000e220000008800 */
[----:B------:R-:W2:Y:S07]  /*6380*/  LDCU UR13, c[0x0][0x3d4] ;  /* 0x00007a80ff0d77ac */ /* 0x000eae0008000800 */
[----:B------:R-:W4:Y:S04]  /*6390*/  LDL R14, [UR17] ;  /* 0x00000011ff0e7983 */ /* 0x000f280008100800 */
[----:B------:R-:W4:Y:S04]  /*63a0*/  LDL R18, [UR17+0x4] ;  /* 0x00000411ff127983 */ /* 0x000f280008100800 */
[----:B------:R-:W4:Y:S04]  /*63b0*/  LDL R34, [UR17+0x8] ;  /* 0x00000811ff227983 */ /* 0x000f280008100800 */
[----:B------:R-:W4:Y:S04]  /*63c0*/  LDL R36, [UR17+0xc] ;  /* 0x00000c11ff247983 */ /* 0x000f280008100800 */
[----:B------:R-:W4:Y:S04]  /*63d0*/  LDL R10, [UR17+0x200] ;  /* 0x00020011ff0a7983 */ /* 0x000f280008100800 */
[----:B------:R-:W4:Y:S04]  /*63e0*/  LDL R8, [UR17+0x204] ;  /* 0x00020411ff087983 */ /* 0x000f280008100800 */
[----:B------:R-:W4:Y:S04]  /*63f0*/  LDL R6, [UR17+0x208] ;  /* 0x00020811ff067983 */ /* 0x000f280008100800 */
[----:B---3--:R-:W3:Y:S01]  /*6400*/  LDL R4, [UR17+0x20c] ;  /* 0x00020c11ff047983 */ /* 0x008ee20008100800 */
[----:B--2---:R-:W-:Y:S01]  /*6410*/  UIMAD UR13, UR14, UR13, UR6 ;  /* 0x0000000d0e0d72a4 */ /* 0x004fe2000f8e0206 */
[----:B------:R-:W-:Y:S01]  /*6420*/  UMOV UR15, 0x400 ;  /* 0x00000400000f7882 */ /* 0x000fe20000000000 */
[----:B------:R-:W-:-:S02]  /*6430*/  UIADD3 UR6, UPT, UPT, UR6, 0x4, URZ ;  /* 0x0000000406067890 */ /* 0x000fc4000fffe0ff */
[----:B0-----:R-:W-:Y:S02]  /*6440*/  ULEA UR15, UR16, UR15, 0x18 ;  /* 0x0000000f100f7291 */ /* 0x001fe4000f8ec0ff */
[----:B------:R-:W-:Y:S02]  /*6450*/  VIADD R5, R23, UR13 ;  /* 0x0000000d17057c36 */ /* 0x000fe40008000000 */
[----:B------:R-:W-:-:S03]  /*6460*/  ULEA UR13, UR13, UR15, 0x2 ;  /* 0x0000000f0d0d7291 */ /* 0x000fc6000f8e10ff */
[----:B------:R-:W-:-:S05]  /*6470*/  LEA R5, R5, UR15, 0x2 ;  /* 0x0000000f05057c11 */ /* 0x000fca000f8e10ff */
[----:B------:R-:W4:Y:S04]  /*6480*/  LDS R16, [R5] ;  /* 0x0000000005107984 */ /* 0x000f280000000800 */
[----:B------:R-:W0:Y:S04]  /*6490*/  LDS R7, [R5+0x4] ;  /* 0x0000040005077984 */ /* 0x000e280000000800 */
[----:B------:R-:W2:Y:S04]  /*64a0*/  LDS R9, [R5+0x8] ;  /* 0x0000080005097984 */ /* 0x000ea80000000800 */
[----:B------:R-:W1:Y:S01]  /*64b0*/  LDS R11, [R5+0xc] ;  /* 0x00000c00050b7984 */ /* 0x000e620000000800 */
[C---:B----45:R-:W-:Y:S01]  /*64c0*/  FFMA R14, R33.reuse, R14, R16 ;  /* 0x0000000e210e7223 */ /* 0x070fe20000000010 */
[----:B0-----:R-:W-:-:S04]  /*64d0*/  FFMA R18, R33, R18, R7 ;  /* 0x0000001221127223 */ /* 0x001fc80000000007 */
[----:B------:R-:W-:Y:S01]  /*64e0*/  STS [R5], R14 ;  /* 0x0000000e05007388 */ /* 0x000fe20000000800 */
[----:B--2---:R-:W-:-:S03]  /*64f0*/  FFMA R34, R33, R34, R9 ;  /* 0x0000002221227223 */ /* 0x004fc60000000009 */
[----:B------:R-:W0:Y:S01]  /*6500*/  LDS R7, [UR13] ;  /* 0x0000000dff077984 */ /* 0x000e220008000800 */
[----:B-1----:R-:W-:-:S03]  /*6510*/  FFMA R36, R33, R36, R11 ;  /* 0x0000002421247223 */ /* 0x002fc6000000000b */
[----:B------:R-:W-:Y:S04]  /*6520*/  STS [R5+0x4], R18 ;  /* 0x0000041205007388 */ /* 0x000fe80000000800 */
[----:B------:R-:W1:Y:S04]  /*6530*/  LDS R9, [UR13+0x4] ;  /* 0x0000040dff097984 */ /* 0x000e680008000800 */
[----:B------:R-:W-:Y:S04]  /*6540*/  STS [R5+0x8], R34 ;  /* 0x0000082205007388 */ /* 0x000fe80000000800 */
[----:B------:R-:W2:Y:S04]  /*6550*/  LDS R11, [UR13+0x8] ;  /* 0x0000080dff0b7984 */ /* 0x000ea80008000800 */
[----:B------:R-:W-:Y:S04]  /*6560*/  STS [R5+0xc], R36 ;  /* 0x00000c2405007388 */ /* 0x000fe80000000800 */
[----:B------:R-:W3:Y:S01]  /*6570*/  LDS R13, [UR13+0xc] ;  /* 0x00000c0dff0d7984 */ /* 0x000ee20008000800 */
[----:B0-----:R-:W-:-:S05]  /*6580*/  FFMA R7, R33, R7, R10 ;  /* 0x0000000721077223 */ /* 0x001fca000000000a */
[----:B------:R0:W-:Y:S01]  /*6590*/  STL [UR17+0x200], R7 ;  /* 0x00020007ff007987 */ /* 0x0001e20008100811 */
[----:B-1----:R-:W-:-:S05]  /*65a0*/  FFMA R8, R33, R9, R8 ;  /* 0x0000000921087223 */ /* 0x002fca0000000008 */
[----:B------:R0:W-:Y:S01]  /*65b0*/  STL [UR17+0x204], R8 ;  /* 0x00020408ff007987 */ /* 0x0001e20008100811 */
[----:B--2---:R-:W-:-:S05]  /*65c0*/  FFMA R6, R33, R11, R6 ;  /* 0x0000000b21067223 */ /* 0x004fca0000000006 */
[----:B------:R0:W-:Y:S01]  /*65d0*/  STL [UR17+0x208], R6 ;  /* 0x00020806ff007987 */ /* 0x0001e20008100811 */
[----:B---3--:R-:W-:-:S05]  /*65e0*/  FFMA R4, R33, R13, R4 ;  /* 0x0000000d21047223 */ /* 0x008fca0000000004 */
[----:B------:R0:W-:Y:S02]  /*65f0*/  STL [UR17+0x20c], R4 ;  /* 0x00020c04ff007987 */ /* 0x0001e40008100811 */
.L_x_51:
[----:B------:R-:W-:Y:S05]  /*6600*/  @!P2 BRA `(.L_x_50) ;  /* 0x0000000000c0a947 */ /* 0x000fea0003800000 */
[----:B------:R-:W2:Y:S01]  /*6610*/  LDCU UR17, c[0x0][0x3d4] ;  /* 0x00007a80ff1177ac */ /* 0x000ea20008000800 */
[----:B------:R-:W-:Y:S01]  /*6620*/  ISETP.NE.AND P1, PT, R26, 0x1, PT ;  /* 0x000000011a00780c */ /* 0x000fe20003f25270 */
[----:B--2---:R-:W-:-:S04]  /*6630*/  ULOP3.LUT UR13, UR17, 0x1, URZ, 0xc0, !UPT ;  /* 0x00000001110d7892 */ /* 0x004fc8000f8ec0ff */
[----:B------:R-:W-:-:S08]  /*6640*/  UISETP.NE.U32.AND UP0, UPT, UR13, 0x1, UPT ;  /* 0x000000010d00788c */ /* 0x000fd0000bf05070 */
[----:B------:R-:W-:Y:S05]  /*6650*/  @!P1 BRA `(.L_x_52) ;  /* 0x0000000000689947 */ /* 0x000fea0003800000 */
[----:B------:R-:W-:Y:S01]  /*6660*/  ULEA UR18, UR6, UR7, 0x2 ;  /* 0x0000000706127291 */ /* 0x000fe2000f8e10ff */
[----:B------:R-:W2:Y:S01]  /*6670*/  S2UR UR16, SR_CgaCtaId ;  /* 0x00000000001079c3 */ /* 0x000ea20000008800 */
[----:B------:R-:W4:Y:S07]  /*6680*/  LDCU UR13, c[0x0][0x3d4] ;  /* 0x00007a80ff0d77ac */ /* 0x000f2e0008000800 */
[----:B0--3--:R-:W3:Y:S04]  /*6690*/  LDL R4, [UR18] ;  /* 0x00000012ff047983 */ /* 0x009ee80008100800 */
[----:B------:R-:W3:Y:S04]  /*66a0*/  LDL R10, [UR18+0x4] ;  /* 0x00000412ff0a7983 */ /* 0x000ee80008100800 */
[----:B------:R-:W3:Y:S04]  /*66b0*/  LDL R8, [UR18+0x200] ;  /* 0x00020012ff087983 */ /* 0x000ee80008100800 */
[----:B------:R-:W3:Y:S01]  /*66c0*/  LDL R7, [UR18+0x204] ;  /* 0x00020412ff077983 */ /* 0x000ee20008100800 */
[----:B----4-:R-:W-:Y:S01]  /*66d0*/  UIMAD UR13, UR14, UR13, UR6 ;  /* 0x0000000d0e0d72a4 */ /* 0x010fe2000f8e0206 */
[----:B------:R-:W-:Y:S01]  /*66e0*/  UMOV UR15, 0x400 ;  /* 0x00000400000f7882 */ /* 0x000fe20000000000 */
[----:B------:R-:W-:-:S02]  /*66f0*/  UIADD3 UR6, UPT, UPT, UR6, 0x2, URZ ;  /* 0x0000000206067890 */ /* 0x000fc4000fffe0ff */
[----:B--2---:R-:W-:Y:S02]  /*6700*/  ULEA UR15, UR16, UR15, 0x18 ;  /* 0x0000000f100f7291 */ /* 0x004fe4000f8ec0ff */
[----:B------:R-:W-:Y:S02]  /*6710*/  VIADD R5, R23, UR13 ;  /* 0x0000000d17057c36 */ /* 0x000fe40008000000 */
[----:B------:R-:W-:-:S03]  /*6720*/  ULEA UR13, UR13, UR15, 0x2 ;  /* 0x0000000f0d0d7291 */ /* 0x000fc6000f8e10ff */
[----:B------:R-:W-:-:S05]  /*6730*/  LEA R9, R5, UR15, 0x2 ;  /* 0x0000000f05097c11 */ /* 0x000fca000f8e10ff */
[----:B------:R-:W3:Y:S04]  /*6740*/  LDS R6, [R9] ;  /* 0x0000000009067984 */ /* 0x000ee80000000800 */
[----:B------:R-:W0:Y:S01]  /*6750*/  LDS R5, [R9+0x4] ;  /* 0x0000040009057984 */ /* 0x000e220000000800 */
[C---:B---3-5:R-:W-:Y:S01]  /*6760*/  FFMA R4, R33.reuse, R4, R6 ;  /* 0x0000000421047223 */ /* 0x068fe20000000006 */
[----:B0-----:R-:W-:-:S04]  /*6770*/  FFMA R5, R33, R10, R5 ;  /* 0x0000000a21057223 */ /* 0x001fc80000000005 */
[----:B------:R-:W-:Y:S04]  /*6780*/  STS [R9], R4 ;  /* 0x0000000409007388 */ /* 0x000fe80000000800 */
[----:B------:R-:W0:Y:S04]  /*6790*/  LDS R6, [UR13] ;  /* 0x0000000dff067984 */ /* 0x000e280008000800 */
[----:B------:R-:W-:Y:S04]  /*67a0*/  STS [R9+0x4], R5 ;  /* 0x0000040509007388 */ /* 0x000fe80000000800 */
[----:B------:R-:W2:Y:S01]  /*67b0*/  LDS R10, [UR13+0x4] ;  /* 0x0000040dff0a7984 */ /* 0x000ea20008000800 */
[----:B0-----:R-:W-:-:S05]  /*67c0*/  FFMA R6, R33, R6, R8 ;  /* 0x0000000621067223 */ /* 0x001fca0000000008 */
[----:B------:R4:W-:Y:S01]  /*67d0*/  STL [UR18+0x200], R6 ;  /* 0x00020006ff007987 */ /* 0x0009e20008100812 */
[----:B--2---:R-:W-:-:S05]  /*67e0*/  FFMA R10, R33, R10, R7 ;  /* 0x0000000a210a7223 */ /* 0x004fca0000000007 */
[----:B------:R4:W-:Y:S02]  /*67f0*/  STL [UR18+0x204], R10 ;  /* 0x0002040aff007987 */ /* 0x0009e40008100812 */
.L_x_52:
[----:B------:R-:W-:Y:S05]  /*6800*/  BRA.U UP0, `(.L_x_50) ;  /* 0x0000000100407547 */ /* 0x000fea000b800000 */
[----:B------:R-:W-:-:S09]  /*6810*/  ULEA UR16, UR6, UR7, 0x2 ;  /* 0x0000000706107291 */ /* 0x000fd2000f8e10ff */
[----:B0--3--:R-:W2:Y:S04]  /*6820*/  LDL R4, [UR16] ;  /* 0x00000010ff047983 */ /* 0x009ea80008100800 */
[----:B------:R-:W3:Y:S01]  /*6830*/  LDL R7, [UR16+0x200] ;  /* 0x00020010ff077983 */ /* 0x000ee20008100800 */
[----:B------:R-:W0:Y:S01]  /*6840*/  S2UR UR15, SR_CgaCtaId ;  /* 0x00000000000f79c3 */ /* 0x000e220000008800 */
[----:B------:R-:W-:Y:S01]  /*6850*/  UIMAD UR6, UR14, UR17, UR6 ;  /* 0x000000110e0672a4 */ /* 0x000fe2000f8e0206 */
[----:B------:R-:W-:-:S05]  /*6860*/  UMOV UR13, 0x400 ;  /* 0x00000400000d7882 */ /* 0x000fca0000000000 */
[----:B------:R-:W-:Y:S01]  /*6870*/  IADD3 R5, PT, PT, R23, UR6, RZ ;  /* 0x0000000617057c10 */ /* 0x000fe2000fffe0ff */
[----:B0-----:R-:W-:-:S04]  /*6880*/  ULEA UR13, UR15, UR13, 0x18 ;  /* 0x0000000d0f0d7291 */ /* 0x001fc8000f8ec0ff */
[----:B------:R-:W-:Y:S02]  /*6890*/  ULEA UR6, UR6, UR13, 0x2 ;  /* 0x0000000d06067291 */ /* 0x000fe4000f8e10ff */
[----:B------:R-:W-:-:S05]  /*68a0*/  LEA R5, R5, UR13, 0x2 ;  /* 0x0000000d05057c11 */ /* 0x000fca000f8e10ff */
[----:B----4-:R-:W2:Y:S02]  /*68b0*/  LDS R6, [R5] ;  /* 0x0000000005067984 */ /* 0x010ea40000000800 */
[----:B--2--5:R-:W-:-:S05]  /*68c0*/  FFMA R4, R33, R4, R6 ;  /* 0x0000000421047223 */ /* 0x024fca0000000006 */
[----:B------:R-:W-:Y:S04]  /*68d0*/  STS [R5], R4 ;  /* 0x0000000405007388 */ /* 0x000fe80000000800 */
[----:B------:R-:W3:Y:S02]  /*68e0*/  LDS R6, [UR6] ;  /* 0x00000006ff067984 */ /* 0x000ee40008000800 */
[----:B---3--:R-:W-:-:S05]  /*68f0*/  FFMA R6, R33, R6, R7 ;  /* 0x0000000621067223 */ /* 0x008fca0000000007 */
[----:B------:R2:W-:Y:S02]  /*6900*/  STL [UR16+0x200], R6 ;  /* 0x00020006ff007987 */ /* 0x0005e40008100810 */
.L_x_50:
[----:B------:R-:W-:Y:S05]  /*6910*/  BRA.U UP1, `(.L_x_53) ;  /* 0xfffffff501687547 */ /* 0x000fea000b83ffff */
[----:B------:R-:W-:-:S07]  /*6920*/  IMAD.MOV.U32 R17, RZ, RZ, RZ ;  /* 0x000000ffff117224 */ /* 0x000fce00078e00ff */
.L_x_59:
[----:B-----5:R-:W-:Y:S01]  /*6930*/  IMAD R13, R17, 0x4, R20 ;  /* 0x00000004110d7824 */ /* 0x020fe200078e0214 */
[----:B-1----:R-:W1:Y:S05]  /*6940*/  LDC R5, c[0x0][0x3d0] ;  /* 0x0000f400ff057b82 */ /* 0x002e6a0000000800 */
[----:B-----5:R-:W5:Y:S01]  /*6950*/  LDL R13, [R13] ;  /* 0x000000000d0d7983 */ /* 0x020f620000100800 */
[----:B------:R-:W-:Y:S01]  /*6960*/  ISETP.GE.U32.AND P2, PT, R29, 0xf, PT ;  /* 0x0000000f1d00780c */ /* 0x000fe20003f46070 */
[----:B0-----:R-:W-:Y:S02]  /*6970*/  IMAD.MOV.U32 R7, RZ, RZ, RZ ;  /* 0x000000ffff077224 */ /* 0x001fe400078e00ff */
[----:B-1----:R-:W-:-:S04]  /*6980*/  IMAD R14, R2, R5, UR4 ;  /* 0x00000004020e7e24 */ /* 0x002fc8000f8e0205 */
[----:B------:R-:W-:Y:S02]  /*6990*/  IMAD.IADD R14, R14, 0x1, R17 ;  /* 0x000000010e0e7824 */ /* 0x000fe400078e0211 */
[----:B------:R-:W-:-:S05]  /*69a0*/  VIADD R17, R17, 0x1 ;  /* 0x0000000111117836 */ /* 0x000fca0000000000 */
[----:B------:R-:W-:Y:S01]  /*69b0*/  ISETP.NE.AND P1, PT, R17, 0x80, PT ;  /* 0x000000801100780c */ /* 0x000fe20003f25270 */
[----:B------:R-:W-:-:S12]  /*69c0*/  @!P2 BRA `(.L_x_54) ;  /* 0x0000000000c8a947 */ /* 0x000fd80003800000 */
[----:B------:R-:W-:Y:S01]  /*69d0*/  HFMA2 R16, -RZ, RZ, 0, 0 ;  /* 0x00000000ff107431 */ /* 0x000fe200000001ff */
[----:B------:R-:W0:Y:S06]  /*69e0*/  LDCU UR5, c[0x0][0x3d4] ;  /* 0x00007a80ff0577ac */ /* 0x000e2c0008000800 */
.L_x_55:
[----:B-1----:R-:W1:Y:S01]  /*69f0*/  LDC.64 R18, c[0x0][0x3a8] ;  /* 0x0000ea00ff127b82 */ /* 0x002e620000000a00 */
[----:B0-----:R-:W-:Y:S02]  /*6a00*/  IMAD R5, R14, UR5, R16 ;  /* 0x000000050e057c24 */ /* 0x001fe4000f8e0210 */
[----:B------:R-:W-:Y:S02]  /*6a10*/  IMAD R15, R16, 0x4, R0 ;  /* 0x00000004100f7824 */ /* 0x000fe400078e0200 */
[----:B-1----:R-:W-:-:S03]  /*6a20*/  IMAD.WIDE R18, R5, 0x4, R18 ;  /* 0x0000000405127825 */ /* 0x002fc600078e0212 */
[----:B--234-:R-:W2:Y:S04]  /*6a30*/  LDL.128 R4, [R15] ;  /* 0x000000000f047983 */ /* 0x01cea80000100c00 */
[----:B------:R-:W2:Y:S04]  /*6a40*/  LDG.E R8, desc[UR8][R18.64] ;  /* 0x0000000812087981 */ /* 0x000ea8000c1e1900 */
[----:B------:R-:W3:Y:S04]  /*6a50*/  LDG.E R10, desc[UR8][R18.64+0x4] ;  /* 0x00000408120a7981 */ /* 0x000ee8000c1e1900 */
[----:B------:R-:W4:Y:S04]  /*6a60*/  LDG.E R9, desc[UR8][R18.64+0x8] ;  /* 0x0000080812097981 */ /* 0x000f28000c1e1900 */
[----:B------:R-:W4:Y:S04]  /*6a70*/  LDG.E R34, desc[UR8][R18.64+0xc] ;  /* 0x00000c0812227981 */ /* 0x000f28000c1e1900 */
[----:B------:R-:W4:Y:S04]  /*6a80*/  LDG.E R35, desc[UR8][R18.64+0x10] ;  /* 0x0000100812237981 */ /* 0x000f28000c1e1900 */
[----:B------:R-:W4:Y:S04]  /*6a90*/  LDG.E R33, desc[UR8][R18.64+0x18] ;  /* 0x0000180812217981 */ /* 0x000f28000c1e1900 */
[----:B------:R-:W4:Y:S04]  /*6aa0*/  LDG.E R36, desc[UR8][R18.64+0x14] ;  /* 0x0000140812247981 */ /* 0x000f28000c1e1900 */
[----:B------:R-:W4:Y:S01]  /*6ab0*/  LDG.E R37, desc[UR8][R18.64+0x2c] ;  /* 0x00002c0812257981 */ /* 0x000f22000c1e1900 */
[C---:B--2--5:R-:W-:Y:S01]  /*6ac0*/  FFMA R4, R13.reuse, R8, R4 ;  /* 0x000000080d047223 */ /* 0x064fe20000000004 */
[C---:B---3--:R-:W-:Y:S01]  /*6ad0*/  FFMA R5, R13.reuse, R10, R5 ;  /* 0x0000000a0d057223 */ /* 0x048fe20000000005 */
[----:B----4-:R-:W-:-:S02]  /*6ae0*/  FFMA R6, R13, R9, R6 ;  /* 0x000000090d067223 */ /* 0x010fc40000000006 */
[----:B------:R-:W2:Y:S01]  /*6af0*/  LDL.128 R8, [R15+0x10] ;  /* 0x000010000f087983 */ /* 0x000ea20000100c00 */
[----:B------:R-:W-:-:S03]  /*6b00*/  FFMA R7, R13, R34, R7 ;  /* 0x000000220d077223 */ /* 0x000fc60000000007 */
[----:B------:R-:W3:Y:S04]  /*6b10*/  LDG.E R34, desc[UR8][R18.64+0x1c] ;  /* 0x00001c0812227981 */ /* 0x000ee8000c1e1900 */
[----:B------:R0:W-:Y:S04]  /*6b20*/  STL.128 [R15], R4 ;  /* 0x000000040f007387 */ /* 0x0001e80000100c00 */
[----:B0-----:R-:W4:Y:S01]  /*6b30*/  LDL.128 R4, [R15+0x20] ;  /* 0x000020000f047983 */ /* 0x001f220000100c00 */
[C---:B--2---:R-:W-:Y:S01]  /*6b40*/  FFMA R8, R13.reuse, R35, R8 ;  /* 0x000000230d087223 */ /* 0x044fe20000000008 */
[----:B------:R-:W-:-:S02]  /*6b50*/  FFMA R10, R13, R33, R10 ;  /* 0x000000210d0a7223 */ /* 0x000fc4000000000a */
[----:B------:R-:W4:Y:S01]  /*6b60*/  LDG.E R35, desc[UR8][R18.64+0x28] ;  /* 0x0000280812237981 */ /* 0x000f22000c1e1900 */
[----:B---3--:R-:W-:-:S03]  /*6b70*/  FFMA R11, R13, R34, R11 ;  /* 0x000000220d0b7223 */ /* 0x008fc6000000000b */
[----:B------:R-:W2:Y:S04]  /*6b80*/  LDG.E R33, desc[UR8][R18.64+0x20] ;  /* 0x0000200812217981 */ /* 0x000ea8000c1e1900 */
[----:B------:R-:W3:Y:S01]  /*6b90*/  LDG.E R34, desc[UR8][R18.64+0x24] ;  /* 0x0000240812227981 */ /* 0x000ee2000c1e1900 */
[----:B------:R-:W-:-:S03]  /*6ba0*/  FFMA R9, R13, R36, R9 ;  /* 0x000000240d097223 */ /* 0x000fc60000000009 */
[----:B------:R-:W3:Y:S04]  /*6bb0*/  LDG.E R36, desc[UR8][R18.64+0x3c] ;  /* 0x00003c0812247981 */ /* 0x000ee8000c1e1900 */
[----:B------:R0:W-:Y:S04]  /*6bc0*/  STL.128 [R15+0x10], R8 ;  /* 0x000010080f007387 */ /* 0x0001e80000100c00 */
[----:B0-----:R-:W3:Y:S01]  /*6bd0*/  LDL.128 R8, [R15+0x30] ;  /* 0x000030000f087983 */ /* 0x001ee20000100c00 */
[----:B----4-:R-:W-:-:S03]  /*6be0*/  FFMA R6, R13, R35, R6 ;  /* 0x000000230d067223 */ /* 0x010fc60000000006 */
[----:B------:R-:W4:Y:S01]  /*6bf0*/  LDG.E R35, desc[UR8][R18.64+0x30] ;  /* 0x0000300812237981 */ /* 0x000f22000c1e1900 */
[----:B--2---:R-:W-:-:S03]  /*6c00*/  FFMA R4, R13, R33, R4 ;  /* 0x000000210d047223 */ /* 0x004fc60000000004 */
[----:B------:R-:W2:Y:S01]  /*6c10*/  LDG.E R33, desc[UR8][R18.64+0x38] ;  /* 0x0000380812217981 */ /* 0x000ea2000c1e1900 */
[----:B---3--:R-:W-:-:S03]  /*6c20*/  FFMA R5, R13, R34, R5 ;  /* 0x000000220d057223 */ /* 0x008fc60000000005 */
[----:B------:R-:W3:Y:S01]  /*6c30*/  LDG.E R34, desc[UR8][R18.64+0x34] ;  /* 0x0000340812227981 */ /* 0x000ee2000c1e1900 */
[----:B------:R-:W-:Y:S01]  /*6c40*/  FFMA R7, R13, R37, R7 ;  /* 0x000000250d077223 */ /* 0x000fe20000000007 */
[----:B------:R-:W-:-:S04]  /*6c50*/  VIADD R16, R16, 0x10 ;  /* 0x0000001010107836 */ /* 0x000fc80000000000 */
[----:B------:R1:W-:Y:S01]  /*6c60*/  STL.128 [R15+0x20], R4 ;  /* 0x000020040f007387 */ /* 0x0003e20000100c00 */
[----:B------:R-:W-:Y:S01]  /*6c70*/  ISETP.NE.AND P2, PT, R16, R25, PT ;  /* 0x000000191000720c */ /* 0x000fe20003f45270 */
[C---:B------:R-:W-:Y:S01]  /*6c80*/  FFMA R11, R13.reuse, R36, R11 ;  /* 0x000000240d0b7223 */ /* 0x040fe2000000000b */
[C---:B----4-:R-:W-:Y:S01]  /*6c90*/  FFMA R8, R13.reuse, R35, R8 ;  /* 0x000000230d087223 */ /* 0x050fe20000000008 */
[C---:B--2---:R-:W-:Y:S01]  /*6ca0*/  FFMA R10, R13.reuse, R33, R10 ;  /* 0x000000210d0a7223 */ /* 0x044fe2000000000a */
[----:B---3--:R-:W-:-:S05]  /*6cb0*/  FFMA R9, R13, R34, R9 ;  /* 0x000000220d097223 */ /* 0x008fca0000000009 */
[----:B------:R1:W-:Y:S04]  /*6cc0*/  STL.128 [R15+0x30], R8 ;  /* 0x000030080f007387 */ /* 0x0003e80000100c00 */
[----:B------:R-:W-:Y:S05]  /*6cd0*/  @P2 BRA `(.L_x_55) ;  /* 0xfffffffc00442947 */ /* 0x000fea000383ffff */
[----:B-1----:R-:W-:-:S07]  /*6ce0*/  IMAD.MOV.U32 R7, RZ, RZ, R25 ;  /* 0x000000ffff077224 */ /* 0x002fce00078e0019 */
.L_x_54:
[----:B------:R-:W-:-:S13]  /*6cf0*/  ISETP.NE.AND P2, PT, R28, RZ, PT ;  /* 0x000000ff1c00720c */ /* 0x000fda0003f45270 */
[----:B------:R-:W-:Y:S05]  /*6d00*/  @!P2 BRA `(.L_x_56) ;  /* 0x000000040060a947 */ /* 0x000fea0003800000 */
[----:B---3--:R-:W-:-:S05]  /*6d10*/  VIADD R4, R28, 0xffffffff ;  /* 0xffffffff1c047836 */ /* 0x008fca0000000000 */
[----:B------:R-:W-:-:S13]  /*6d20*/  ISETP.GE.U32.AND P2, PT, R4, 0x7, PT ;  /* 0x000000070400780c */ /* 0x000fda0003f46070 */
[----:B------:R-:W-:Y:S05]  /*6d30*/  @!P2 BRA `(.L_x_57) ;  /* 0x000000000098a947 */ /* 0x000fea0003800000 */
[----:B------:R-:W0:Y:S01]  /*6d40*/  LDC.64 R4, c[0x0][0x3a8] ;  /* 0x0000ea00ff047b82 */ /* 0x000e220000000a00 */
[----:B------:R-:W1:Y:S01]  /*6d50*/  LDCU UR5, c[0x0][0x3d4] ;  /* 0x00007a80ff0577ac */ /* 0x000e620008000800 */
[----:B--2-4-:R-:W-:-:S05]  /*6d60*/  IMAD R6, R7, 0x4, R0 ;  /* 0x0000000407067824 */ /* 0x014fca00078e0200 */
[----:B------:R-:W2:Y:S04]  /*6d70*/  LDL R10, [R6] ;  /* 0x00000000060a7983 */ /* 0x000ea80000100800 */
[----:B------:R-:W3:Y:S04]  /*6d80*/  LDL R15, [R6+0x4] ;  /* 0x00000400060f7983 */ /* 0x000ee80000100800 */
[----:B------:R-:W4:Y:S01]  /*6d90*/  LDL R19, [R6+0x8] ;  /* 0x0000080006137983 */ /* 0x000f220000100800 */
[----:B-1----:R-:W-:-:S03]  /*6da0*/  IMAD R9, R14, UR5, R7 ;  /* 0x000000050e097c24 */ /* 0x002fc6000f8e0207 */
[----:B------:R-:W4:Y:S01]  /*6db0*/  LDL R35, [R6+0x14] ;  /* 0x0000140006237983 */ /* 0x000f220000100800 */
[----:B0-----:R-:W-:-:S03]  /*6dc0*/  IMAD.WIDE R4, R9, 0x4, R4 ;  /* 0x0000000409047825 */ /* 0x001fc600078e0204 */
[----:B------:R-:W4:Y:S04]  /*6dd0*/  LDL R33, [R6+0x10] ;  /* 0x0000100006217983 */ /* 0x000f280000100800 */
[----:B------:R-:W2:Y:S04]  /*6de0*/  LDG.E R8, desc[UR8][R4.64] ;  /* 0x0000000804087981 */ /* 0x000ea8000c1e1900 */
[----:B------:R-:W3:Y:S04]  /*6df0*/  LDG.E R36, desc[UR8][R4.64+0x4] ;  /* 0x0000040804247981 */ /* 0x000ee8000c1e1900 */
[----:B------:R-:W4:Y:S04]  /*6e00*/  LDG.E R9, desc[UR8][R4.64+0x8] ;  /* 0x0000080804097981 */ /* 0x000f28000c1e1900 */
[----:B------:R-:W4:Y:S04]  /*6e10*/  LDG.E R34, desc[UR8][R4.64+0xc] ;  /* 0x00000c0804227981 */ /* 0x000f28000c1e1900 */
[----:B------:R-:W4:Y:S04]  /*6e20*/  LDG.E R18, desc[UR8][R4.64+0x10] ;  /* 0x0000100804127981 */ /* 0x000f28000c1e1900 */
[----:B------:R0:W4:Y:S04]  /*6e30*/  LDG.E R16, desc[UR8][R4.64+0x1c] ;  /* 0x00001c0804107981 */ /* 0x000128000c1e1900 */
[----:B------:R-:W4:Y:S01]  /*6e40*/  LDL R37, [R6+0x18] ;  /* 0x0000180006257983 */ /* 0x000f220000100800 */
[----:B--2--5:R-:W-:-:S03]  /*6e50*/  FFMA R11, R13, R8, R10 ;  /* 0x000000080d0b7223 */ /* 0x024fc6000000000a */
[----:B------:R-:W2:Y:S01]  /*6e60*/  LDG.E R10, desc[UR8][R4.64+0x14] ;  /* 0x00001408040a7981 */ /* 0x000ea2000c1e1900 */
[----:B---3--:R-:W-:-:S03]  /*6e70*/  FFMA R15, R13, R36, R15 ;  /* 0x000000240d0f7223 */ /* 0x008fc6000000000f */
[----:B------:R-:W3:Y:S01]  /*6e80*/  LDG.E R8, desc[UR8][R4.64+0x18] ;  /* 0x0000180804087981 */ /* 0x000ee2000c1e1900 */
[----:B----4-:R-:W-:-:S03]  /*6e90*/  FFMA R19, R13, R9, R19 ;  /* 0x000000090d137223 */ /* 0x010fc60000000013 */
[----:B------:R-:W0:Y:S04]  /*6ea0*/  LDL R36, [R6+0xc] ;  /* 0x00000c0006247983 */ /* 0x000e280000100800 */
[----:B------:R-:W4:Y:S01]  /*6eb0*/  LDL R9, [R6+0x1c] ;  /* 0x00001c0006097983 */ /* 0x000f220000100800 */
[----:B------:R-:W-:-:S03]  /*6ec0*/  FFMA R33, R13, R18, R33 ;  /* 0x000000120d217223 */ /* 0x000fc60000000021 */
[----:B------:R2:W-:Y:S04]  /*6ed0*/  STL [R6], R11 ;  /* 0x0000000b06007387 */ /* 0x0005e80000100800 */
[----:B------:R1:W-:Y:S04]  /*6ee0*/  STL [R6+0x4], R15 ;  /* 0x0000040f06007387 */ /* 0x0003e80000100800 */
[----:B------:R1:W-:Y:S04]  /*6ef0*/  STL [R6+0x8], R19 ;  /* 0x0000081306007387 */ /* 0x0003e80000100800 */
[----:B------:R1:W-:Y:S01]  /*6f00*/  STL [R6+0x10], R33 ;  /* 0x0000102106007387 */ /* 0x0003e20000100800 */
[----:B------:R-:W-:Y:S01]  /*6f10*/  IADD3 R7, PT, PT, R7, 0x8, RZ ;  /* 0x0000000807077810 */ /* 0x000fe20007ffe0ff */
[C---:B--2---:R-:W-:Y:S01]  /*6f20*/  FFMA R11, R13.reuse, R10, R35 ;  /* 0x0000000a0d0b7223 */ /* 0x044fe20000000023 */
[C---:B---3--:R-:W-:Y:S01]  /*6f30*/  FFMA R35, R13.reuse, R8, R37 ;  /* 0x000000080d237223 */ /* 0x048fe20000000025 */
[C---:B0-----:R-:W-:Y:S01]  /*6f40*/  FFMA R5, R13.reuse, R34, R36 ;  /* 0x000000220d057223 */ /* 0x041fe20000000024 */
[----:B----4-:R-:W-:-:S04]  /*6f50*/  FFMA R9, R13, R16, R9 ;  /* 0x000000100d097223 */ /* 0x010fc80000000009 */
[----:B------:R1:W-:Y:S04]  /*6f60*/  STL [R6+0xc], R5 ;  /* 0x00000c0506007387 */ /* 0x0003e80000100800 */
[----:B------:R1:W-:Y:S04]  /*6f70*/  STL [R6+0x14], R11 ;  /* 0x0000140b06007387 */ /* 0x0003e80000100800 */
[----:B------:R1:W-:Y:S04]  /*6f80*/  STL [R6+0x18], R35 ;  /* 0x0000182306007387 */ /* 0x0003e80000100800 */
[----:B------:R1:W-:Y:S02]  /*6f90*/  STL [R6+0x1c], R9 ;  /* 0x00001c0906007387 */ /* 0x0003e40000100800 */
.L_x_57:
[----:B------:R-:W-:Y:S05]  /*6fa0*/  @!P0 BRA `(.L_x_56) ;  /* 0x0000000000b88947 */ /* 0x000fea0003800000 */
[----:B------:R-:W-:Y:S02]  /*6fb0*/  ISETP.GE.U32.AND P2, PT, R12, 0x3, PT ;  /* 0x000000030c00780c */ /* 0x000fe40003f46070 */
[----:B------:R-:W-:-:S11]  /*6fc0*/  ISETP.NE.AND P3, PT, R26, RZ, PT ;  /* 0x000000ff1a00720c */ /* 0x000fd60003f65270 */
[----:B------:R-:W-:Y:S05]  /*6fd0*/  @!P2 BRA `(.L_x_58) ;  /* 0x000000000058a947 */ /* 0x000fea0003800000 */
[----:B-1----:R-:W0:Y:S01]  /*6fe0*/  LDC.64 R4, c[0x0][0x3a8] ;  /* 0x0000ea00ff047b82 */ /* 0x002e220000000a00 */
[----:B------:R-:W1:Y:S01]  /*6ff0*/  LDCU UR5, c[0x0][0x3d4] ;  /* 0x00007a80ff0577ac */ /* 0x000e620008000800 */
[----:B------:R-:W-:-:S05]  /*7000*/  IMAD R11, R7, 0x4, R0 ;  /* 0x00000004070b7824 */ /* 0x000fca00078e0200 */
[----:B--2-4-:R-:W2:Y:S04]  /*7010*/  LDL R6, [R11] ;  /* 0x000000000b067983 */ /* 0x014ea80000100800 */
[----:B------:R-:W3:Y:S04]  /*7020*/  LDL R10, [R11+0x8] ;  /* 0x000008000b0a7983 */ /* 0x000ee80000100800 */
[----:B------:R-:W4:Y:S01]  /*7030*/  LDL R8, [R11+0x4] ;  /* 0x000004000b087983 */ /* 0x000f220000100800 */
[----:B-1----:R-:W-:-:S03]  /*7040*/  IMAD R9, R14, UR5, R7 ;  /* 0x000000050e097c24 */ /* 0x002fc6000f8e0207 */
[----:B------:R-:W4:Y:S01]  /*7050*/  LDL R16, [R11+0xc] ;  /* 0x00000c000b107983 */ /* 0x000f220000100800 */
[----:B0-----:R-:W-:-:S05]  /*7060*/  IMAD.WIDE R4, R9, 0x4, R4 ;  /* 0x0000000409047825 */ /* 0x001fca00078e0204 */
[----:B------:R-:W2:Y:S04]  /*7070*/  LDG.E R9, desc[UR8][R4.64] ;  /* 0x0000000804097981 */ /* 0x000ea8000c1e1900 */
[----:B------:R-:W3:Y:S04]  /*7080*/  LDG.E R19, desc[UR8][R4.64+0x8] ;  /* 0x0000080804137981 */ /* 0x000ee8000c1e1900 */
[----:B------:R-:W4:Y:S04]  /*7090*/  LDG.E R15, desc[UR8][R4.64+0x4] ;  /* 0x00000408040f7981 */ /* 0x000f28000c1e1900 */
[----:B------:R-:W4:Y:S01]  /*70a0*/  LDG.E R33, desc[UR8][R4.64+0xc] ;  /* 0x00000c0804217981 */ /* 0x000f22000c1e1900 */
[----:B------:R-:W-:-:S02]  /*70b0*/  VIADD R7, R7, 0x4 ;  /* 0x0000000407077836 */ /* 0x000fc40000000000 */
[C---:B--2--5:R-:W-:Y:S01]  /*70c0*/  FFMA R6, R13.reuse, R9, R6 ;  /* 0x000000090d067223 */ /* 0x064fe20000000006 */
[C---:B---3--:R-:W-:Y:S01]  /*70d0*/  FFMA R9, R13.reuse, R19, R10 ;  /* 0x000000130d097223 */ /* 0x048fe2000000000a */
[C---:B----4-:R-:W-:Y:S01]  /*70e0*/  FFMA R8, R13.reuse, R15, R8 ;  /* 0x0000000f0d087223 */ /* 0x050fe20000000008 */
[----:B------:R-:W-:Y:S02]  /*70f0*/  FFMA R10, R13, R33, R16 ;  /* 0x000000210d0a7223 */ /* 0x000fe40000000010 */
[----:B------:R0:W-:Y:S04]  /*7100*/  STL [R11], R6 ;  /* 0x000000060b007387 */ /* 0x0001e80000100800 */
[----:B------:R0:W-:Y:S04]  /*7110*/  STL [R11+0x4], R8 ;  /* 0x000004080b007387 */ /* 0x0001e80000100800 */
[----:B------:R0:W-:Y:S04]  /*7120*/  STL [R11+0x8], R9 ;  /* 0x000008090b007387 */ /* 0x0001e80000100800 */
[----:B------:R0:W-:Y:S02]  /*7130*/  STL [R11+0xc], R10 ;  /* 0x00000c0a0b007387 */ /* 0x0001e40000100800 */
.L_x_58:
[----:B------:R-:W-:Y:S05]  /*7140*/  @!P3 BRA `(.L_x_56) ;  /* 0x000000000050b947 */ /* 0x000fea0003800000 */
[----:B-1----:R-:W1:Y:S01]  /*7150*/  LDC.64 R4, c[0x0][0x3a8] ;  /* 0x0000ea00ff047b82 */ /* 0x002e620000000a00 */
[----:B------:R-:W0:Y:S02]  /*7160*/  LDCU UR5, c[0x0][0x3d4] ;  /* 0x00007a80ff0577ac */ /* 0x000e240008000800 */
[----:B0-----:R-:W-:Y:S02]  /*7170*/  IMAD R9, R14, UR5, R7 ;  /* 0x000000050e097c24 */ /* 0x001fe4000f8e0207 */
[----:B------:R-:W-:Y:S02]  /*7180*/  IMAD R7, R7, 0x4, R0 ;  /* 0x0000000407077824 */ /* 0x000fe400078e0200 */
[----:B-1----:R-:W-:-:S03]  /*7190*/  IMAD.WIDE R4, R9, 0x4, R4 ;  /* 0x0000000409047825 */ /* 0x002fc600078e0204 */
[----:B------:R-:W3:Y:S04]  /*71a0*/  LDL R8, [R7] ;  /* 0x0000000007087983 */ /* 0x000ee80000100800 */
[----:B--2-4-:R-:W3:Y:S01]  /*71b0*/  LDG.E R6, desc[UR8][R4.64] ;  /* 0x0000000804067981 */ /* 0x014ee2000c1e1900 */
[----:B------:R-:W-:Y:S01]  /*71c0*/  ISETP.NE.AND P2, PT, R26, 0x1, PT ;  /* 0x000000011a00780c */ /* 0x000fe20003f45270 */
[----:B---3-5:R-:W-:-:S05]  /*71d0*/  FFMA R6, R13, R6, R8 ;  /* 0x000000060d067223 */ /* 0x028fca0000000008 */
[----:B------:R0:W-:Y:S07]  /*71e0*/  STL [R7], R6 ;  /* 0x0000000607007387 */ /* 0x0001ee0000100800 */
[----:B------:R-:W-:Y:S05]  /*71f0*/  @!P2 BRA `(.L_x_56) ;  /* 0x000000000024a947 */ /* 0x000fea0003800000 */
[----:B------:R-:W-:Y:S01]  /*7200*/  ISETP.NE.AND P2, PT, R26, 0x2, PT ;  /* 0x000000021a00780c */ /* 0x000fe20003f45270 */
[----:B0-----:R-:W2:Y:S04]  /*7210*/  LDG.E R6, desc[UR8][R4.64+0x4] ;  /* 0x0000040804067981 */ /* 0x001ea8000c1e1900 */
[----:B------:R-:W2:Y:S08]  /*7220*/  LDL R10, [R7+0x4] ;  /* 0x00000400070a7983 */ /* 0x000eb00000100800 */
[----:B------:R-:W3:Y:S04]  /*7230*/  @P2 LDG.E R8, desc[UR8][R4.64+0x8] ;  /* 0x0000080804082981 */ /* 0x000ee8000c1e1900 */
[----:B------:R-:W3:Y:S01]  /*7240*/  @P2 LDL R9, [R7+0x8] ;  /* 0x0000080007092983 */ /* 0x000ee20000100800 */
[----:B--2---:R-:W-:-:S05]  /*7250*/  FFMA R6, R13, R6, R10 ;  /* 0x000000060d067223 */ /* 0x004fca000000000a */
[----:B------:R0:W-:Y:S01]  /*7260*/  STL [R7+0x4], R6 ;  /* 0x0000040607007387 */ /* 0x0001e20000100800 */
[----:B---3--:R-:W-:-:S05]  /*7270*/  @P2 FFMA R8, R13, R8, R9 ;  /* 0x000000080d082223 */ /* 0x008fca0000000009 */
[----:B------:R0:W-:Y:S02]  /*7280*/  @P2 STL [R7+0x8], R8 ;  /* 0x0000080807002387 */ /* 0x0001e40000100800 */
.L_x_56:
[----:B------:R-:W-:Y:S05]  /*7290*/  @P1 BRA `(.L_x_59) ;  /* 0xfffffff400a41947 */ /* 0x000fea000383ffff */
.L_x_47:
[----:B---3--:R-:W3:Y:S01]  /*72a0*/  LDC R4, c[0x0][0x3d0] ;  /* 0x0000f400ff047b82 */ /* 0x008ee20000000800 */
[----:B------:R-:W-:-:S07]  /*72b0*/  UIADD3 UR4, UPT, UPT, UR4, 0x80, URZ ;  /* 0x0000008004047890 */ /* 0x000fce000fffe0ff */
[----:B------:R-:W-:Y:S01]  /*72c0*/  BAR.SYNC.DEFER_BLOCKING 0x0 ;  /* 0x0000000000007b1d */ /* 0x000fe20000010000 */
[----:B---3--:R-:W-:-:S13]  /*72d0*/  ISETP.LE.AND P0, PT, R4, UR4, PT ;  /* 0x0000000404007c0c */ /* 0x008fda000bf03270 */
[----:B------:R-:W-:Y:S05]  /*72e0*/  @!P0 BRA `(.L_x_60) ;  /* 0xffffff94004c8947 */ /* 0x000fea000383ffff */
.L_x_14:
[----:B------:R-:W3:Y:S02]  /*72f0*/  LDCU UR5, c[0x0][0x3d4] ;  /* 0x00007a80ff0577ac */ /* 0x000ee40008000800 */
[----:B---3--:R-:W-:-:S13]  /*7300*/  ISETP.GE.AND P0, PT, R30, UR5, PT ;  /* 0x000000051e007c0c */ /* 0x008fda000bf06270 */
[----:B------:R-:W-:Y:S05]  /*7310*/  @P0 EXIT ;  /* 0x000000000000094d */ /* 0x000fea0003800000 */
[----:B------:R-:W3:Y:S01]  /*7320*/  S2R R3, SR_CTAID.Y ;  /* 0x0000000000037919 */ /* 0x000ee20000002600 */
[----:B------:R-:W3:Y:S01]  /*7330*/  LDC R0, c[0x0][0x3cc] ;  /* 0x0000f300ff007b82 */ /* 0x000ee20000000800 */
[----:B------:R-:W3:Y:S07]  /*7340*/  LDCU UR4, c[0x0][0x360] ;  /* 0x00006c00ff0477ac */ /* 0x000eee0008000800 */
[----:B012-4-:R-:W0:Y:S08]  /*7350*/  LDC.64 R6, c[0x0][0x3b8] ;  /* 0x0000ee00ff067b82 */ /* 0x017e300000000a00 */
[----:B------:R-:W1:Y:S01]  /*7360*/  LDC.64 R8, c[0x0][0x3c0] ;  /* 0x0000f000ff087b82 */ /* 0x000e620000000a00 */
[----:B---3--:R-:W-:-:S04]  /*7370*/  IMAD R0, R32, R0, R3 ;  /* 0x0000000020007224 */ /* 0x008fc800078e0203 */
[----:B------:R-:W-:-:S07]  /*7380*/  IMAD R31, R0, R4, R31 ;  /* 0x00000004001f7224 */ /* 0x000fce00078e021f */
.L_x_61:
[----:B------:R-:W-:-:S05]  /*7390*/  LEA R0, R30, UR7, 0x2 ;  /* 0x000000071e007c11 */ /* 0x000fca000f8e10ff */
[----:B--2---:R-:W2:Y:S04]  /*73a0*/  LDL R11, [R0+0x200] ;  /* 0x00020000000b7983 */ /* 0x004ea80000100800 */
[----:B-----5:R-:W3:Y:S01]  /*73b0*/  LDL R13, [R0+0x400] ;  /* 0x00040000000d7983 */ /* 0x020ee20000100800 */
[----:B------:R-:W-:Y:S02]  /*73c0*/  IMAD R5, R31, UR5, R30 ;  /* 0x000000051f057c24 */ /* 0x000fe4000f8e021e */
[----:B------:R-:W-:Y:S02]  /*73d0*/  VIADD R30, R30, UR4 ;  /* 0x000000041e1e7c36 */ /* 0x000fe40008000000 */
[----:B0-----:R-:W-:-:S03]  /*73e0*/  IMAD.WIDE R2, R5, 0x4, R6 ;  /* 0x0000000405027825 */ /* 0x001fc600078e0206 */
[----:B------:R-:W-:Y:S01]  /*73f0*/  ISETP.GE.AND P0, PT, R30, UR5, PT ;  /* 0x000000051e007c0c */ /* 0x000fe2000bf06270 */
[----:B-1----:R-:W-:Y:S01]  /*7400*/  IMAD.WIDE R4, R5, 0x4, R8 ;  /* 0x0000000405047825 */ /* 0x002fe200078e0208 */
[----:B--2---:R2:W-:Y:S04]  /*7410*/  REDG.E.ADD.F32.FTZ.RN.STRONG.GPU desc[UR8][R2.64], R11 ;  /* 0x0000000b020079a6 */ /* 0x0045e8000c12f308 */
[----:B---3--:R2:W-:Y:S07]  /*7420*/  REDG.E.ADD.F32.FTZ.RN.STRONG.GPU desc[UR8][R4.64], R13 ;  /* 0x0000000d040079a6 */ /* 0x0085ee000c12f308 */
[----:B------:R-:W-:Y:S05]  /*7430*/  @!P0 BRA `(.L_x_61) ;  /* 0xfffffffc00d48947 */ /* 0x000fea000383ffff */
[----:B------:R-:W-:Y:S05]  /*7440*/  EXIT ;  /* 0x000000000000794d */ /* 0x000fea0003800000 */
.L_x_62:
        /* <DEDUP_REMOVED lines=11> */
.L_x_126:


//--------------------- .text._Z30fused_attention_forward_kernelPKfS0_S0_PfS1_iiiifb --------------------------
	.section	.text._Z30fused_attention_forward_kernelPKfS0_S0_PfS1_iiiifb,"ax",@progbits
	.align	128
        .global         _Z30fused_attention_forward_kernelPKfS0_S0_PfS1_iiiifb
        .type           _Z30fused_attention_forward_kernelPKfS0_S0_PfS1_iiiifb,@function
        .size           _Z30fused_attention_forward_kernelPKfS0_S0_PfS1_iiiifb,(.L_x_122 - _Z30fused_attention_forward_kernelPKfS0_S0_PfS1_iiiifb)
        .other          _Z30fused_attention_forward_kernelPKfS0_S0_PfS1_iiiifb,@"STO_CUDA_ENTRY STV_DEFAULT"
_Z30fused_attention_forward_kernelPKfS0_S0_PfS1_iiiifb:
.text._Z30fused_attention_forward_kernelPKfS0_S0_PfS1_iiiifb:
[----:B------:R-:W0:Y:S01]  /*0000*/  LDC R1, c[0x0][0x37c] ;  /* 0x0000df00ff017b82 */ /* 0x000e220000000800 */
[----:B------:R-:W1:Y:S01]  /*0010*/  LDCU.64 UR4, c[0x0][0x3b0] ;  /* 0x00007600ff0477ac */ /* 0x000e620008000a00 */
[----:B------:R-:W2:Y:S01]  /*0020*/  S2R R133, SR_TID.X ;  /* 0x0000000000857919 */ /* 0x000ea20000002100 */
[----:B------:R-:W-:Y:S01]  /*0030*/  BSSY.RECONVERGENT B0, `(.L_x_63) ;  /* 0x000002b000007945 */ /* 0x000fe20003800200 */
[----:B0-----:R-:W-:Y:S01]  /*0040*/  VIADD R1, R1, 0xfffffa00 ;  /* 0xfffffa0001017836 */ /* 0x001fe20000000000 */
[----:B------:R-:W0:Y:S01]  /*0050*/  LDCU.64 UR8, c[0x0][0x358] ;  /* 0x00006b00ff0877ac */ /* 0x000e220008000a00 */
[----:B-1----:R-:W-:Y:S02]  /*0060*/  IMAD.U32 R12, RZ, RZ, UR4 ;  /* 0x00000004ff0c7e24 */ /* 0x002fe4000f8e00ff */
[----:B------:R-:W1:Y:S01]  /*0070*/  S2UR UR4, SR_CTAID.X ;  /* 0x00000000000479c3 */ /* 0x000e620000002500 */
[----:B------:R-:W-:Y:S01]  /*0080*/  IMAD.U32 R134, RZ, RZ, UR5 ;  /* 0x00000005ff867e24 */ /* 0x000fe2000f8e00ff */
[----:B------:R-:W3:Y:S01]  /*0090*/  I2F.U32.RP R0, R12 ;  /* 0x0000000c00007306 */ /* 0x000ee20000209000 */
[----:B------:R-:W-:-:S07]  /*00a0*/  ISETP.NE.U32.AND P2, PT, R12, RZ, PT ;  /* 0x000000ff0c00720c */ /* 0x000fce0003f45070 */
[----:B---3--:R-:W3:Y:S02]  /*00b0*/  MUFU.RCP R0, R0 ;  /* 0x0000000000007308 */ /* 0x008ee40000001000 */
[----:B---3--:R-:W-:-:S06]  /*00c0*/  VIADD R2, R0, 0xffffffe ;  /* 0x0ffffffe00027836 */ /* 0x008fcc0000000000 */
[----:B------:R3:W4:Y:S02]  /*00d0*/  F2I.FTZ.U32.TRUNC.NTZ R3, R2 ;  /* 0x0000000200037305 */ /* 0x000724000021f000 */
[----:B---3--:R-:W-:Y:S02]  /*00e0*/  IMAD.MOV.U32 R2, RZ, RZ, RZ ;  /* 0x000000ffff027224 */ /* 0x008fe400078e00ff */
[----:B----4-:R-:W-:-:S04]  /*00f0*/  IMAD R4, R3, R12, RZ ;  /* 0x0000000c03047224 */ /* 0x010fc800078e02ff */
[----:B------:R-:W-:-:S04]  /*0100*/  IMAD.MOV R5, RZ, RZ, -R4 ;  /* 0x000000ffff057224 */ /* 0x000fc800078e0a04 */
[----:B------:R-:W-:-:S06]  /*0110*/  IMAD.HI.U32 R3, R3, R5, R2 ;  /* 0x0000000503037227 */ /* 0x000fcc00078e0002 */
[----:B-1----:R-:W-:-:S04]  /*0120*/  IMAD.HI.U32 R132, R3, UR4, RZ ;  /* 0x0000000403847c27 */ /* 0x002fc8000f8e00ff */
[----:B------:R-:W-:-:S04]  /*0130*/  IMAD.MOV R3, RZ, RZ, -R132 ;  /* 0x000000ffff037224 */ /* 0x000fc800078e0a84 */
[----:B------:R-:W-:-:S05]  /*0140*/  IMAD R3, R12, R3, UR4 ;  /* 0x000000040c037e24 */ /* 0x000fca000f8e0203 */
[----:B------:R-:W-:-:S13]  /*0150*/  ISETP.GE.U32.AND P0, PT, R3, R12, PT ;  /* 0x0000000c0300720c */ /* 0x000fda0003f06070 */
[----:B------:R-:W-:Y:S02]  /*0160*/  @P0 IMAD.IADD R3, R3, 0x1, -R12 ;  /* 0x0000000103030824 */ /* 0x000fe400078e0a0c */
[----:B------:R-:W-:Y:S01]  /*0170*/  @P0 VIADD R132, R132, 0x1 ;  /* 0x0000000184840836 */ /* 0x000fe20000000000 */
[----:B--2---:R-:W-:Y:S02]  /*0180*/  ISETP.GE.AND P0, PT, R133, R134, PT ;  /* 0x000000868500720c */ /* 0x004fe40003f06270 */
[----:B------:R-:W-:-:S13]  /*0190*/  ISETP.GE.U32.AND P1, PT, R3, R12, PT ;  /* 0x0000000c0300720c */ /* 0x000fda0003f26070 */
[----:B------:R-:W-:Y:S01]  /*01a0*/  @P1 VIADD R132, R132, 0x1 ;  /* 0x0000000184841836 */ /* 0x000fe20000000000 */
[----:B------:R-:W-:-:S05]  /*01b0*/  @!P2 LOP3.LUT R132, RZ, R12, RZ, 0x33, !PT ;  /* 0x0000000cff84a212 */ /* 0x000fca00078e33ff */
[----:B------:R-:W-:-:S04]  /*01c0*/  IMAD.MOV R135, RZ, RZ, -R132 ;  /* 0x000000ffff877224 */ /* 0x000fc800078e0a84 */
[----:B------:R-:W-:Y:S01]  /*01d0*/  IMAD R135, R12, R135, UR4 ;  /* 0x000000040c877e24 */ /* 0x000fe2000f8e0287 */
[----:B0-----:R-:W-:Y:S06]  /*01e0*/  @P0 BRA `(.L_x_64) ;  /* 0x00000000003c0947 */ /* 0x001fec0003800000 */
[----:B------:R-:W0:Y:S01]  /*01f0*/  S2UR UR4, SR_CTAID.Y ;  /* 0x00000000000479c3 */ /* 0x000e220000002600 */
[----:B------:R-:W-:-:S07]  /*0200*/  IMAD.MOV.U32 R7, RZ, RZ, R133 ;  /* 0x000000ffff077224 */ /* 0x000fce00078e0085 */
[----:B------:R-:W0:Y:S08]  /*0210*/  LDC R3, c[0x0][0x3ac] ;  /* 0x0000eb00ff037b82 */ /* 0x000e300000000800 */
[----:B------:R-:W1:Y:S08]  /*0220*/  LDC R6, c[0x0][0x360] ;  /* 0x0000d800ff067b82 */ /* 0x000e700000000800 */
[----:B------:R-:W2:Y:S01]  /*0230*/  LDC.64 R4, c[0x0][0x380] ;  /* 0x0000e000ff047b82 */ /* 0x000ea20000000a00 */
[----:B0-----:R-:W-:-:S04]  /*0240*/  IMAD R0, R132, R3, UR4 ;  /* 0x0000000484007e24 */ /* 0x001fc8000f8e0203 */
[----:B------:R-:W-:-:S07]  /*0250*/  IMAD R0, R0, R12, R135 ;  /* 0x0000000c00007224 */ /* 0x000fce00078e0287 */
.L_x_65:
[----:B------:R-:W-:-:S04]  /*0260*/  IMAD R3, R0, R134, R7 ;  /* 0x0000008600037224 */ /* 0x000fc800078e0207 */
[----:B0-2---:R-:W-:-:S06]  /*0270*/  IMAD.WIDE R2, R3, 0x4, R4 ;  /* 0x0000000403027825 */ /* 0x005fcc00078e0204 */
[----:B------:R-:W2:Y:S01]  /*0280*/  LDG.E R2, desc[UR8][R2.64] ;  /* 0x0000000802027981 */ /* 0x000ea2000c1e1900 */
[----:B------:R-:W-:Y:S02]  /*0290*/  IMAD R9, R7, 0x4, R1 ;  /* 0x0000000407097824 */ /* 0x000fe400078e0201 */
[----:B-1----:R-:W-:-:S05]  /*02a0*/  IMAD.IADD R7, R6, 0x1, R7 ;  /* 0x0000000106077824 */ /* 0x002fca00078e0207 */
[----:B------:R-:W-:Y:S01]  /*02b0*/  ISETP.GE.AND P0, PT, R7, R134, PT ;  /* 0x000000860700720c */ /* 0x000fe20003f06270 */
[----:B--2---:R0:W-:-:S12]  /*02c0*/  STL [R9], R2 ;  /* 0x0000000209007387 */ /* 0x0041d80000100800 */
[----:B------:R-:W-:Y:S05]  /*02d0*/  @!P0 BRA `(.L_x_65) ;  /* 0xfffffffc00e08947 */ /* 0x000fea000383ffff */
.L_x_64:
[----:B------:R-:W-:Y:S05]  /*02e0*/  BSYNC.RECONVERGENT B0 ;  /* 0x0000000000007941 */ /* 0x000fea0003800200 */
.L_x_63:
[----:B------:R1:W-:Y:S01]  /*02f0*/  STL.128 [R1+0x200], RZ ;  /* 0x000200ff01007387 */ /* 0x0003e20000100c00 */
[----:B------:R-:W-:Y:S01]  /*0300*/  ISETP.GE.AND P0, PT, R12, 0x1, PT ;  /* 0x000000010c00780c */ /* 0x000fe20003f06270 */
[----:B------:R-:W-:Y:S02]  /*0310*/  VIADD R0, R1, 0x200 ;  /* 0x0000020001007836 */ /* 0x000fe40000000000 */
[----:B------:R1:W-:Y:S01]  /*0320*/  STL.128 [R1+0x210], RZ ;  /* 0x000210ff01007387 */ /* 0x0003e20000100c00 */
[----:B0-----:R-:W-:Y:S02]  /*0330*/  IMAD.MOV.U32 R2, RZ, RZ, RZ ;  /* 0x000000ffff027224 */ /* 0x001fe400078e00ff */
[----:B------:R-:W-:Y:S01]  /*0340*/  IMAD.MOV.U32 R3, RZ, RZ, -0x800000 ;  /* 0xff800000ff037424 */ /* 0x000fe200078e00ff */
        /* <DEDUP_REMOVED lines=31> */
[C---:B------:R-:W-:Y:S01]  /*0540*/  VIADD R136, R1.reuse, 0x20 ;  /* 0x0000002001887836 */ /* 0x040fe20000000000 */
[----:B------:R-:W-:Y:S01]  /*0550*/  UMOV UR4, URZ ;  /* 0x000000ff00047c82 */ /* 0x000fe20008000000 */
[----:B------:R-:W-:Y:S02]  /*0560*/  IMAD.MOV.U32 R138, RZ, RZ, -0x800000 ;  /* 0xff800000ff8a7424 */ /* 0x000fe400078e00ff */
[----:B------:R-:W-:Y:S02]  /*0570*/  IMAD.MOV.U32 R2, RZ, RZ, RZ ;  /* 0x000000ffff027224 */ /* 0x000fe400078e00ff */
[----:B------:R-:W-:-:S07]  /*0580*/  VIADD R137, R1, 0x400 ;  /* 0x0000040001897836 */ /* 0x000fce0000000000 */
.L_x_106:
[----:B0-----:R-:W0:Y:S01]  /*0590*/  LDCU UR5, c[0x0][0x3b4] ;  /* 0x00007680ff0577ac */ /* 0x001e220008000800 */
[----:B------:R-:W-:Y:S01]  /*05a0*/  BSSY.RECONVERGENT B0, `(.L_x_67) ;  /* 0x0000057000007945 */ /* 0x000fe20003800200 */
[----:B--2---:R-:W2:Y:S01]  /*05b0*/  LDCU UR7, c[0x0][0x3b4] ;  /* 0x00007680ff0777ac */ /* 0x004ea20008000800 */
[----:B0-----:R-:W-:-:S04]  /*05c0*/  IMAD.U32 R134, RZ, RZ, UR5 ;  /* 0x00000005ff867e24 */ /* 0x001fc8000f8e00ff */
[----:B------:R-:W-:-:S05]  /*05d0*/  IMAD.SHL.U32 R10, R134, 0x80, RZ ;  /* 0x00000080860a7824 */ /* 0x000fca00078e00ff */
[----:B------:R-:W-:-:S13]  /*05e0*/  ISETP.GE.AND P0, PT, R133, R10, PT ;  /* 0x0000000a8500720c */ /* 0x000fda0003f06270 */
[----:B--2-4-:R-:W-:Y:S05]  /*05f0*/  @P0 BRA `(.L_x_68) ;  /* 0x0000000400440947 */ /* 0x014fea0003800000 */
[----:B------:R-:W-:Y:S01]  /*0600*/  IABS R11, R134 ;  /* 0x00000086000b7213 */ /* 0x000fe20000000000 */
[----:B------:R-:W0:Y:S01]  /*0610*/  S2UR UR6, SR_CgaCtaId ;  /* 0x00000000000679c3 */ /* 0x000e220000008800 */
[----:B------:R-:W-:Y:S02]  /*0620*/  UMOV UR5, 0x400 ;  /* 0x0000040000057882 */ /* 0x000fe40000000000 */
[----:B------:R-:W2:Y:S05]  /*0630*/  I2F.RP R3, R11 ;  /* 0x0000000b00037306 */ /* 0x000eaa0000209400 */
[----:B------:R-:W3:Y:S08]  /*0640*/  LDC R19, c[0x0][0x3ac] ;  /* 0x0000eb00ff137b82 */ /* 0x000ef00000000800 */
[----:B------:R-:W4:Y:S01]  /*0650*/  LDC R17, c[0x0][0x3b0] ;  /* 0x0000ec00ff117b82 */ /* 0x000f220000000800 */
[----:B--2---:R-:W2:Y:S01]  /*0660*/  MUFU.RCP R3, R3 ;  /* 0x0000000300037308 */ /* 0x004ea20000001000 */
[----:B0-----:R-:W-:-:S06]  /*0670*/  ULEA UR5, UR6, UR5, 0x18 ;  /* 0x0000000506057291 */ /* 0x001fcc000f8ec0ff */
[----:B------:R-:W-:Y:S01]  /*0680*/  LEA R12, R134, UR5, 0x9 ;  /* 0x00000005860c7c11 */ /* 0x000fe2000f8e48ff */
[----:B--2---:R-:W-:Y:S02]  /*0690*/  VIADD R4, R3, 0xffffffe ;  /* 0x0ffffffe03047836 */ /* 0x004fe40000000000 */
[----:B------:R-:W-:Y:S02]  /*06a0*/  IMAD.MOV.U32 R3, RZ, RZ, R133 ;  /* 0x000000ffff037224 */ /* 0x000fe400078e0085 */
[----:B------:R0:W2:Y:S02]  /*06b0*/  F2I.FTZ.U32.TRUNC.NTZ R5, R4 ;  /* 0x0000000400057305 */ /* 0x0000a4000021f000 */
[----:B0-----:R-:W-:Y:S02]  /*06c0*/  IMAD.MOV.U32 R4, RZ, RZ, RZ ;  /* 0x000000ffff047224 */ /* 0x001fe400078e00ff */
[----:B--2---:R-:W-:-:S04]  /*06d0*/  IMAD.MOV R6, RZ, RZ, -R5 ;  /* 0x000000ffff067224 */ /* 0x004fc800078e0a05 */
[----:B------:R-:W-:-:S04]  /*06e0*/  IMAD R7, R6, R11, RZ ;  /* 0x0000000b06077224 */ /* 0x000fc800078e02ff */
[----:B---3--:R-:W-:-:S07]  /*06f0*/  IMAD.HI.U32 R5, R5, R7, R4 ;  /* 0x0000000705057227 */ /* 0x008fce00078e0004 */
.L_x_72:
[----:B------:R-:W-:Y:S01]  /*0700*/  IABS R6, R3 ;  /* 0x0000000300067213 */ /* 0x000fe20000000000 */
[----:B------:R-:W-:Y:S01]  /*0710*/  IMAD.U32 R134, RZ, RZ, UR7 ;  /* 0x00000007ff867e24 */ /* 0x000fe2000f8e00ff */
[----:B------:R-:W-:Y:S03]  /*0720*/  BSSY.RECONVERGENT B1, `(.L_x_69) ;  /* 0x0000038000017945 */ /* 0x000fe60003800200 */
[----:B0-----:R-:W-:Y:S01]  /*0730*/  IMAD.HI.U32 R4, R5, R6, RZ ;  /* 0x0000000605047227 */ /* 0x001fe200078e00ff */
[----:B------:R-:W-:-:S03]  /*0740*/  IABS R15, R134 ;  /* 0x00000086000f7213 */ /* 0x000fc60000000000 */
[----:B------:R-:W-:-:S04]  /*0750*/  IMAD.MOV R7, RZ, RZ, -R4 ;  /* 0x000000ffff077224 */ /* 0x000fc800078e0a04 */
[----:B------:R-:W-:Y:S01]  /*0760*/  IMAD R6, R15, R7, R6 ;  /* 0x000000070f067224 */ /* 0x000fe200078e0206 */
[----:B------:R-:W-:-:S04]  /*0770*/  LOP3.LUT R7, R3, R134, RZ, 0x3c, !PT ;  /* 0x0000008603077212 */ /* 0x000fc800078e3cff */
[----:B------:R-:W-:Y:S02]  /*0780*/  ISETP.GT.U32.AND P1, PT, R11, R6, PT ;  /* 0x000000060b00720c */ /* 0x000fe40003f24070 */
[----:B------:R-:W-:Y:S02]  /*0790*/  ISETP.GE.AND P2, PT, R7, RZ, PT ;  /* 0x000000ff0700720c */ /* 0x000fe40003f46270 */
[----:B------:R-:W-:-:S09]  /*07a0*/  LOP3.LUT R7, RZ, R134, RZ, 0x33, !PT ;  /* 0x00000086ff077212 */ /* 0x000fd200078e33ff */
[----:B------:R-:W-:Y:S02]  /*07b0*/  @!P1 IMAD.IADD R6, R6, 0x1, -R15 ;  /* 0x0000000106069824 */ /* 0x000fe400078e0a0f */
[----:B------:R-:W-:-:S03]  /*07c0*/  @!P1 VIADD R4, R4, 0x1 ;  /* 0x0000000104049836 */ /* 0x000fc60000000000 */
[----:B------:R-:W-:-:S13]  /*07d0*/  ISETP.GE.U32.AND P0, PT, R6, R11, PT ;  /* 0x0000000b0600720c */ /* 0x000fda0003f06070 */
[----:B------:R-:W-:Y:S01]  /*07e0*/  @P0 VIADD R4, R4, 0x1 ;  /* 0x0000000104040836 */ /* 0x000fe20000000000 */
[----:B------:R-:W-:-:S03]  /*07f0*/  ISETP.NE.AND P0, PT, R134, RZ, PT ;  /* 0x000000ff8600720c */ /* 0x000fc60003f05270 */
[----:B------:R-:W-:-:S05]  /*0800*/  @!P2 IMAD.MOV R4, RZ, RZ, -R4 ;  /* 0x000000ffff04a224 */ /* 0x000fca00078e0a04 */
[----:B------:R-:W-:-:S05]  /*0810*/  SEL R4, R7, R4, !P0 ;  /* 0x0000000407047207 */ /* 0x000fca0004000000 */
[----:B------:R-:W-:-:S05]  /*0820*/  VIADD R8, R4, UR4 ;  /* 0x0000000404087c36 */ /* 0x000fca0008000000 */
[----:B----4-:R-:W-:-:S13]  /*0830*/  ISETP.GE.AND P1, PT, R8, R17, PT ;  /* 0x000000110800720c */ /* 0x010fda0003f26270 */
[----:B------:R-:W-:Y:S05]  /*0840*/  @P1 BRA `(.L_x_70) ;  /* 0x00000000007c1947 */ /* 0x000fea0003800000 */
[----:B------:R-:W0:Y:S01]  /*0850*/  S2UR UR5, SR_CTAID.Y ;  /* 0x00000000000579c3 */ /* 0x000e220000002600 */
[--C-:B------:R-:W-:Y:S01]  /*0860*/  IMAD.MOV.U32 R11, RZ, RZ, R15.reuse ;  /* 0x000000ffff0b7224 */ /* 0x100fe200078e000f */
[----:B------:R-:W-:Y:S01]  /*0870*/  ISETP.GE.AND P2, PT, R3, RZ, PT ;  /* 0x000000ff0300720c */ /* 0x000fe20003f46270 */
[----:B------:R-:W-:-:S03]  /*0880*/  IMAD.IADD R9, R6, 0x1, -R15 ;  /* 0x0000000106097824 */ /* 0x000fc600078e0a0f */
[-C--:B------:R-:W-:Y:S02]  /*0890*/  ISETP.GT.U32.AND P1, PT, R11, R6.reuse, PT ;  /* 0x000000060b00720c */ /* 0x080fe40003f24070 */
[----:B------:R-:W2:Y:S02]  /*08a0*/  LDC.64 R4, c[0x0][0x388] ;  /* 0x0000e200ff047b82 */ /* 0x000ea40000000a00 */
[----:B------:R-:W-:-:S05]  /*08b0*/  SEL R6, R9, R6, !P1 ;  /* 0x0000000609067207 */ /* 0x000fca0004800000 */
[----:B------:R-:W-:-:S05]  /*08c0*/  @!P2 IMAD.MOV R6, RZ, RZ, -R6 ;  /* 0x000000ffff06a224 */ /* 0x000fca00078e0a06 */
[----:B------:R-:W-:Y:S01]  /*08d0*/  SEL R7, R7, R6, !P0 ;  /* 0x0000000607077207 */ /* 0x000fe20004000000 */
[----:B0-----:R-:W-:-:S04]  /*08e0*/  IMAD R9, R132, R19, UR5 ;  /* 0x0000000584097e24 */ /* 0x001fc8000f8e0213 */
[----:B------:R-:W-:-:S04]  /*08f0*/  IMAD R9, R9, R17, R8 ;  /* 0x0000001109097224 */ /* 0x000fc800078e0208 */
[----:B------:R-:W-:Y:S02]  /*0900*/  IMAD R9, R9, R134, R7 ;  /* 0x0000008609097224 */ /* 0x000fe400078e0207 */
[----:B------:R-:W0:Y:S02]  /*0910*/  LDC.64 R6, c[0x0][0x390] ;  /* 0x0000e400ff067b82 */ /* 0x000e240000000a00 */
[----:B--2---:R-:W-:-:S06]  /*0920*/  IMAD.WIDE R4, R9, 0x4, R4 ;  /* 0x0000000409047825 */ /* 0x004fcc00078e0204 */
[----:B------:R2:W3:Y:S01]  /*0930*/  LDG.E R4, desc[UR8][R4.64] ;  /* 0x0000000804047981 */ /* 0x0004e2000c1e1900 */
[----:B0-----:R-:W-:-:S06]  /*0940*/  IMAD.WIDE R6, R9, 0x4, R6 ;  /* 0x0000000409067825 */ /* 0x001fcc00078e0206 */
[----:B------:R4:W5:Y:S01]  /*0950*/  LDG.E R6, desc[UR8][R6.64] ;  /* 0x0000000806067981 */ /* 0x000962000c1e1900 */
[----:B------:R-:W0:Y:S01]  /*0960*/  I2F.RP R14, R15 ;  /* 0x0000000f000e7306 */ /* 0x000e220000209400 */
[----:B------:R-:W1:Y:S01]  /*0970*/  S2UR UR6, SR_CgaCtaId ;  /* 0x00000000000679c3 */ /* 0x000e620000008800 */
[----:B------:R-:W-:-:S06]  /*0980*/  UMOV UR5, 0x400 ;  /* 0x0000040000057882 */ /* 0x000fcc0000000000 */
[----:B0-----:R-:W0:Y:S01]  /*0990*/  MUFU.RCP R14, R14 ;  /* 0x0000000e000e7308 */ /* 0x001e220000001000 */
[----:B-1----:R-:W-:-:S06]  /*09a0*/  ULEA UR5, UR6, UR5, 0x18 ;  /* 0x0000000506057291 */ /* 0x002fcc000f8ec0ff */
[----:B------:R-:W-:Y:S01]  /*09b0*/  LEA R13, R3, UR5, 0x2 ;  /* 0x00000005030d7c11 */ /* 0x000fe2000f8e10ff */
[----:B0-----:R-:W-:-:S04]  /*09c0*/  VIADD R8, R14, 0xffffffe ;  /* 0x0ffffffe0e087836 */ /* 0x001fc80000000000 */
[----:B------:R0:W1:Y:S02]  /*09d0*/  F2I.FTZ.U32.TRUNC.NTZ R9, R8 ;  /* 0x0000000800097305 */ /* 0x000064000021f000 */
[----:B0-----:R-:W-:Y:S02]  /*09e0*/  IMAD.MOV.U32 R8, RZ, RZ, RZ ;  /* 0x000000ffff087224 */ /* 0x001fe400078e00ff */
[----:B-1----:R-:W-:-:S04]  /*09f0*/  IMAD.MOV R16, RZ, RZ, -R9 ;  /* 0x000000ffff107224 */ /* 0x002fc800078e0a09 */
[----:B--2---:R-:W-:-:S04]  /*0a00*/  IMAD R5, R16, R15, RZ ;  /* 0x0000000f10057224 */ /* 0x004fc800078e02ff */
[----:B------:R-:W-:Y:S01]  /*0a10*/  IMAD.HI.U32 R5, R9, R5, R8 ;  /* 0x0000000509057227 */ /* 0x000fe200078e0008 */
[----:B---3--:R4:W-:Y:S01]  /*0a20*/  STS [R13], R4 ;  /* 0x000000040d007388 */ /* 0x0089e20000000800 */
[----:B------:R-:W-:Y:S05]  /*0a30*/  BRA `(.L_x_71) ;  /* 0x0000000000187947 */ /* 0x000fea0003800000 */
.L_x_70:
[----:B------:R-:W0:Y:S01]  /*0a40*/  S2UR UR6, SR_CgaCtaId ;  /* 0x00000000000679c3 */ /* 0x000e220000008800 */
[----:B------:R-:W-:Y:S01]  /*0a50*/  UMOV UR5, 0x400 ;  /* 0x0000040000057882 */ /* 0x000fe20000000000 */
[----:B------:R-:W-:Y:S01]  /*0a60*/  IMAD.MOV.U32 R6, RZ, RZ, RZ ;  /* 0x000000ffff067224 */ /* 0x000fe200078e00ff */
[----:B0-----:R-:W-:-:S06]  /*0a70*/  ULEA UR5, UR6, UR5, 0x18 ;  /* 0x0000000506057291 */ /* 0x001fcc000f8ec0ff */
[----:B------:R-:W-:-:S05]  /*0a80*/  LEA R4, R3, UR5, 0x2 ;  /* 0x0000000503047c11 */ /* 0x000fca000f8e10ff */
[----:B------:R0:W-:Y:S02]  /*0a90*/  STS [R4], RZ ;  /* 0x000000ff04007388 */ /* 0x0001e40000000800 */
.L_x_71:
[----:B------:R-:W-:Y:S05]  /*0aa0*/  BSYNC.RECONVERGENT B1 ;  /* 0x0000000000017941 */ /* 0x000fea0003800200 */
.L_x_69:
[----:B------:R-:W2:Y:S01]  /*0ab0*/  LDCU UR5, c[0x0][0x360] ;  /* 0x00006c00ff0577ac */ /* 0x000ea20008000800 */
[----:B----4-:R-:W-:-:S05]  /*0ac0*/  IMAD R7, R3, 0x4, R12 ;  /* 0x0000000403077824 */ /* 0x010fca00078e020c */
[----:B-----5:R3:W-:Y:S01]  /*0ad0*/  STS [R7], R6 ;  /* 0x0000000607007388 */ /* 0x0207e20000000800 */
[----:B--2---:R-:W-:-:S05]  /*0ae0*/  VIADD R3, R3, UR5 ;  /* 0x0000000503037c36 */ /* 0x004fca0008000000 */
[----:B------:R-:W-:-:S13]  /*0af0*/  ISETP.GE.AND P0, PT, R3, R10, PT ;  /* 0x0000000a0300720c */ /* 0x000fda0003f06270 */
[----:B---3--:R-:W-:Y:S05]  /*0b00*/  @!P0 BRA `(.L_x_72) ;  /* 0xfffffff800fc8947 */ /* 0x008fea000383ffff */
.L_x_68:
[----:B------:R-:W-:Y:S05]  /*0b10*/  BSYNC.RECONVERGENT B0 ;  /* 0x0000000000007941 */ /* 0x000fea0003800200 */
.L_x_67:
[----:B------:R-:W-:Y:S01]  /*0b20*/  BAR.SYNC.DEFER_BLOCKING 0x0 ;  /* 0x0000000000007b1d */ /* 0x000fe20000010000 */
[----:B------:R-:W-:-:S05]  /*0b30*/  ISETP.GE.AND P0, PT, R134, 0x1, PT ;  /* 0x000000018600780c */ /* 0x000fca0003f06270 */
[----:B------:R-:W-:Y:S08]  /*0b40*/  BSSY.RECONVERGENT B0, `(.L_x_73) ;  /* 0x0000353000007945 */ /* 0x000ff00003800200 */
[----:B------:R-:W-:Y:S05]  /*0b50*/  @!P0 BRA `(.L_x_74) ;  /* 0x0000000800bc8947 */ /* 0x000fea0003800000 */
[----:B------:R-:W-:-:S07]  /*0b60*/  IMAD.MOV.U32 R3, RZ, RZ, RZ ;  /* 0x000000ffff037224 */ /* 0x000fce00078e00ff */
.L_x_80:
[----:B--2---:R-:W2:Y:S01]  /*0b70*/  LDCU UR5, c[0x0][0x3b4] ;  /* 0x00007680ff0577ac */ /* 0x004ea20008000800 */
[----:B------:R-:W-:Y:S02]  /*0b80*/  IMAD.MOV.U32 R17, RZ, RZ, RZ ;  /* 0x000000ffff117224 */ /* 0x000fe400078e00ff */
[----:B0-----:R-:W-:Y:S02]  /*0b90*/  IMAD.MOV.U32 R4, RZ, RZ, RZ ;  /* 0x000000ffff047224 */ /* 0x001fe400078e00ff */
[----:B--2---:R-:W-:-:S05]  /*0ba0*/  IMAD.U32 R134, RZ, RZ, UR5 ;  /* 0x00000005ff867e24 */ /* 0x004fca000f8e00ff */
[----:B------:R-:W-:-:S13]  /*0bb0*/  ISETP.GE.U32.AND P0, PT, R134, 0x10, PT ;  /* 0x000000108600780c */ /* 0x000fda0003f06070 */
[----:B------:R-:W-:Y:S05]  /*0bc0*/  @!P0 BRA `(.L_x_75) ;  /* 0x0000000000d08947 */ /* 0x000fea0003800000 */
[----:B------:R-:W0:Y:S01]  /*0bd0*/  S2R R6, SR_CgaCtaId ;  /* 0x0000000000067919 */ /* 0x000e220000008800 */
[----:B------:R-:W-:Y:S01]  /*0be0*/  MOV R5, 0x400 ;  /* 0x0000040000057802 */ /* 0x000fe20000000f00 */
[----:B------:R-:W-:Y:S01]  /*0bf0*/  IMAD R4, R3, R134, RZ ;  /* 0x0000008603047224 */ /* 0x000fe200078e02ff */
[----:B------:R-:W-:Y:S01]  /*0c00*/  LOP3.LUT R16, R134, 0x7ffffff0, RZ, 0xc0, !PT ;  /* 0x7ffffff086107812 */ /* 0x000fe200078ec0ff */
[----:B------:R-:W-:Y:S02]  /*0c10*/  IMAD.MOV.U32 R17, RZ, RZ, RZ ;  /* 0x000000ffff117224 */ /* 0x000fe400078e00ff */
[----:B------:R-:W-:Y:S02]  /*0c20*/  IMAD.MOV.U32 R34, RZ, RZ, R136 ;  /* 0x000000ffff227224 */ /* 0x000fe400078e0088 */
[----:B------:R-:W-:Y:S01]  /*0c30*/  IMAD.MOV R18, RZ, RZ, -R16 ;  /* 0x000000ffff127224 */ /* 0x000fe200078e0a10 */
[----:B0-----:R-:W-:-:S05]  /*0c40*/  LEA R5, R6, R5, 0x18 ;  /* 0x0000000506057211 */ /* 0x001fca00078ec0ff */
[----:B------:R-:W-:-:S04]  /*0c50*/  IMAD R4, R4, 0x4, R5 ;  /* 0x0000000404047824 */ /* 0x000fc800078e0205 */
[----:B------:R-:W-:-:S07]  /*0c60*/  VIADD R19, R4, 0x20 ;  /* 0x0000002004137836 */ /* 0x000fce0000000000 */
.L_x_76:
[----:B------:R-:W2:Y:S04]  /*0c70*/  LDL.128 R20, [R34+-0x20] ;  /* 0xffffe00022147983 */ /* 0x000ea80000100c00 */
[----:B------:R-:W3:Y:S04]  /*0c80*/  LDL.128 R12, [R34+-0x10] ;  /* 0xfffff000220c7983 */ /* 0x000ee80000100c00 */
[----:B------:R-:W4:Y:S04]  /*0c90*/  LDL.128 R8, [R34] ;  /* 0x0000000022087983 */ /* 0x000f280000100c00 */
[----:B------:R0:W5:Y:S01]  /*0ca0*/  LDL.128 R4, [R34+0x10] ;  /* 0x0000100022047983 */ /* 0x0001620000100c00 */
[----:B------:R-:W-:-:S03]  /*0cb0*/  VIADD R18, R18, 0x10 ;  /* 0x0000001012127836 */ /* 0x000fc60000000000 */
[----:B------:R-:W2:Y:S02]  /*0cc0*/  LDS R24, [R19+-0x20] ;  /* 0xffffe00013187984 */ /* 0x000ea40000000800 */
[----:B------:R-:W-:Y:S02]  /*0cd0*/  ISETP.NE.AND P0, PT, R18, RZ, PT ;  /* 0x000000ff1200720c */ /* 0x000fe40003f05270 */
[----:B------:R-:W1:Y:S01]  /*0ce0*/  LDS R25, [R19+-0x1c] ;  /* 0xffffe40013197984 */ /* 0x000e620000000800 */
[----:B0-----:R-:W-:-:S03]  /*0cf0*/  VIADD R34, R34, 0x40 ;  /* 0x0000004022227836 */ /* 0x001fc60000000000 */
[----:B------:R-:W0:Y:S04]  /*0d00*/  LDS R26, [R19+-0x18] ;  /* 0xffffe800131a7984 */ /* 0x000e280000000800 */
[----:B------:R-:W0:Y:S04]  /*0d10*/  LDS R27, [R19+-0x14] ;  /* 0xffffec00131b7984 */ /* 0x000e280000000800 */
[----:B------:R-:W3:Y:S04]  /*0d20*/  LDS R28, [R19+-0x10] ;  /* 0xfffff000131c7984 */ /* 0x000ee80000000800 */
[----:B------:R-:W3:Y:S04]  /*0d30*/  LDS R29, [R19+-0xc] ;  /* 0xfffff400131d7984 */ /* 0x000ee80000000800 */
[----:B------:R-:W3:Y:S04]  /*0d40*/  LDS R30, [R19+-0x8] ;  /* 0xfffff800131e7984 */ /* 0x000ee80000000800 */
[----:B------:R-:W3:Y:S04]  /*0d50*/  LDS R31, [R19+-0x4] ;  /* 0xfffffc00131f7984 */ /* 0x000ee80000000800 */
[----:B------:R-:W4:Y:S04]  /*0d60*/  LDS R32, [R19] ;  /* 0x0000000013207984 */ /* 0x000f280000000800 */
[----:B------:R-:W4:Y:S01]  /*0d70*/  LDS R33, [R19+0x4] ;  /* 0x0000040013217984 */ /* 0x000f220000000800 */
[----:B--2---:R-:W-:-:S03]  /*0d80*/  FFMA R20, R20, R24, R17 ;  /* 0x0000001814147223 */ /* 0x004fc60000000011 */
[----:B------:R-:W2:Y:S01]  /*0d90*/  LDS R17, [R19+0x8] ;  /* 0x0000080013117984 */ /* 0x000ea20000000800 */
[----:B-1----:R-:W-:-:S03]  /*0da0*/  FFMA R21, R21, R25, R20 ;  /* 0x0000001915157223 */ /* 0x002fc60000000014 */
[----:B------:R-:W1:Y:S01]  /*0db0*/  LDS R20, [R19+0xc] ;  /* 0x00000c0013147984 */ /* 0x000e620000000800 */
[----:B0-----:R-:W-:-:S03]  /*0dc0*/  FFMA R22, R22, R26, R21 ;  /* 0x0000001a16167223 */ /* 0x001fc60000000015 */
[----:B------:R-:W5:Y:S01]  /*0dd0*/  LDS R21, [R19+0x10] ;  /* 0x0000100013157984 */ /* 0x000f620000000800 */
[----:B------:R-:W-:-:S03]  /*0de0*/  FFMA R23, R23, R27, R22 ;  /* 0x0000001b17177223 */ /* 0x000fc60000000016 */
[----:B------:R-:W0:Y:S01]  /*0df0*/  LDS R22, [R19+0x14] ;  /* 0x0000140013167984 */ /* 0x000e220000000800 */
[----:B---3--:R-:W-:-:S03]  /*0e00*/  FFMA R12, R12, R28, R23 ;  /* 0x0000001c0c0c7223 */ /* 0x008fc60000000017 */
[----:B------:R-:W3:Y:S01]  /*0e10*/  LDS R23, [R19+0x18] ;  /* 0x0000180013177984 */ /* 0x000ee20000000800 */
[----:B------:R-:W-:-:S03]  /*0e20*/  FFMA R13, R13, R29, R12 ;  /* 0x0000001d0d0d7223 */ /* 0x000fc6000000000c */
[----:B------:R4:W3:Y:S01]  /*0e30*/  LDS R12, [R19+0x1c] ;  /* 0x00001c00130c7984 */ /* 0x0008e20000000800 */
[----:B------:R-:W-:-:S04]  /*0e40*/  FFMA R14, R14, R30, R13 ;  /* 0x0000001e0e0e7223 */ /* 0x000fc8000000000d */
[----:B------:R-:W-:Y:S01]  /*0e50*/  FFMA R15, R15, R31, R14 ;  /* 0x0000001f0f0f7223 */ /* 0x000fe2000000000e */
[----:B----4-:R-:W-:-:S03]  /*0e60*/  VIADD R19, R19, 0x40 ;  /* 0x0000004013137836 */ /* 0x010fc60000000000 */
[----:B------:R-:W-:-:S04]  /*0e70*/  FFMA R8, R8, R32, R15 ;  /* 0x0000002008087223 */ /* 0x000fc8000000000f */
[----:B------:R-:W-:-:S04]  /*0e80*/  FFMA R9, R9, R33, R8 ;  /* 0x0000002109097223 */ /* 0x000fc80000000008 */
[----:B--2---:R-:W-:-:S04]  /*0e90*/  FFMA R10, R10, R17, R9 ;  /* 0x000000110a0a7223 */ /* 0x004fc80000000009 */
[----:B-1----:R-:W-:-:S04]  /*0ea0*/  FFMA R11, R11, R20, R10 ;  /* 0x000000140b0b7223 */ /* 0x002fc8000000000a */
[----:B-----5:R-:W-:-:S04]  /*0eb0*/  FFMA R4, R4, R21, R11 ;  /* 0x0000001504047223 */ /* 0x020fc8000000000b */
[----:B0-----:R-:W-:-:S04]  /*0ec0*/  FFMA R5, R5, R22, R4 ;  /* 0x0000001605057223 */ /* 0x001fc80000000004 */
[----:B---3--:R-:W-:-:S04]  /*0ed0*/  FFMA R6, R6, R23, R5 ;  /* 0x0000001706067223 */ /* 0x008fc80000000005 */
[----:B------:R-:W-:Y:S01]  /*0ee0*/  FFMA R17, R7, R12, R6 ;  /* 0x0000000c07117223 */ /* 0x000fe20000000006 */
[----:B------:R-:W-:Y:S06]  /*0ef0*/  @P0 BRA `(.L_x_76) ;  /* 0xfffffffc005c0947 */ /* 0x000fec000383ffff */
[----:B------:R-:W-:-:S07]  /*0f00*/  IMAD.MOV.U32 R4, RZ, RZ, R16 ;  /* 0x000000ffff047224 */ /* 0x000fce00078e0010 */
.L_x_75:
[----:B------:R-:W-:-:S13]  /*0f10*/  LOP3.LUT P0, R5, R134, 0xf, RZ, 0xc0, !PT ;  /* 0x0000000f86057812 */ /* 0x000fda000780c0ff */
[----:B------:R-:W-:Y:S05]  /*0f20*/  @!P0 BRA `(.L_x_77) ;  /* 0x0000000400108947 */ /* 0x000fea0003800000 */
[----:B------:R-:W-:Y:S01]  /*0f30*/  VIADD R5, R5, 0xffffffff ;  /* 0xffffffff05057836 */ /* 0x000fe20000000000 */
[----:B------:R-:W-:-:S04]  /*0f40*/  LOP3.LUT P1, R18, R134, 0x7, RZ, 0xc0, !PT ;  /* 0x0000000786127812 */ /* 0x000fc8000782c0ff */
[----:B------:R-:W-:-:S13]  /*0f50*/  ISETP.GE.U32.AND P0, PT, R5, 0x7, PT ;  /* 0x000000070500780c */ /* 0x000fda0003f06070 */
[----:B------:R-:W-:Y:S05]  /*0f60*/  @!P0 BRA `(.L_x_78) ;  /* 0x0000000000648947 */ /* 0x000fea0003800000 */
[----:B------:R-:W-:-:S05]  /*0f70*/  IMAD R5, R4, 0x4, R1 ;  /* 0x0000000404057824 */ /* 0x000fca00078e0201 */
[----:B------:R-:W2:Y:S04]  /*0f80*/  LDL.128 R8, [R5] ;  /* 0x0000000005087983 */ /* 0x000ea80000100c00 */
[----:B------:R0:W3:Y:S01]  /*0f90*/  LDL.128 R20, [R5+0x10] ;  /* 0x0000100005147983 */ /* 0x0000e20000100c00 */
[----:B------:R-:W-:Y:S01]  /*0fa0*/  MOV R7, 0x400 ;  /* 0x0000040000077802 */ /* 0x000fe20000000f00 */
[----:B------:R-:W-:Y:S01]  /*0fb0*/  IMAD R6, R3, R134, R4 ;  /* 0x0000008603067224 */ /* 0x000fe200078e0204 */
[----:B------:R-:W4:Y:S01]  /*0fc0*/  S2R R12, SR_CgaCtaId ;  /* 0x00000000000c7919 */ /* 0x000f220000008800 */
[----:B------:R-:W-:Y:S01]  /*0fd0*/  VIADD R4, R4, 0x8 ;  /* 0x0000000804047836 */ /* 0x000fe20000000000 */
[----:B----4-:R-:W-:-:S05]  /*0fe0*/  LEA R7, R12, R7, 0x18 ;  /* 0x000000070c077211 */ /* 0x010fca00078ec0ff */
[----:B------:R-:W-:-:S05]  /*0ff0*/  IMAD R6, R6, 0x4, R7 ;  /* 0x0000000406067824 */ /* 0x000fca00078e0207 */
[----:B------:R-:W2:Y:S04]  /*1000*/  LDS R7, [R6] ;  /* 0x0000000006077984 */ /* 0x000ea80000000800 */
[----:B------:R-:W4:Y:S04]  /*1010*/  LDS R13, [R6+0x4] ;  /* 0x00000400060d7984 */ /* 0x000f280000000800 */
[----:B------:R-:W5:Y:S04]  /*1020*/  LDS R12, [R6+0x8] ;  /* 0x00000800060c7984 */ /* 0x000f680000000800 */
[----:B------:R-:W1:Y:S04]  /*1030*/  LDS R15, [R6+0xc] ;  /* 0x00000c00060f7984 */ /* 0x000e680000000800 */
[----:B------:R-:W3:Y:S04]  /*1040*/  LDS R14, [R6+0x10] ;  /* 0x00001000060e7984 */ /* 0x000ee80000000800 */
[----:B0-----:R-:W0:Y:S04]  /*1050*/  LDS R5, [R6+0x14] ;  /* 0x0000140006057984 */ /* 0x001e280000000800 */
[----:B------:R-:W0:Y:S04]  /*1060*/  LDS R16, [R6+0x18] ;  /* 0x0000180006107984 */ /* 0x000e280000000800 */
[----:B------:R-:W0:Y:S01]  /*1070*/  LDS R19, [R6+0x1c] ;  /* 0x00001c0006137984 */ /* 0x000e220000000800 */
[----:B--2---:R-:W-:-:S04]  /*1080*/  FFMA R8, R8, R7, R17 ;  /* 0x0000000708087223 */ /* 0x004fc80000000011 */
[----:B----4-:R-:W-:-:S04]  /*1090*/  FFMA R9, R13, R9, R8 ;  /* 0x000000090d097223 */ /* 0x010fc80000000008 */
[----:B-----5:R-:W-:-:S04]  /*10a0*/  FFMA R10, R12, R10, R9 ;  /* 0x0000000a0c0a7223 */ /* 0x020fc80000000009 */
[----:B-1----:R-:W-:-:S04]  /*10b0*/  FFMA R11, R15, R11, R10 ;  /* 0x0000000b0f0b7223 */ /* 0x002fc8000000000a */
[----:B---3--:R-:W-:-:S04]  /*10c0*/  FFMA R14, R20, R14, R11 ;  /* 0x0000000e140e7223 */ /* 0x008fc8000000000b */
[----:B0-----:R-:W-:-:S04]  /*10d0*/  FFMA R5, R5, R21, R14 ;  /* 0x0000001505057223 */ /* 0x001fc8000000000e */
[----:B------:R-:W-:-:S04]  /*10e0*/  FFMA R16, R16, R22, R5 ;  /* 0x0000001610107223 */ /* 0x000fc80000000005 */
[----:B------:R-:W-:-:S07]  /*10f0*/  FFMA R17, R19, R23, R16 ;  /* 0x0000001713117223 */ /* 0x000fce0000000010 */
.L_x_78:
[----:B------:R-:W-:Y:S05]  /*1100*/  @!P1 BRA `(.L_x_77) ;  /* 0x0000000000989947 */ /* 0x000fea0003800000 */
[----:B------:R-:W-:Y:S01]  /*1110*/  VIADD R18, R18, 0xffffffff ;  /* 0xffffffff12127836 */ /* 0x000fe20000000000 */
[----:B------:R-:W-:-:S04]  /*1120*/  LOP3.LUT P1, R14, R134, 0x3, RZ, 0xc0, !PT ;  /* 0x00000003860e7812 */ /* 0x000fc8000782c0ff */
[----:B------:R-:W-:-:S13]  /*1130*/  ISETP.GE.U32.AND P0, PT, R18, 0x3, PT ;  /* 0x000000031200780c */ /* 0x000fda0003f06070 */
[----:B------:R-:W-:Y:S05]  /*1140*/  @!P0 BRA `(.L_x_79) ;  /* 0x0000000000408947 */ /* 0x000fea0003800000 */
[----:B------:R-:W-:-:S05]  /*1150*/  IMAD R5, R4, 0x4, R1 ;  /* 0x0000000404057824 */ /* 0x000fca00078e0201 */
[----:B------:R-:W2:Y:S01]  /*1160*/  LDL.128 R8, [R5] ;  /* 0x0000000005087983 */ /* 0x000ea20000100c00 */
[----:B------:R-:W-:Y:S01]  /*1170*/  MOV R7, 0x400 ;  /* 0x0000040000077802 */ /* 0x000fe20000000f00 */
[----:B------:R-:W-:Y:S01]  /*1180*/  IMAD R6, R3, R134, R4 ;  /* 0x0000008603067224 */ /* 0x000fe200078e0204 */
[----:B------:R-:W0:Y:S01]  /*1190*/  S2R R12, SR_CgaCtaId ;  /* 0x00000000000c7919 */ /* 0x000e220000008800 */
[----:B------:R-:W-:Y:S01]  /*11a0*/  VIADD R4, R4, 0x4 ;  /* 0x0000000404047836 */ /* 0x000fe20000000000 */
[----:B0-----:R-:W-:-:S05]  /*11b0*/  LEA R7, R12, R7, 0x18 ;  /* 0x000000070c077211 */ /* 0x001fca00078ec0ff */
[----:B------:R-:W-:-:S05]  /*11c0*/  IMAD R6, R6, 0x4, R7 ;  /* 0x0000000406067824 */ /* 0x000fca00078e0207 */
[----:B------:R-:W2:Y:S04]  /*11d0*/  LDS R7, [R6] ;  /* 0x0000000006077984 */ /* 0x000ea80000000800 */
[----:B------:R-:W0:Y:S04]  /*11e0*/  LDS R13, [R6+0x4] ;  /* 0x00000400060d7984 */ /* 0x000e280000000800 */
[----:B------:R-:W3:Y:S04]  /*11f0*/  LDS R12, [R6+0x8] ;  /* 0x00000800060c7984 */ /* 0x000ee80000000800 */
[----:B------:R-:W4:Y:S01]  /*1200*/  LDS R15, [R6+0xc] ;  /* 0x00000c00060f7984 */ /* 0x000f220000000800 */
[----:B--2---:R-:W-:-:S04]  /*1210*/  FFMA R8, R8, R7, R17 ;  /* 0x0000000708087223 */ /* 0x004fc80000000011 */
[----:B0-----:R-:W-:-:S04]  /*1220*/  FFMA R9, R13, R9, R8 ;  /* 0x000000090d097223 */ /* 0x001fc80000000008 */
[----:B---3--:R-:W-:-:S04]  /*1230*/  FFMA R10, R12, R10, R9 ;  /* 0x0000000a0c0a7223 */ /* 0x008fc80000000009 */
[----:B----4-:R-:W-:-:S07]  /*1240*/  FFMA R17, R15, R11, R10 ;  /* 0x0000000b0f117223 */ /* 0x010fce000000000a */
.L_x_79:
[----:B------:R-:W-:Y:S05]  /*1250*/  @!P1 BRA `(.L_x_77) ;  /* 0x0000000000449947 */ /* 0x000fea0003800000 */
[----:B------:R-:W-:-:S05]  /*1260*/  IMAD R5, R4, 0x4, R1 ;  /* 0x0000000404057824 */ /* 0x000fca00078e0201 */
[----:B------:R-:W2:Y:S01]  /*1270*/  LDL.64 R6, [R5] ;  /* 0x0000000005067983 */ /* 0x000ea20000100a00 */
[----:B------:R-:W-:Y:S01]  /*1280*/  MOV R8, 0x400 ;  /* 0x0000040000087802 */ /* 0x000fe20000000f00 */
[----:B------:R-:W-:Y:S01]  /*1290*/  IMAD R4, R3, R134, R4 ;  /* 0x0000008603047224 */ /* 0x000fe200078e0204 */
[----:B------:R-:W-:Y:S01]  /*12a0*/  ISETP.NE.AND P0, PT, R14, 0x1, PT ;  /* 0x000000010e00780c */ /* 0x000fe20003f05270 */
[----:B------:R-:W0:Y:S02]  /*12b0*/  S2R R9, SR_CgaCtaId ;  /* 0x0000000000097919 */ /* 0x000e240000008800 */
[----:B0-----:R-:W-:-:S05]  /*12c0*/  LEA R9, R9, R8, 0x18 ;  /* 0x0000000809097211 */ /* 0x001fca00078ec0ff */
[----:B------:R-:W-:-:S05]  /*12d0*/  IMAD R8, R4, 0x4, R9 ;  /* 0x0000000404087824 */ /* 0x000fca00078e0209 */
[----:B------:R-:W2:Y:S02]  /*12e0*/  LDS R4, [R8] ;  /* 0x0000000008047984 */ /* 0x000ea40000000800 */
[----:B--2---:R-:W-:Y:S01]  /*12f0*/  FFMA R17, R6, R4, R17 ;  /* 0x0000000406117223 */ /* 0x004fe20000000011 */
[----:B------:R-:W-:Y:S06]  /*1300*/  @!P0 BRA `(.L_x_77) ;  /* 0x0000000000188947 */ /* 0x000fec0003800000 */
[----:B------:R-:W2:Y:S01]  /*1310*/  LDL R5, [R5+0x8] ;  /* 0x0000080005057983 */ /* 0x000ea20000100800 */
[----:B------:R-:W-:-:S03]  /*1320*/  ISETP.NE.AND P0, PT, R14, 0x2, PT ;  /* 0x000000020e00780c */ /* 0x000fc60003f05270 */
[----:B------:R-:W0:Y:S10]  /*1330*/  LDS R4, [R8+0x4] ;  /* 0x0000040008047984 */ /* 0x000e340000000800 */
[----:B------:R-:W2:Y:S01]  /*1340*/  @P0 LDS R6, [R8+0x8] ;  /* 0x0000080008060984 */ /* 0x000ea20000000800 */
[----:B0-----:R-:W-:-:S04]  /*1350*/  FFMA R17, R4, R7, R17 ;  /* 0x0000000704117223 */ /* 0x001fc80000000011 */
[----:B--2---:R-:W-:-:S07]  /*1360*/  @P0 FFMA R17, R6, R5, R17 ;  /* 0x0000000506110223 */ /* 0x004fce0000000011 */
.L_x_77:
[----:B------:R-:W0:Y:S01]  /*1370*/  LDCU.U8 UR5, c[0x0][0x3bc] ;  /* 0x00007780ff0577ac */ /* 0x000e220008000000 */
[C---:B------:R-:W-:Y:S02]  /*1380*/  VIADD R4, R3.reuse, UR4 ;  /* 0x0000000403047c36 */ /* 0x040fe40008000000 */
[C---:B------:R-:W-:Y:S01]  /*1390*/  IMAD R5, R3.reuse, 0x4, R137 ;  /* 0x0000000403057824 */ /* 0x040fe200078e0289 */
[----:B------:R-:W2:Y:S01]  /*13a0*/  LDCU UR6, c[0x0][0x3b8] ;  /* 0x00007700ff0677ac */ /* 0x000ea20008000800 */
[----:B------:R-:W-:Y:S01]  /*13b0*/  VIADD R3, R3, 0x1 ;  /* 0x0000000103037836 */ /* 0x000fe20000000000 */
[----:B------:R-:W-:Y:S01]  /*13c0*/  ISETP.GT.U32.AND P1, PT, R4, R135, PT ;  /* 0x000000870400720c */ /* 0x000fe20003f24070 */
[----:B0-----:R-:W-:-:S06]  /*13d0*/  UPRMT UR5, UR5, 0x8880, URZ ;  /* 0x0000888005057896 */ /* 0x001fcc00080000ff */
[----:B------:R-:W-:-:S13]  /*13e0*/  ISETP.NE.AND P0, PT, RZ, UR5, PT ;  /* 0x00000005ff007c0c */ /* 0x000fda000bf05270 */
[----:B------:R-:W-:Y:S02]  /*13f0*/  @P0 FSEL R17, R17, -1.00000000000000000000e+09, !P1 ;  /* 0xce6e6b2811110808 */ /* 0x000fe40004800000 */
[----:B------:R-:W-:-:S03]  /*1400*/  ISETP.NE.AND P0, PT, R3, 0x80, PT ;  /* 0x000000800300780c */ /* 0x000fc60003f05270 */
[----:B--2---:R-:W-:-:S05]  /*1410*/  FMUL R4, R17, UR6 ;  /* 0x0000000611047c20 */ /* 0x004fca0008400000 */
[----:B------:R2:W-:Y:S05]  /*1420*/  STL [R5], R4 ;  /* 0x0000000405007387 */ /* 0x0005ea0000100800 */
[----:B------:R-:W-:Y:S05]  /*1430*/  @P0 BRA `(.L_x_80) ;  /* 0xfffffff400cc0947 */ /* 0x000fea000383ffff */
[----:B--2---:R2:W5:Y:S04]  /*1440*/  LDL.128 R4, [R1+0x400] ;  /* 0x0004000001047983 */ /* 0x0045680000100c00 */
[----:B------:R2:W5:Y:S04]  /*1450*/  LDL.128 R8, [R1+0x410] ;  /* 0x0004100001087983 */ /* 0x0005680000100c00 */
        /* <DEDUP_REMOVED lines=29> */
[----:B------:R2:W5:Y:S01]  /*1630*/  LDL.128 R128, [R1+0x5f0] ;  /* 0x0005f00001807983 */ /* 0x0005620000100c00 */
[----:B------:R-:W-:Y:S05]  /*1640*/  BRA `(.L_x_81) ;  /* 0x0000002800887947 */ /* 0x000fea0003800000 */
.L_x_74:
[----:B------:R-:W-:Y:S02]  /*1650*/  UIADD3 UR62, UPT, UPT, UR4, 0x4, URZ ;  /* 0x00000004043e7890 */ /* 0x000fe4000fffe0ff */
[C---:B------:R-:W-:Y:S01]  /*1660*/  ISETP.LT.U32.AND P3, PT, R135.reuse, UR4, PT ;  /* 0x0000000487007c0c */ /* 0x040fe2000bf61070 */
[----:B------:R-:W-:Y:S02]  /*1670*/  UIADD3 UR55, UPT, UPT, UR4, 0xb, URZ ;  /* 0x0000000b04377890 */ /* 0x000fe4000fffe0ff */
[C---:B------:R-:W-:Y:S01]  /*1680*/  ISETP.LE.U32.AND P4, PT, R135.reuse, UR4, PT ;  /* 0x0000000487007c0c */ /* 0x040fe2000bf83070 */
[----:B------:R-:W-:Y:S01]  /*1690*/  UIADD3 UR48, UPT, UPT, UR4, 0x12, URZ ;  /* 0x0000001204307890 */ /* 0x000fe2000fffe0ff */
[----:B0-----:R-:W-:Y:S01]  /*16a0*/  FSEL R4, RZ, -1.00000000000000000000e+09, !P3 ;  /* 0xce6e6b28ff047808 */ /* 0x001fe20005800000 */
[----:B------:R-:W-:Y:S01]  /*16b0*/  UIADD3 UR41, UPT, UPT, UR4, 0x19, URZ ;  /* 0x0000001904297890 */ /* 0x000fe2000fffe0ff */
[C---:B------:R-:W-:Y:S01]  /*16c0*/  ISETP.LT.U32.AND P0, PT, R135.reuse, UR62, PT ;  /* 0x0000003e87007c0c */ /* 0x040fe2000bf01070 */
[----:B------:R-:W-:Y:S01]  /*16d0*/  UIADD3 UR34, UPT, UPT, UR4, 0x20, URZ ;  /* 0x0000002004227890 */ /* 0x000fe2000fffe0ff */
[----:B------:R-:W-:Y:S01]  /*16e0*/  FSEL R5, RZ, -1.00000000000000000000e+09, !P4 ;  /* 0xce6e6b28ff057808 */ /* 0x000fe20006000000 */
[----:B------:R-:W-:Y:S01]  /*16f0*/  UIADD3 UR27, UPT, UPT, UR4, 0x27, URZ ;  /* 0x00000027041b7890 */ /* 0x000fe2000fffe0ff */
[----:B------:R-:W-:Y:S01]  /*1700*/  FSEL R8, RZ, -1.00000000000000000000e+09, !P0 ;  /* 0xce6e6b28ff087808 */ /* 0x000fe20004000000 */
[----:B------:R-:W-:Y:S01]  /*1710*/  UIADD3 UR65, UPT, UPT, UR4, 0x7f, URZ ;  /* 0x0000007f04417890 */ /* 0x000fe2000fffe0ff */
[----:B------:R-:W-:Y:S01]  /*1720*/  ISETP.LT.U32.AND P0, PT, R135, UR55, PT ;  /* 0x0000003787007c0c */ /* 0x000fe2000bf01070 */
[----:B------:R-:W-:-:S02]  /*1730*/  UIADD3 UR20, UPT, UPT, UR4, 0x2e, URZ ;  /* 0x0000002e04147890 */ /* 0x000fc4000fffe0ff */
[----:B------:R-:W-:Y:S01]  /*1740*/  UIADD3 UR64, UPT, UPT, UR4, 0x2, URZ ;  /* 0x0000000204407890 */ /* 0x000fe2000fffe0ff */
[----:B------:R-:W-:Y:S01]  /*1750*/  FSEL R15, RZ, -1.00000000000000000000e+09, !P0 ;  /* 0xce6e6b28ff0f7808 */ /* 0x000fe20004000000 */
[----:B------:R-:W-:Y:S01]  /*1760*/  UIADD3 UR63, UPT, UPT, UR4, 0x3, URZ ;  /* 0x00000003043f7890 */ /* 0x000fe2000fffe0ff */
[C---:B------:R-:W-:Y:S01]  /*1770*/  ISETP.LT.U32.AND P0, PT, R135.reuse, UR48, PT ;  /* 0x0000003087007c0c */ /* 0x040fe2000bf01070 */
[----:B------:R-:W-:Y:S01]  /*1780*/  UIADD3 UR61, UPT, UPT, UR4, 0x5, URZ ;  /* 0x00000005043d7890 */ /* 0x000fe2000fffe0ff */
[C---:B------:R-:W-:Y:S01]  /*1790*/  ISETP.LT.U32.AND P2, PT, R135.reuse, UR65, PT ;  /* 0x0000004187007c0c */ /* 0x040fe2000bf41070 */
        /* <DEDUP_REMOVED lines=17> */
[----:B------:R-:W-:Y:S01]  /*18b0*/  FSEL R131, RZ, -1.00000000000000000000e+09, !P2 ;  /* 0xce6e6b28ff837808 */ /* 0x000fe20005000000 */
[----:B------:R-:W-:Y:S01]  /*18c0*/  UIADD3 UR75, UPT, UPT, UR4, 0x3c, URZ ;  /* 0x0000003c044b7890 */ /* 0x000fe2000fffe0ff */
[----:B------:R-:W-:Y:S01]  /*18d0*/  FSEL R43, RZ, -1.00000000000000000000e+09, !P0 ;  /* 0xce6e6b28ff2b7808 */ /* 0x000fe20004000000 */
[----:B------:R-:W-:Y:S01]  /*18e0*/  UIADD3 UR51, UPT, UPT, UR4, 0xf, URZ ;  /* 0x0000000f04337890 */ /* 0x000fe2000fffe0ff */
[C---:B------:R-:W-:Y:S01]  /*18f0*/  ISETP.LT.U32.AND P0, PT, R135.reuse, UR20, PT ;  /* 0x0000001487007c0c */ /* 0x040fe2000bf01070 */
[----:B------:R-:W-:Y:S01]  /*1900*/  UIADD3 UR50, UPT, UPT, UR4, 0x10, URZ ;  /* 0x0000001004327890 */ /* 0x000fe2000fffe0ff */
[C---:B------:R-:W-:Y:S01]  /*1910*/  ISETP.LT.U32.AND P1, PT, R135.reuse, UR61, PT ;  /* 0x0000003d87007c0c */ /* 0x040fe2000bf21070 */
[----:B------:R-:W-:Y:S01]  /*1920*/  UIADD3 UR49, UPT, UPT, UR4, 0x11, URZ ;  /* 0x0000001104317890 */ /* 0x000fe2000fffe0ff */
[C---:B------:R-:W-:Y:S01]  /*1930*/  ISETP.LT.U32.AND P2, PT, R135.reuse, UR60, PT ;  /* 0x0000003c87007c0c */ /* 0x040fe2000bf41070 */
[----:B------:R-:W-:Y:S01]  /*1940*/  UIADD3 UR47, UPT, UPT, UR4, 0x13, URZ ;  /* 0x00000013042f7890 */ /* 0x000fe2000fffe0ff */
[C---:B------:R-:W-:Y:S01]  /*1950*/  ISETP.LT.U32.AND P3, PT, R135.reuse, UR59, PT ;  /* 0x0000003b87007c0c */ /* 0x040fe2000bf61070 */
[----:B------:R-:W-:Y:S01]  /*1960*/  UIADD3 UR46, UPT, UPT, UR4, 0x14, URZ ;  /* 0x00000014042e7890 */ /* 0x000fe2000fffe0ff */
[----:B------:R-:W-:Y:S01]  /*1970*/  FSEL R50, RZ, -1.00000000000000000000e+09, !P0 ;  /* 0xce6e6b28ff327808 */ /* 0x000fe20004000000 */
        /* <DEDUP_REMOVED lines=78> */
[----:B------:R-:W0:Y:S01]  /*1e60*/  LDCU.U8 UR5, c[0x0][0x3bc] ;  /* 0x00007780ff0577ac */ /* 0x000e220008000000 */
[----:B------:R-:W-:-:S02]  /*1e70*/  ISETP.LT.U32.AND P3, PT, R135, UR38, PT ;  /* 0x0000002687007c0c */ /* 0x000fc4000bf61070 */
        /* <DEDUP_REMOVED lines=39> */
[----:B------:R-:W2:Y:S01]  /*20f0*/  LDCU UR6, c[0x0][0x3b8] ;  /* 0x00007700ff0677ac */ /* 0x000ea20008000800 */
[----:B------:R-:W-:-:S02]  /*2100*/  ISETP.LT.U32.AND P5, PT, R135, UR29, PT ;  /* 0x0000001d87007c0c */ /* 0x000fc4000bfa1070 */
[C---:B------:R-:W-:Y:S01]  /*2110*/  ISETP.LT.U32.AND P6, PT, R135.reuse, UR28, PT ;  /* 0x0000001c87007c0c */ /* 0x040fe2000bfc1070 */
[----:B------:R-:W-:Y:S01]  /*2120*/  UIADD3 UR53, UPT, UPT, UR4, 0x52, URZ ;  /* 0x0000005204357890 */ /* 0x000fe2000fffe0ff */
[----:B------:R-:W-:Y:S01]  /*2130*/  FSEL R37, RZ, -1.00000000000000000000e+09, !P1 ;  /* 0xce6e6b28ff257808 */ /* 0x000fe20004800000 */
[----:B------:R-:W-:Y:S01]  /*2140*/  UIADD3 UR52, UPT, UPT, UR4, 0x53, URZ ;  /* 0x0000005304347890 */ /* 0x000fe2000fffe0ff */
[----:B------:R-:W-:Y:S01]  /*2150*/  FSEL R38, RZ, -1.00000000000000000000e+09, !P2 ;  /* 0xce6e6b28ff267808 */ /* 0x000fe20005000000 */
[----:B------:R-:W-:Y:S01]  /*2160*/  UIADD3 UR51, UPT, UPT, UR4, 0x54, URZ ;  /* 0x0000005404337890 */ /* 0x000fe2000fffe0ff */
[----:B------:R-:W-:Y:S01]  /*2170*/  FSEL R39, RZ, -1.00000000000000000000e+09, !P3 ;  /* 0xce6e6b28ff277808 */ /* 0x000fe20005800000 */
[----:B0-----:R-:W-:Y:S01]  /*2180*/  UPRMT UR5, UR5, 0x8880, URZ ;  /* 0x0000888005057896 */ /* 0x001fe200080000ff */
        /* <DEDUP_REMOVED lines=76> */
[----:B------:R-:W-:Y:S01]  /*2650*/  ISETP.LT.U32.AND P6, PT, R135, UR76, PT ;  /* 0x0000004c87007c0c */ /* 0x000fe2000bfc1070 */
[----:B------:R-:W-:Y:S01]  /*2660*/  UIADD3 UR7, UPT, UPT, UR4, 0x7e, URZ ;  /* 0x0000007e04077890 */ /* 0x000fe2000fffe0ff */
[----:B------:R-:W-:-:S02]  /*2670*/  FSEL R58, RZ, -1.00000000000000000000e+09, !P1 ;  /* 0xce6e6b28ff3a7808 */ /* 0x000fc40004800000 */
[----:B------:R-:W-:Y:S02]  /*2680*/  FSEL R59, RZ, -1.00000000000000000000e+09, !P2 ;  /* 0xce6e6b28ff3b7808 */ /* 0x000fe40005000000 */
[----:B------:R-:W-:Y:S02]  /*2690*/  FSEL R60, RZ, -1.00000000000000000000e+09, !P3 ;  /* 0xce6e6b28ff3c7808 */ /* 0x000fe40005800000 */
[C---:B------:R-:W-:Y:S02]  /*26a0*/  ISETP.LT.U32.AND P1, PT, R135.reuse, UR74, PT ;  /* 0x0000004a87007c0c */ /* 0x040fe4000bf21070 */
[C---:B------:R-:W-:Y:S02]  /*26b0*/  ISETP.LT.U32.AND P2, PT, R135.reuse, UR73, PT ;  /* 0x0000004987007c0c */ /* 0x040fe4000bf41070 */
[----:B------:R-:W-:Y:S02]  /*26c0*/  ISETP.LT.U32.AND P3, PT, R135, UR72, PT ;  /* 0x0000004887007c0c */ /* 0x000fe4000bf61070 */
[----:B------:R-:W-:-:S02]  /*26d0*/  FSEL R106, RZ, -1.00000000000000000000e+09, !P0 ;  /* 0xce6e6b28ff6a7808 */ /* 0x000fc40004000000 */
[----:B------:R-:W-:Y:S02]  /*26e0*/  FSEL R61, RZ, -1.00000000000000000000e+09, !P4 ;  /* 0xce6e6b28ff3d7808 */ /* 0x000fe40006000000 */
[----:B------:R-:W-:Y:S02]  /*26f0*/  FSEL R62, RZ, -1.00000000000000000000e+09, !P5 ;  /* 0xce6e6b28ff3e7808 */ /* 0x000fe40006800000 */
[----:B------:R-:W-:Y:S02]  /*2700*/  FSEL R63, RZ, -1.00000000000000000000e+09, !P6 ;  /* 0xce6e6b28ff3f7808 */ /* 0x000fe40007000000 */
[C---:B------:R-:W-:Y:S02]  /*2710*/  ISETP.LT.U32.AND P0, PT, R135.reuse, UR26, PT ;  /* 0x0000001a87007c0c */ /* 0x040fe4000bf01070 */
[C---:B------:R-:W-:Y:S02]  /*2720*/  ISETP.LT.U32.AND P4, PT, R135.reuse, UR71, PT ;  /* 0x0000004787007c0c */ /* 0x040fe4000bf81070 */
[----:B------:R-:W-:-:S02]  /*2730*/  ISETP.LT.U32.AND P5, PT, R135, UR70, PT ;  /* 0x0000004687007c0c */ /* 0x000fc4000bfa1070 */
[C---:B------:R-:W-:Y:S02]  /*2740*/  ISETP.LT.U32.AND P6, PT, R135.reuse, UR69, PT ;  /* 0x0000004587007c0c */ /* 0x040fe4000bfc1070 */
[----:B------:R-:W-:Y:S02]  /*2750*/  FSEL R65, RZ, -1.00000000000000000000e+09, !P1 ;  /* 0xce6e6b28ff417808 */ /* 0x000fe40004800000 */
[----:B------:R-:W-:Y:S02]  /*2760*/  FSEL R66, RZ, -1.00000000000000000000e+09, !P2 ;  /* 0xce6e6b28ff427808 */ /* 0x000fe40005000000 */
[----:B------:R-:W-:Y:S02]  /*2770*/  FSEL R67, RZ, -1.00000000000000000000e+09, !P3 ;  /* 0xce6e6b28ff437808 */ /* 0x000fe40005800000 */
[C---:B------:R-:W-:Y:S02]  /*2780*/  ISETP.LT.U32.AND P1, PT, R135.reuse, UR67, PT ;  /* 0x0000004387007c0c */ /* 0x040fe4000bf21070 */
[----:B------:R-:W-:-:S02]  /*2790*/  ISETP.LT.U32.AND P2, PT, R135, UR66, PT ;  /* 0x0000004287007c0c */ /* 0x000fc4000bf41070 */
[C---:B------:R-:W-:Y:S02]  /*27a0*/  ISETP.LT.U32.AND P3, PT, R135.reuse, UR65, PT ;  /* 0x0000004187007c0c */ /* 0x040fe4000bf61070 */
[----:B------:R-:W-:Y:S02]  /*27b0*/  FSEL R113, RZ, -1.00000000000000000000e+09, !P0 ;  /* 0xce6e6b28ff717808 */ /* 0x000fe40004000000 */
[----:B------:R-:W-:Y:S02]  /*27c0*/  FSEL R68, RZ, -1.00000000000000000000e+09, !P4 ;  /* 0xce6e6b28ff447808 */ /* 0x000fe40006000000 */
[----:B------:R-:W-:Y:S02]  /*27d0*/  FSEL R69, RZ, -1.00000000000000000000e+09, !P5 ;  /* 0xce6e6b28ff457808 */ /* 0x000fe40006800000 */
[----:B------:R-:W-:Y:S02]  /*27e0*/  FSEL R70, RZ, -1.00000000000000000000e+09, !P6 ;  /* 0xce6e6b28ff467808 */ /* 0x000fe40007000000 */
[----:B------:R-:W-:-:S02]  /*27f0*/  ISETP.LT.U32.AND P0, PT, R135, UR19, PT ;  /* 0x0000001387007c0c */ /* 0x000fc4000bf01070 */
[C---:B------:R-:W-:Y:S02]  /*2800*/  ISETP.LT.U32.AND P4, PT, R135.reuse, UR64, PT ;  /* 0x0000004087007c0c */ /* 0x040fe4000bf81070 */
[C---:B------:R-:W-:Y:S02]  /*2810*/  ISETP.LT.U32.AND P5, PT, R135.reuse, UR63, PT ;  /* 0x0000003f87007c0c */ /* 0x040fe4000bfa1070 */
[----:B------:R-:W-:Y:S02]  /*2820*/  ISETP.LT.U32.AND P6, PT, R135, UR62, PT ;  /* 0x0000003e87007c0c */ /* 0x000fe4000bfc1070 */
[----:B------:R-:W-:Y:S02]  /*2830*/  FSEL R72, RZ, -1.00000000000000000000e+09, !P1 ;  /* 0xce6e6b28ff487808 */ /* 0x000fe40004800000 */
[----:B------:R-:W-:Y:S02]  /*2840*/  FSEL R73, RZ, -1.00000000000000000000e+09, !P2 ;  /* 0xce6e6b28ff497808 */ /* 0x000fe40005000000 */
[----:B------:R-:W-:-:S02]  /*2850*/  FSEL R74, RZ, -1.00000000000000000000e+09, !P3 ;  /* 0xce6e6b28ff4a7808 */ /* 0x000fc40005800000 */
[C---:B------:R-:W-:Y:S02]  /*2860*/  ISETP.LT.U32.AND P1, PT, R135.reuse, UR60, PT ;  /* 0x0000003c87007c0c */ /* 0x040fe4000bf21070 */
[C---:B------:R-:W-:Y:S02]  /*2870*/  ISETP.LT.U32.AND P2, PT, R135.reuse, UR59, PT ;  /* 0x0000003b87007c0c */ /* 0x040fe4000bf41070 */
[----:B------:R-:W-:Y:S02]  /*2880*/  ISETP.LT.U32.AND P3, PT, R135, UR58, PT ;  /* 0x0000003a87007c0c */ /* 0x000fe4000bf61070 */
[----:B------:R-:W-:Y:S02]  /*2890*/  FSEL R120, RZ, -1.00000000000000000000e+09, !P0 ;  /* 0xce6e6b28ff787808 */ /* 0x000fe40004000000 */
[----:B------:R-:W-:Y:S02]  /*28a0*/  FSEL R75, RZ, -1.00000000000000000000e+09, !P4 ;  /* 0xce6e6b28ff4b7808 */ /* 0x000fe40006000000 */
[----:B------:R-:W-:-:S02]  /*28b0*/  FSEL R76, RZ, -1.00000000000000000000e+09, !P5 ;  /* 0xce6e6b28ff4c7808 */ /* 0x000fc40006800000 */
[----:B------:R-:W-:Y:S02]  /*28c0*/  FSEL R77, RZ, -1.00000000000000000000e+09, !P6 ;  /* 0xce6e6b28ff4d7808 */ /* 0x000fe40007000000 */
[C---:B------:R-:W-:Y:S02]  /*28d0*/  ISETP.LT.U32.AND P0, PT, R135.reuse, UR12, PT ;  /* 0x0000000c87007c0c */ /* 0x040fe4000bf01070 */
[C---:B------:R-:W-:Y:S02]  /*28e0*/  ISETP.LT.U32.AND P4, PT, R135.reuse, UR57, PT ;  /* 0x0000003987007c0c */ /* 0x040fe4000bf81070 */
[C---:B------:R-:W-:Y:S02]  /*28f0*/  ISETP.LT.U32.AND P5, PT, R135.reuse, UR56, PT ;  /* 0x0000003887007c0c */ /* 0x040fe4000bfa1070 */
[----:B------:R-:W-:Y:S02]  /*2900*/  ISETP.LT.U32.AND P6, PT, R135, UR55, PT ;  /* 0x0000003787007c0c */ /* 0x000fe4000bfc1070 */
        /* <DEDUP_REMOVED lines=10> */
[----:B------:R-:W-:Y:S02]  /*29b0*/  ISETP.NE.AND P0, PT, RZ, UR5, PT ;  /* 0x00000005ff007c0c */ /* 0x000fe4000bf05270 */
        /* <DEDUP_REMOVED lines=8> */
[----:B------:R-:W-:Y:S02]  /*2a40*/  ISETP.LT.U32.AND P3, PT, R135, UR44, PT ;  /* 0x0000002c87007c0c */ /* 0x000fe4000bf61070 */
[----:B------:R-:W-:Y:S02]  /*2a50*/  FSEL R4, R4, RZ, P0 ;  /* 0x000000ff04047208 */ /* 0x000fe40000000000 */
[----:B------:R-:W-:Y:S02]  /*2a60*/  FSEL R5, R5, RZ, P0 ;  /* 0x000000ff05057208 */ /* 0x000fe40000000000 */
        /* <DEDUP_REMOVED lines=8> */
[----:B------:R-:W-:-:S02]  /*2af0*/  FSEL R91, RZ, -1.00000000000000000000e+09, !P6 ;  /* 0xce6e6b28ff5b7808 */ /* 0x000fc40007000000 */
[----:B------:R-:W-:Y:S02]  /*2b00*/  FSEL R8, R8, RZ, P0 ;  /* 0x000000ff08087208 */ /* 0x000fe40000000000 */
[----:B------:R-:W-:Y:S01]  /*2b10*/  FSEL R9, R9, RZ, P0 ;  /* 0x000000ff09097208 */ /* 0x000fe20000000000 */
[----:B------:R0:W-:Y:S01]  /*2b20*/  STL.128 [R1+0x400], R4 ;  /* 0x0004000401007387 */ /* 0x0001e20000100c00 */
[----:B------:R-:W-:Y:S01]  /*2b30*/  FSEL R10, R10, RZ, P0 ;  /* 0x000000ff0a0a7208 */ /* 0x000fe20000000000 */
[----:B------:R-:W-:Y:S01]  /*2b40*/  FMUL R8, R8, UR6 ;  /* 0x0000000608087c20 */ /* 0x000fe20008400000 */
[----:B------:R-:W-:Y:S01]  /*2b50*/  FSEL R11, R11, RZ, P0 ;  /* 0x000000ff0b0b7208 */ /* 0x000fe20000000000 */
[----:B------:R-:W-:Y:S01]  /*2b60*/  FMUL R9, R9, UR6 ;  /* 0x0000000609097c20 */ /* 0x000fe20008400000 */
[C---:B------:R-:W-:Y:S01]  /*2b70*/  ISETP.LT.U32.AND P4, PT, R135.reuse, UR43, PT ;  /* 0x0000002b87007c0c */ /* 0x040fe2000bf81070 */
[----:B------:R-:W-:Y:S01]  /*2b80*/  FMUL R10, R10, UR6 ;  /* 0x000000060a0a7c20 */ /* 0x000fe20008400000 */
[----:B------:R-:W-:Y:S01]  /*2b90*/  ISETP.LT.U32.AND P5, PT, R135, UR42, PT ;  /* 0x0000002a87007c0c */ /* 0x000fe2000bfa1070 */
[----:B------:R-:W-:Y:S01]  /*2ba0*/  FMUL R11, R11, UR6 ;  /* 0x000000060b0b7c20 */ /* 0x000fe20008400000 */
[----:B------:R-:W-:-:S02]  /*2bb0*/  ISETP.LT.U32.AND P6, PT, R135, UR41, PT ;  /* 0x0000002987007c0c */ /* 0x000fc4000bfc1070 */
[----:B------:R-:W-:Y:S02]  /*2bc0*/  FSEL R93, RZ, -1.00000000000000000000e+09, !P1 ;  /* 0xce6e6b28ff5d7808 */ /* 0x000fe40004800000 */
[----:B------:R-:W-:Y:S01]  /*2bd0*/  FSEL R94, RZ, -1.00000000000000000000e+09, !P2 ;  /* 0xce6e6b28ff5e7808 */ /* 0x000fe20005000000 */
[----:B------:R0:W-:Y:S01]  /*2be0*/  STL.128 [R1+0x410], R8 ;  /* 0x0004100801007387 */ /* 0x0001e20000100c00 */
[----:B------:R-:W-:Y:S02]  /*2bf0*/  FSEL R95, RZ, -1.00000000000000000000e+09, !P3 ;  /* 0xce6e6b28ff5f7808 */ /* 0x000fe40005800000 */
[----:B------:R-:W-:Y:S02]  /*2c00*/  FSEL R12, R12, RZ, P0 ;  /* 0x000000ff0c0c7208 */ /* 0x000fe40000000000 */
[----:B------:R-:W-:Y:S02]  /*2c10*/  FSEL R13, R13, RZ, P0 ;  /* 0x000000ff0d0d7208 */ /* 0x000fe40000000000 */
        /* <DEDUP_REMOVED lines=9> */
[----:B------:R-:W-:Y:S02]  /*2cb0*/  FSEL R16, R16, RZ, P0 ;  /* 0x000000ff10107208 */ /* 0x000fe40000000000 */
[----:B------:R-:W-:Y:S01]  /*2cc0*/  FSEL R17, R17, RZ, P0 ;  /* 0x000000ff11117208 */ /* 0x000fe20000000000 */
[----:B------:R0:W-:Y:S01]  /*2cd0*/  STL.128 [R1+0x420], R12 ;  /* 0x0004200c01007387 */ /* 0x0001e20000100c00 */
        /* <DEDUP_REMOVED lines=25> */
[----:B------:R0:W-:Y:S01]  /*2e70*/  STL.128 [R1+0x430], R16 ;  /* 0x0004301001007387 */ /* 0x0001e20000100c00 */
[----:B------:R-:W-:-:S02]  /*2e80*/  FSEL R28, R28, RZ, P0 ;  /* 0x000000ff1c1c7208 */ /* 0x000fc40000000000 */
        /* <DEDUP_REMOVED lines=10> */
[----:B------:R-:W-:Y:S01]  /*2f30*/  ISETP.LT.U32.AND P6, PT, R135, UR34, PT ;  /* 0x0000002287007c0c */ /* 0x000fe2000bfc1070 */
[----:B------:R0:W-:Y:S01]  /*2f40*/  STL.128 [R1+0x450], R24 ;  /* 0x0004501801007387 */ /* 0x0001e20000100c00 */
[----:B------:R-:W-:-:S02]  /*2f50*/  FSEL R100, RZ, -1.00000000000000000000e+09, !P1 ;  /* 0xce6e6b28ff647808 */ /* 0x000fc40004800000 */
        /* <DEDUP_REMOVED lines=270> */
[----:B------:R0:W-:Y:S04]  /*4040*/  STL.128 [R1+0x5d0], R120 ;  /* 0x0005d07801007387 */ /* 0x0001e80000100c00 */
[----:B------:R0:W-:Y:S04]  /*4050*/  STL.128 [R1+0x5e0], R124 ;  /* 0x0005e07c01007387 */ /* 0x0001e80000100c00 */
[----:B------:R0:W-:Y:S02]  /*4060*/  STL.128 [R1+0x5f0], R128 ;  /* 0x0005f08001007387 */ /* 0x0001e40000100c00 */
.L_x_81:
[----:B------:R-:W-:Y:S05]  /*4070*/  BSYNC.RECONVERGENT B0 ;  /* 0x0000000000007941 */ /* 0x000fea0003800200 */
.L_x_73:
[----:B0----5:R-:W-:Y:S01]  /*4080*/  FMNMX3 R4, R4, -INF , R5, !PT ;  /* 0xff80000004047876 */ /* 0x021fe20007800005 */
[----:B------:R-:W-:Y:S01]  /*4090*/  BSSY.RECONVERGENT B0, `(.L_x_82) ;  /* 0x00000c0000007945 */ /* 0x000fe20003800200 */
[----:B------:R-:W-:Y:S02]  /*40a0*/  FSETP.NE.AND P0, PT, R138, -INF , PT ;  /* 0xff8000008a00780b */ /* 0x000fe40003f05000 */
[----:B------:R-:W-:-:S04]  /*40b0*/  FMNMX3 R4, R4, R6, R7, !PT ;  /* 0x0000000604047276 */ /* 0x000fc80007800007 */
[----:B------:R-:W-:-:S04]  /*40c0*/  FMNMX3 R4, R4, R8, R9, !PT ;  /* 0x0000000804047276 */ /* 0x000fc80007800009 */
[----:B------:R-:W-:-:S04]  /*40d0*/  FMNMX3 R4, R4, R10, R11, !PT ;  /* 0x0000000a04047276 */ /* 0x000fc8000780000b */
[----:B------:R-:W-:-:S04]  /*40e0*/  FMNMX3 R4, R4, R12, R13, !PT ;  /* 0x0000000c04047276 */ /* 0x000fc8000780000d */
[----:B------:R-:W-:-:S04]  /*40f0*/  FMNMX3 R4, R4, R14, R15, !PT ;  /* 0x0000000e04047276 */ /* 0x000fc8000780000f */
[----:B------:R-:W-:-:S04]  /*4100*/  FMNMX3 R4, R4, R16, R17, !PT ;  /* 0x0000001004047276 */ /* 0x000fc80007800011 */
[----:B------:R-:W-:-:S04]  /*4110*/  FMNMX3 R4, R4, R18, R19, !PT ;  /* 0x0000001204047276 */ /* 0x000fc80007800013 */
[----:B------:R-:W-:Y:S02]  /*4120*/  FMNMX3 R4, R4, R20, R21, !PT ;  /* 0x0000001404047276 */ /* 0x000fe40007800015 */
[----:B------:R-:W-:Y:S02]  /*4130*/  LOP3.LUT R20, R134, 0x7ffffff0, RZ, 0xc0, !PT ;  /* 0x7ffffff086147812 */ /* 0x000fe400078ec0ff */
[----:B------:R-:W-:-:S04]  /*4140*/  FMNMX3 R4, R4, R22, R23, !PT ;  /* 0x0000001604047276 */ /* 0x000fc80007800017 */
        /* <DEDUP_REMOVED lines=10> */
[----:B------:R-:W-:Y:S02]  /*41f0*/  FMNMX3 R4, R4, R42, R43, !PT ;  /* 0x0000002a04047276 */ /* 0x000fe4000780002b */
[----:B------:R-:W-:Y:S02]  /*4200*/  LOP3.LUT R42, R134, 0x7, RZ, 0xc0, !PT ;  /* 0x00000007862a7812 */ /* 0x000fe400078ec0ff */
[----:B------:R-:W-:Y:S01]  /*4210*/  FMNMX3 R4, R4, R44, R45, !PT ;  /* 0x0000002c04047276 */ /* 0x000fe2000780002d */
[----:B------:R-:W-:Y:S01]  /*4220*/  VIADD R44, R41, 0xffffffff ;  /* 0xffffffff292c7836 */ /* 0x000fe20000000000 */
[----:B------:R-:W-:Y:S01]  /*4230*/  LOP3.LUT R43, R134, 0x3, RZ, 0xc0, !PT ;  /* 0x00000003862b7812 */ /* 0x000fe200078ec0ff */
[----:B------:R-:W-:Y:S01]  /*4240*/  VIADD R45, R42, 0xffffffff ;  /* 0xffffffff2a2d7836 */ /* 0x000fe20000000000 */
        /* <DEDUP_REMOVED lines=43> */
[----:B------:R-:W-:Y:S01]  /*4500*/  FMNMX R3, R3, R138, !PT ;  /* 0x0000008a03037209 */ /* 0x000fe20007800000 */
[----:B------:R-:W-:Y:S06]  /*4510*/  @!P0 BRA `(.L_x_83) ;  /* 0x0000000400dc8947 */ /* 0x000fec0003800000 */
[----:B------:R-:W-:Y:S02]  /*4520*/  IMAD.MOV.U32 R5, RZ, RZ, 0x3bbb989d ;  /* 0x3bbb989dff057424 */ /* 0x000fe400078e00ff */
[----:B------:R-:W-:Y:S01]  /*4530*/  FADD R4, -R3, R138 ;  /* 0x0000008a03047221 */ /* 0x000fe20000000100 */
[----:B------:R-:W-:Y:S01]  /*4540*/  IMAD.MOV.U32 R6, RZ, RZ, 0x437c0000 ;  /* 0x437c0000ff067424 */ /* 0x000fe200078e00ff */
[----:B------:R-:W-:Y:S02]  /*4550*/  ISETP.GE.AND P0, PT, R134, 0x1, PT ;  /* 0x000000018600780c */ /* 0x000fe40003f06270 */
[----:B------:R-:W-:-:S04]  /*4560*/  FFMA.SAT R5, R4, R5, 0.5 ;  /* 0x3f00000004057423 */ /* 0x000fc80000002005 */
[----:B------:R-:W-:-:S04]  /*4570*/  FFMA.RM R5, R5, R6, 12582913 ;  /* 0x4b40000105057423 */ /* 0x000fc80000004006 */
[C---:B------:R-:W-:Y:S01]  /*4580*/  FADD R7, R5.reuse, -12583039 ;  /* 0xcb40007f05077421 */ /* 0x040fe20000000000 */
[----:B------:R-:W-:-:S03]  /*4590*/  IMAD.SHL.U32 R5, R5, 0x800000, RZ ;  /* 0x0080000005057824 */ /* 0x000fc600078e00ff */
[----:B------:R-:W-:-:S04]  /*45a0*/  FFMA R7, R4, 1.4426950216293334961, -R7 ;  /* 0x3fb8aa3b04077823 */ /* 0x000fc80000000807 */
[----:B------:R-:W-:-:S04]  /*45b0*/  FFMA R7, R4, 1.925963033500011079e-08, R7 ;  /* 0x32a5706004077823 */ /* 0x000fc80000000007 */
[----:B------:R-:W0:Y:S02]  /*45c0*/  MUFU.EX2 R4, R7 ;  /* 0x0000000700047308 */ /* 0x000e240000000800 */
[----:B0-----:R-:W-:-:S04]  /*45d0*/  FMUL R23, R5, R4 ;  /* 0x0000000405177220 */ /* 0x001fc80000400000 */
[----:B------:R-:W-:Y:S01]  /*45e0*/  FMUL R2, R2, R23 ;  /* 0x0000001702027220 */ /* 0x000fe20000400000 */
[----:B------:R-:W-:Y:S06]  /*45f0*/  @!P0 BRA `(.L_x_83) ;  /* 0x0000000400a48947 */ /* 0x000fec0003800000 */
[----:B------:R-:W-:Y:S01]  /*4600*/  ISETP.GE.U32.AND P0, PT, R134, 0x10, PT ;  /* 0x000000108600780c */ /* 0x000fe20003f06070 */
[----:B------:R-:W-:Y:S01]  /*4610*/  BSSY.RECONVERGENT B1, `(.L_x_84) ;  /* 0x0000023000017945 */ /* 0x000fe20003800200 */
[----:B------:R-:W-:-:S11]  /*4620*/  IMAD.MOV.U32 R5, RZ, RZ, RZ ;  /* 0x000000ffff057224 */ /* 0x000fd600078e00ff */
[----:B------:R-:W-:Y:S05]  /*4630*/  @!P0 BRA `(.L_x_85) ;  /* 0x0000000000808947 */ /* 0x000fea0003800000 */
[----:B------:R-:W-:Y:S01]  /*4640*/  BSSY.RECONVERGENT B2, `(.L_x_86) ;  /* 0x000001e000027945 */ /* 0x000fe20003800200 */
[----:B------:R-:W-:-:S07]  /*4650*/  IMAD.MOV.U32 R5, RZ, RZ, RZ ;  /* 0x000000ffff057224 */ /* 0x000fce00078e00ff */
.L_x_87:
[----:B0-----:R-:W-:-:S05]  /*4660*/  IMAD R4, R5, 0x4, R0 ;  /* 0x0000000405047824 */ /* 0x001fca00078e0200 */
[----:B------:R-:W3:Y:S04]  /*4670*/  LDL.128 R8, [R4] ;  /* 0x0000000004087983 */ /* 0x000ee80000100c00 */
[----:B------:R-:W4:Y:S04]  /*4680*/  LDL.128 R12, [R4+0x10] ;  /* 0x00001000040c7983 */ /* 0x000f280000100c00 */
[----:B------:R-:W5:Y:S04]  /*4690*/  LDL.128 R16, [R4+0x20] ;  /* 0x0000200004107983 */ /* 0x000f680000100c00 */
[----:B------:R-:W2:Y:S01]  /*46a0*/  LDL.128 R24, [R4+0x30] ;  /* 0x0000300004187983 */ /* 0x000ea20000100c00 */
[----:B------:R-:W-:-:S05]  /*46b0*/  VIADD R5, R5, 0x10 ;  /* 0x0000001005057836 */ /* 0x000fca0000000000 */
[----:B------:R-:W-:Y:S01]  /*46c0*/  ISETP.NE.AND P0, PT, R5, R20, PT ;  /* 0x000000140500720c */ /* 0x000fe20003f05270 */
[C---:B---3--:R-:W-:Y:S01]  /*46d0*/  FMUL R8, R23.reuse, R8 ;  /* 0x0000000817087220 */ /* 0x048fe20000400000 */
[C---:B------:R-:W-:Y:S01]  /*46e0*/  FMUL R9, R23.reuse, R9 ;  /* 0x0000000917097220 */ /* 0x040fe20000400000 */
[C---:B------:R-:W-:Y:S01]  /*46f0*/  FMUL R10, R23.reuse, R10 ;  /* 0x0000000a170a7220 */ /* 0x040fe20000400000 */
[C---:B------:R-:W-:Y:S01]  /*4700*/  FMUL R11, R23.reuse, R11 ;  /* 0x0000000b170b7220 */ /* 0x040fe20000400000 */
[C---:B----4-:R-:W-:Y:S01]  /*4710*/  FMUL R12, R23.reuse, R12 ;  /* 0x0000000c170c7220 */ /* 0x050fe20000400000 */
[C---:B------:R-:W-:Y:S01]  /*4720*/  FMUL R13, R23.reuse, R13 ;  /* 0x0000000d170d7220 */ /* 0x040fe20000400000 */
[C---:B------:R-:W-:Y:S01]  /*4730*/  FMUL R14, R23.reuse, R14 ;  /* 0x0000000e170e7220 */ /* 0x040fe20000400000 */
[C---:B------:R-:W-:Y:S01]  /*4740*/  FMUL R15, R23.reuse, R15 ;  /* 0x0000000f170f7220 */ /* 0x040fe20000400000 */
[C---:B-----5:R-:W-:Y:S01]  /*4750*/  FMUL R16, R23.reuse, R16 ;  /* 0x0000001017107220 */ /* 0x060fe20000400000 */
[C---:B------:R-:W-:Y:S01]  /*4760*/  FMUL R17, R23.reuse, R17 ;  /* 0x0000001117117220 */ /* 0x040fe20000400000 */
[C---:B------:R-:W-:Y:S01]  /*4770*/  FMUL R18, R23.reuse, R18 ;  /* 0x0000001217127220 */ /* 0x040fe20000400000 */
[C---:B------:R-:W-:Y:S01]  /*4780*/  FMUL R19, R23.reuse, R19 ;  /* 0x0000001317137220 */ /* 0x040fe20000400000 */
[C---:B--2---:R-:W-:Y:S01]  /*4790*/  FMUL R24, R23.reuse, R24 ;  /* 0x0000001817187220 */ /* 0x044fe20000400000 */
[C---:B------:R-:W-:Y:S01]  /*47a0*/  FMUL R25, R23.reuse, R25 ;  /* 0x0000001917197220 */ /* 0x040fe20000400000 */
[C---:B------:R-:W-:Y:S01]  /*47b0*/  FMUL R26, R23.reuse, R26 ;  /* 0x0000001a171a7220 */ /* 0x040fe20000400000 */
[----:B------:R-:W-:Y:S01]  /*47c0*/  FMUL R27, R23, R27 ;  /* 0x0000001b171b7220 */ /* 0x000fe20000400000 */
[----:B------:R0:W-:Y:S04]  /*47d0*/  STL.128 [R4], R8 ;  /* 0x0000000804007387 */ /* 0x0001e80000100c00 */
[----:B------:R0:W-:Y:S04]  /*47e0*/  STL.128 [R4+0x10], R12 ;  /* 0x0000100c04007387 */ /* 0x0001e80000100c00 */
[----:B------:R0:W-:Y:S04]  /*47f0*/  STL.128 [R4+0x20], R16 ;  /* 0x0000201004007387 */ /* 0x0001e80000100c00 */
[----:B------:R0:W-:Y:S01]  /*4800*/  STL.128 [R4+0x30], R24 ;  /* 0x0000301804007387 */ /* 0x0001e20000100c00 */
[----:B------:R-:W-:Y:S05]  /*4810*/  @P0 BRA `(.L_x_87) ;  /* 0xfffffffc00900947 */ /* 0x000fea000383ffff */
[----:B------:R-:W-:Y:S05]  /*4820*/  BSYNC.RECONVERGENT B2 ;  /* 0x0000000000027941 */ /* 0x000fea0003800200 */
.L_x_86:
[----:B------:R-:W-:-:S07]  /*4830*/  IMAD.MOV.U32 R5, RZ, RZ, R20 ;  /* 0x000000ffff057224 */ /* 0x000fce00078e0014 */
.L_x_85:
[----:B------:R-:W-:Y:S05]  /*4840*/  BSYNC.RECONVERGENT B1 ;  /* 0x0000000000017941 */ /* 0x000fea0003800200 */
.L_x_84:
[----:B------:R-:W-:-:S13]  /*4850*/  ISETP.NE.AND P0, PT, R41, RZ, PT ;  /* 0x000000ff2900720c */ /* 0x000fda0003f05270 */
[----:B------:R-:W-:Y:S05]  /*4860*/  @!P0 BRA `(.L_x_83) ;  /* 0x0000000400088947 */ /* 0x000fea0003800000 */
[----:B------:R-:W-:Y:S01]  /*4870*/  ISETP.GE.U32.AND P0, PT, R44, 0x7, PT ;  /* 0x000000072c00780c */ /* 0x000fe20003f06070 */
[----:B------:R-:W-:Y:S01]  /*4880*/  BSSY.RECONVERGENT B1, `(.L_x_88) ;  /* 0x000001d000017945 */ /* 0x000fe20003800200 */
[----:B------:R-:W-:-:S11]  /*4890*/  ISETP.NE.AND P1, PT, R42, RZ, PT ;  /* 0x000000ff2a00720c */ /* 0x000fd60003f25270 */
[----:B------:R-:W-:Y:S05]  /*48a0*/  @!P0 BRA `(.L_x_89) ;  /* 0x0000000000688947 */ /* 0x000fea0003800000 */
[----:B0-----:R-:W-:-:S05]  /*48b0*/  IMAD R4, R5, 0x4, R0 ;  /* 0x0000000405047824 */ /* 0x001fca00078e0200 */
[----:B------:R-:W3:Y:S04]  /*48c0*/  LDL R6, [R4] ;  /* 0x0000000004067983 */ /* 0x000ee80000100800 */
[----:B------:R-:W4:Y:S04]  /*48d0*/  LDL R10, [R4+0x4] ;  /* 0x00000400040a7983 */ /* 0x000f280000100800 */
[----:B------:R-:W5:Y:S04]  /*48e0*/  LDL R12, [R4+0x8] ;  /* 0x00000800040c7983 */ /* 0x000f680000100800 */
[----:B------:R-:W2:Y:S04]  /*48f0*/  LDL R14, [R4+0xc] ;  /* 0x00000c00040e7983 */ /* 0x000ea80000100800 */
[----:B------:R-:W2:Y:S04]  /*4900*/  LDL R8, [R4+0x10] ;  /* 0x0000100004087983 */ /* 0x000ea80000100800 */
[----:B------:R-:W2:Y:S04]  /*4910*/  LDL R16, [R4+0x14] ;  /* 0x0000140004107983 */ /* 0x000ea80000100800 */
[----:B------:R-:W2:Y:S04]  /*4920*/  LDL R18, [R4+0x18] ;  /* 0x0000180004127983 */ /* 0x000ea80000100800 */
[----:B------:R-:W2:Y:S01]  /*4930*/  LDL R22, [R4+0x1c] ;  /* 0x00001c0004167983 */ /* 0x000ea20000100800 */
[----:B------:R-:W-:-:S02]  /*4940*/  VIADD R5, R5, 0x8 ;  /* 0x0000000805057836 */ /* 0x000fc40000000000 */
[C---:B---3--:R-:W-:Y:S01]  /*4950*/  FMUL R7, R23.reuse, R6 ;  /* 0x0000000617077220 */ /* 0x048fe20000400000 */
[----:B----4-:R-:W-:-:S04]  /*4960*/  FMUL R9, R23, R10 ;  /* 0x0000000a17097220 */ /* 0x010fc80000400000 */
[----:B------:R3:W-:Y:S01]  /*4970*/  STL [R4], R7 ;  /* 0x0000000704007387 */ /* 0x0007e20000100800 */
[----:B-----5:R-:W-:-:S03]  /*4980*/  FMUL R11, R23, R12 ;  /* 0x0000000c170b7220 */ /* 0x020fc60000400000 */
[----:B------:R3:W-:Y:S01]  /*4990*/  STL [R4+0x4], R9 ;  /* 0x0000040904007387 */ /* 0x0007e20000100800 */
[----:B--2---:R-:W-:-:S03]  /*49a0*/  FMUL R13, R23, R14 ;  /* 0x0000000e170d7220 */ /* 0x004fc60000400000 */
[----:B------:R3:W-:Y:S01]  /*49b0*/  STL [R4+0x8], R11 ;  /* 0x0000080b04007387 */ /* 0x0007e20000100800 */
[----:B------:R-:W-:-:S03]  /*49c0*/  FMUL R15, R23, R8 ;  /* 0x00000008170f7220 */ /* 0x000fc60000400000 */
[----:B------:R3:W-:Y:S01]  /*49d0*/  STL [R4+0xc], R13 ;  /* 0x00000c0d04007387 */ /* 0x0007e20000100800 */
[----:B------:R-:W-:-:S03]  /*49e0*/  FMUL R17, R23, R16 ;  /* 0x0000001017117220 */ /* 0x000fc60000400000 */
[----:B------:R3:W-:Y:S01]  /*49f0*/  STL [R4+0x10], R15 ;  /* 0x0000100f04007387 */ /* 0x0007e20000100800 */
[----:B------:R-:W-:-:S03]  /*4a00*/  FMUL R19, R23, R18 ;  /* 0x0000001217137220 */ /* 0x000fc60000400000 */
[----:B------:R3:W-:Y:S01]  /*4a10*/  STL [R4+0x14], R17 ;  /* 0x0000141104007387 */ /* 0x0007e20000100800 */
[----:B------:R-:W-:-:S03]  /*4a20*/  FMUL R21, R23, R22 ;  /* 0x0000001617157220 */ /* 0x000fc60000400000 */
[----:B------:R3:W-:Y:S04]  /*4a30*/  STL [R4+0x18], R19 ;  /* 0x0000181304007387 */ /* 0x0007e80000100800 */
[----:B------:R3:W-:Y:S02]  /*4a40*/  STL [R4+0x1c], R21 ;  /* 0x00001c1504007387 */ /* 0x0007e40000100800 */
.L_x_89:
[----:B------:R-:W-:Y:S05]  /*4a50*/  BSYNC.RECONVERGENT B1 ;  /* 0x0000000000017941 */ /* 0x000fea0003800200 */
.L_x_88:
[----:B------:R-:W-:Y:S05]  /*4a60*/  @!P1 BRA `(.L_x_83) ;  /* 0x0000000000889947 */ /* 0x000fea0003800000 */
[----:B------:R-:W-:Y:S01]  /*4a70*/  ISETP.GE.U32.AND P0, PT, R45, 0x3, PT ;  /* 0x000000032d00780c */ /* 0x000fe20003f06070 */
[----:B------:R-:W-:Y:S01]  /*4a80*/  BSSY.RECONVERGENT B1, `(.L_x_90) ;  /* 0x0000011000017945 */ /* 0x000fe20003800200 */
[----:B------:R-:W-:-:S11]  /*4a90*/  ISETP.NE.AND P1, PT, R43, RZ, PT ;  /* 0x000000ff2b00720c */ /* 0x000fd60003f25270 */
[----:B------:R-:W-:Y:S05]  /*4aa0*/  @!P0 BRA `(.L_x_91) ;  /* 0x0000000000388947 */ /* 0x000fea0003800000 */
[----:B0--3--:R-:W-:-:S05]  /*4ab0*/  IMAD R9, R5, 0x4, R0 ;  /* 0x0000000405097824 */ /* 0x009fca00078e0200 */
[----:B------:R-:W3:Y:S04]  /*4ac0*/  LDL R8, [R9+0x8] ;  /* 0x0000080009087983 */ /* 0x000ee80000100800 */
[----:B------:R-:W4:Y:S04]  /*4ad0*/  LDL R4, [R9] ;  /* 0x0000000009047983 */ /* 0x000f280000100800 */
[----:B------:R-:W5:Y:S04]  /*4ae0*/  LDL R6, [R9+0x4] ;  /* 0x0000040009067983 */ /* 0x000f680000100800 */
[----:B------:R-:W2:Y:S01]  /*4af0*/  LDL R10, [R9+0xc] ;  /* 0x00000c00090a7983 */ /* 0x000ea20000100800 */
[----:B------:R-:W-:-:S02]  /*4b00*/  VIADD R5, R5, 0x4 ;  /* 0x0000000405057836 */ /* 0x000fc40000000000 */
[C---:B---3--:R-:W-:Y:S01]  /*4b10*/  FMUL R7, R23.reuse, R8 ;  /* 0x0000000817077220 */ /* 0x048fe20000400000 */
[C---:B----4-:R-:W-:Y:S01]  /*4b20*/  FMUL R4, R23.reuse, R4 ;  /* 0x0000000417047220 */ /* 0x050fe20000400000 */
[C---:B-----5:R-:W-:Y:S01]  /*4b30*/  FMUL R6, R23.reuse, R6 ;  /* 0x0000000617067220 */ /* 0x060fe20000400000 */
[----:B--2---:R-:W-:-:S03]  /*4b40*/  FMUL R8, R23, R10 ;  /* 0x0000000a17087220 */ /* 0x004fc60000400000 */
[----:B------:R4:W-:Y:S04]  /*4b50*/  STL [R9], R4 ;  /* 0x0000000409007387 */ /* 0x0009e80000100800 */
[----:B------:R4:W-:Y:S04]  /*4b60*/  STL [R9+0x4], R6 ;  /* 0x0000040609007387 */ /* 0x0009e80000100800 */
[----:B------:R4:W-:Y:S04]  /*4b70*/  STL [R9+0x8], R7 ;  /* 0x0000080709007387 */ /* 0x0009e80000100800 */
[----:B------:R4:W-:Y:S02]  /*4b80*/  STL [R9+0xc], R8 ;  /* 0x00000c0809007387 */ /* 0x0009e40000100800 */
.L_x_91:
[----:B------:R-:W-:Y:S05]  /*4b90*/  BSYNC.RECONVERGENT B1 ;  /* 0x0000000000017941 */ /* 0x000fea0003800200 */
.L_x_90:
[----:B------:R-:W-:Y:S05]  /*4ba0*/  @!P1 BRA `(.L_x_83) ;  /* 0x0000000000389947 */ /* 0x000fea0003800000 */
[----:B0--34-:R-:W-:-:S05]  /*4bb0*/  IMAD R4, R5, 0x4, R0 ;  /* 0x0000000405047824 */ /* 0x019fca00078e0200 */
[----:B------:R-:W3:Y:S01]  /*4bc0*/  LDL R5, [R4] ;  /* 0x0000000004057983 */ /* 0x000ee20000100800 */
[----:B------:R-:W-:Y:S01]  /*4bd0*/  ISETP.NE.AND P0, PT, R43, 0x1, PT ;  /* 0x000000012b00780c */ /* 0x000fe20003f05270 */
[----:B---3--:R-:W-:-:S05]  /*4be0*/  FMUL R5, R23, R5 ;  /* 0x0000000517057220 */ /* 0x008fca0000400000 */
[----:B------:R0:W-:Y:S07]  /*4bf0*/  STL [R4], R5 ;  /* 0x0000000504007387 */ /* 0x0001ee0000100800 */
[----:B------:R-:W-:Y:S05]  /*4c00*/  @!P0 BRA `(.L_x_83) ;  /* 0x0000000000208947 */ /* 0x000fea0003800000 */
[----:B------:R-:W0:Y:S01]  /*4c10*/  LDL R6, [R4+0x4] ;  /* 0x0000040004067983 */ /* 0x000e220000100800 */
[----:B------:R-:W-:Y:S01]  /*4c20*/  ISETP.NE.AND P0, PT, R43, 0x2, PT ;  /* 0x000000022b00780c */ /* 0x000fe20003f05270 */
[----:B0-----:R-:W-:-:S05]  /*4c30*/  FMUL R5, R23, R6 ;  /* 0x0000000617057220 */ /* 0x001fca0000400000 */
[----:B------:R0:W-:Y:S07]  /*4c40*/  STL [R4+0x4], R5 ;  /* 0x0000040504007387 */ /* 0x0001ee0000100800 */
[----:B------:R-:W-:Y:S05]  /*4c50*/  @!P0 BRA `(.L_x_83) ;  /* 0x00000000000c8947 */ /* 0x000fea0003800000 */
[----:B------:R-:W0:Y:S02]  /*4c60*/  LDL R6, [R4+0x8] ;  /* 0x0000080004067983 */ /* 0x000e240000100800 */
[----:B0-----:R-:W-:-:S05]  /*4c70*/  FMUL R5, R23, R6 ;  /* 0x0000000617057220 */ /* 0x001fca0000400000 */
[----:B------:R0:W-:Y:S02]  /*4c80*/  STL [R4+0x8], R5 ;  /* 0x0000080504007387 */ /* 0x0001e40000100800 */
.L_x_83:
[----:B------:R-:W-:Y:S05]  /*4c90*/  BSYNC.RECONVERGENT B0 ;  /* 0x0000000000007941 */ /* 0x000fea0003800200 */
.L_x_82:
[----:B------:R-:W-:Y:S01]  /*4ca0*/  ISETP.GT.AND P0, PT, R134, RZ, PT ;  /* 0x000000ff8600720c */ /* 0x000fe20003f04270 */
[----:B------:R-:W-:-:S12]  /*4cb0*/  BSSY.RECONVERGENT B0, `(.L_x_92) ;  /* 0x00000fc000007945 */ /* 0x000fd80003800200 */
[----:B------:R-:W-:Y:S05]  /*4cc0*/  @P0 BRA `(.L_x_93) ;  /* 0x0000000400480947 */ /* 0x000fea0003800000 */
[----:B0---4-:R-:W-:-:S07]  /*4cd0*/  IMAD.MOV.U32 R8, RZ, RZ, RZ ;  /* 0x000000ffff087224 */ /* 0x011fce00078e00ff */
.L_x_94:
[----:B---3--:R-:W-:-:S05]  /*4ce0*/  IMAD R9, R8, 0x4, R137 ;  /* 0x0000000408097824 */ /* 0x008fca00078e0289 */
[----:B------:R-:W3:Y:S04]  /*4cf0*/  LDL.128 R12, [R9] ;  /* 0x00000000090c7983 */ /* 0x000ee80000100c00 */
[----:B------:R0:W4:Y:S01]  /*4d00*/  LDL.128 R4, [R9+0x10] ;  /* 0x0000100009047983 */ /* 0x0001220000100c00 */
[----:B------:R-:W-:Y:S02]  /*4d10*/  IMAD.MOV.U32 R24, RZ, RZ, 0x3bbb989d ;  /* 0x3bbb989dff187424 */ /* 0x000fe400078e00ff */
[----:B------:R-:W-:Y:S02]  /*4d20*/  IMAD.MOV.U32 R26, RZ, RZ, 0x437c0000 ;  /* 0x437c0000ff1a7424 */ /* 0x000fe400078e00ff */
[----:B------:R-:W-:-:S05]  /*4d30*/  VIADD R8, R8, 0x8 ;  /* 0x0000000808087836 */ /* 0x000fca0000000000 */
[----:B------:R-:W-:Y:S01]  /*4d40*/  ISETP.NE.AND P0, PT, R8, 0x80, PT ;  /* 0x000000800800780c */ /* 0x000fe20003f05270 */
[C---:B---3--:R-:W-:Y:S01]  /*4d50*/  FADD R13, -R3.reuse, R13 ;  /* 0x0000000d030d7221 */ /* 0x048fe20000000100 */
[C---:B------:R-:W-:Y:S01]  /*4d60*/  FADD R12, -R3.reuse, R12 ;  /* 0x0000000c030c7221 */ /* 0x040fe20000000100 */
[C---:B------:R-:W-:Y:S01]  /*4d70*/  FADD R17, -R3.reuse, R14 ;  /* 0x0000000e03117221 */ /* 0x040fe20000000100 */
[----:B------:R-:W-:Y:S01]  /*4d80*/  FADD R15, -R3, R15 ;  /* 0x0000000f030f7221 */ /* 0x000fe20000000100 */
[-C--:B------:R-:W-:Y:S01]  /*4d90*/  FFMA.SAT R16, R13, R24.reuse, 0.5 ;  /* 0x3f0000000d107423 */ /* 0x080fe20000002018 */
[-C--:B------:R-:W-:Y:S01]  /*4da0*/  FFMA.SAT R10, R12, R24.reuse, 0.5 ;  /* 0x3f0000000c0a7423 */ /* 0x080fe20000002018 */
[-C--:B0-----:R-:W-:Y:S01]  /*4db0*/  FFMA.SAT R9, R17, R24.reuse, 0.5 ;  /* 0x3f00000011097423 */ /* 0x081fe20000002018 */
[----:B------:R-:W-:Y:S01]  /*4dc0*/  FFMA.SAT R18, R15, R24, 0.5 ;  /* 0x3f0000000f127423 */ /* 0x000fe20000002018 */
[-C--:B------:R-:W-:Y:S01]  /*4dd0*/  FFMA.RM R16, R16, R26.reuse, 12582913 ;  /* 0x4b40000110107423 */ /* 0x080fe2000000401a */
[-C--:B------:R-:W-:Y:S01]  /*4de0*/  FFMA.RM R10, R10, R26.reuse, 12582913 ;  /* 0x4b4000010a0a7423 */ /* 0x080fe2000000401a */
[-C--:B------:R-:W-:Y:S01]  /*4df0*/  FFMA.RM R9, R9, R26.reuse, 12582913 ;  /* 0x4b40000109097423 */ /* 0x080fe2000000401a */
[----:B------:R-:W-:Y:S01]  /*4e00*/  FFMA.RM R18, R18, R26, 12582913 ;  /* 0x4b40000112127423 */ /* 0x000fe2000000401a */
[----:B------:R-:W-:Y:S01]  /*4e10*/  FADD R14, R16, -12583039 ;  /* 0xcb40007f100e7421 */ /* 0x000fe20000000000 */
[----:B------:R-:W-:Y:S01]  /*4e20*/  FADD R11, R10, -12583039 ;  /* 0xcb40007f0a0b7421 */ /* 0x000fe20000000000 */
[C---:B----4-:R-:W-:Y:S01]  /*4e30*/  FADD R5, -R3.reuse, R5 ;  /* 0x0000000503057221 */ /* 0x050fe20000000100 */
[----:B------:R-:W-:Y:S01]  /*4e40*/  FADD R7, -R3, R7 ;  /* 0x0000000703077221 */ /* 0x000fe20000000100 */
[----:B------:R-:W-:Y:S01]  /*4e50*/  FFMA R14, R13, 1.4426950216293334961, -R14 ;  /* 0x3fb8aa3b0d0e7823 */ /* 0x000fe2000000080e */
[----:B------:R-:W-:Y:S01]  /*4e60*/  FFMA R11, R12, 1.4426950216293334961, -R11 ;  /* 0x3fb8aa3b0c0b7823 */ /* 0x000fe2000000080b */
[----:B------:R-:W-:-:S02]  /*4e70*/  IMAD.SHL.U32 R16, R16, 0x800000, RZ ;  /* 0x0080000010107824 */ /* 0x000fc400078e00ff */
[----:B------:R-:W-:Y:S01]  /*4e80*/  FFMA R14, R13, 1.925963033500011079e-08, R14 ;  /* 0x32a570600d0e7823 */ /* 0x000fe2000000000e */
[----:B------:R-:W-:Y:S01]  /*4e90*/  FADD R13, -R3, R4 ;  /* 0x00000004030d7221 */ /* 0x000fe20000000100 */
[----:B------:R-:W-:Y:S01]  /*4ea0*/  FFMA R11, R12, 1.925963033500011079e-08, R11 ;  /* 0x32a570600c0b7823 */ /* 0x000fe2000000000b */
[----:B------:R-:W-:Y:S01]  /*4eb0*/  FADD R12, R9, -12583039 ;  /* 0xcb40007f090c7421 */ /* 0x000fe20000000000 */
[----:B------:R-:W-:Y:S01]  /*4ec0*/  FADD R4, R18, -12583039 ;  /* 0xcb40007f12047421 */ /* 0x000fe20000000000 */
[----:B------:R-:W-:Y:S01]  /*4ed0*/  FFMA.SAT R19, R13, R24, 0.5 ;  /* 0x3f0000000d137423 */ /* 0x000fe20000002018 */
[----:B------:R-:W-:Y:S01]  /*4ee0*/  MUFU.EX2 R14, R14 ;  /* 0x0000000e000e7308 */ /* 0x000fe20000000800 */
[----:B------:R-:W-:Y:S01]  /*4ef0*/  FFMA R12, R17, 1.4426950216293334961, -R12 ;  /* 0x3fb8aa3b110c7823 */ /* 0x000fe2000000080c */
[----:B------:R-:W-:Y:S01]  /*4f00*/  FFMA R4, R15, 1.4426950216293334961, -R4 ;  /* 0x3fb8aa3b0f047823 */ /* 0x000fe20000000804 */
[----:B------:R-:W-:Y:S02]  /*4f10*/  FFMA.RM R19, R19, R26, 12582913 ;  /* 0x4b40000113137423 */ /* 0x000fe4000000401a */
[----:B------:R-:W-:Y:S01]  /*4f20*/  FFMA R12, R17, 1.925963033500011079e-08, R12 ;  /* 0x32a57060110c7823 */ /* 0x000fe2000000000c */
[----:B------:R-:W-:Y:S01]  /*4f30*/  FFMA.SAT R17, R5, R24, 0.5 ;  /* 0x3f00000005117423 */ /* 0x000fe20000002018 */
[----:B------:R-:W-:Y:S01]  /*4f40*/  FADD R20, R19, -12583039 ;  /* 0xcb40007f13147421 */ /* 0x000fe20000000000 */
[----:B------:R-:W-:Y:S01]  /*4f50*/  FFMA R4, R15, 1.925963033500011079e-08, R4 ;  /* 0x32a570600f047823 */ /* 0x000fe20000000004 */
[----:B------:R-:W-:Y:S01]  /*4f60*/  FADD R15, -R3, R6 ;  /* 0x00000006030f7221 */ /* 0x000fe20000000100 */
[----:B------:R-:W0:Y:S01]  /*4f70*/  MUFU.EX2 R11, R11 ;  /* 0x0000000b000b7308 */ /* 0x000e220000000800 */
[----:B------:R-:W-:Y:S01]  /*4f80*/  FFMA.RM R17, R17, R26, 12582913 ;  /* 0x4b40000111117423 */ /* 0x000fe2000000401a */
[----:B------:R-:W-:Y:S01]  /*4f90*/  FFMA R20, R13, 1.4426950216293334961, -R20 ;  /* 0x3fb8aa3b0d147823 */ /* 0x000fe20000000814 */
[----:B------:R-:W-:Y:S01]  /*4fa0*/  FFMA.SAT R21, R15, R24, 0.5 ;  /* 0x3f0000000f157423 */ /* 0x000fe20000002018 */
[----:B------:R-:W-:-:S02]  /*4fb0*/  IMAD.SHL.U32 R19, R19, 0x800000, RZ ;  /* 0x0080000013137824 */ /* 0x000fc400078e00ff */
[----:B------:R-:W-:Y:S01]  /*4fc0*/  FADD R6, R17, -12583039 ;  /* 0xcb40007f11067421 */ /* 0x000fe20000000000 */
[----:B------:R-:W-:Y:S01]  /*4fd0*/  FFMA R20, R13, 1.925963033500011079e-08, R20 ;  /* 0x32a570600d147823 */ /* 0x000fe20000000014 */
[----:B------:R-:W-:Y:S01]  /*4fe0*/  FFMA.RM R21, R21, R26, 12582913 ;  /* 0x4b40000115157423 */ /* 0x000fe2000000401a */
[----:B------:R-:W-:Y:S01]  /*4ff0*/  FFMA.SAT R13, R7, R24, 0.5 ;  /* 0x3f000000070d7423 */ /* 0x000fe20000002018 */
[----:B------:R-:W3:Y:S01]  /*5000*/  MUFU.EX2 R12, R12 ;  /* 0x0000000c000c7308 */ /* 0x000ee20000000800 */
[----:B------:R-:W-:Y:S01]  /*5010*/  FFMA R6, R5, 1.4426950216293334961, -R6 ;  /* 0x3fb8aa3b05067823 */ /* 0x000fe20000000806 */
[----:B------:R-:W-:Y:S01]  /*5020*/  FADD R22, R21, -12583039 ;  /* 0xcb40007f15167421 */ /* 0x000fe20000000000 */
[----:B------:R-:W-:Y:S01]  /*5030*/  FFMA.RM R13, R13, R26, 12582913 ;  /* 0x4b4000010d0d7423 */ /* 0x000fe2000000401a */
[----:B------:R-:W-:Y:S02]  /*5040*/  IMAD.SHL.U32 R17, R17, 0x800000, RZ ;  /* 0x0080000011117824 */ /* 0x000fe400078e00ff */
[----:B------:R-:W-:Y:S01]  /*5050*/  FFMA R6, R5, 1.925963033500011079e-08, R6 ;  /* 0x32a5706005067823 */ /* 0x000fe20000000006 */
[----:B------:R-:W-:-:S02]  /*5060*/  IMAD.SHL.U32 R5, R10, 0x800000, RZ ;  /* 0x008000000a057824 */ /* 0x000fc400078e00ff */
[----:B------:R-:W-:Y:S01]  /*5070*/  FFMA R22, R15, 1.4426950216293334961, -R22 ;  /* 0x3fb8aa3b0f167823 */ /* 0x000fe20000000816 */
[----:B------:R-:W4:Y:S01]  /*5080*/  MUFU.EX2 R4, R4 ;  /* 0x0000000400047308 */ /* 0x000f220000000800 */
[----:B------:R-:W-:Y:S01]  /*5090*/  FADD R10, R13, -12583039 ;  /* 0xcb40007f0d0a7421 */ /* 0x000fe20000000000 */
[----:B0-----:R-:W-:Y:S01]  /*50a0*/  FFMA R5, R5, R11, R2 ;  /* 0x0000000b05057223 */ /* 0x001fe20000000002 */
[----:B------:R-:W-:Y:S01]  /*50b0*/  FFMA R22, R15, 1.925963033500011079e-08, R22 ;  /* 0x32a570600f167823 */ /* 0x000fe20000000016 */
[----:B------:R-:W-:Y:S02]  /*50c0*/  IMAD.SHL.U32 R2, R9, 0x800000, RZ ;  /* 0x0080000009027824 */ /* 0x000fe400078e00ff */
[----:B------:R-:W-:Y:S01]  /*50d0*/  FFMA R10, R7, 1.4426950216293334961, -R10 ;  /* 0x3fb8aa3b070a7823 */ /* 0x000fe2000000080a */
[----:B------:R-:W-:Y:S01]  /*50e0*/  FFMA R5, R16, R14, R5 ;  /* 0x0000000e10057223 */ /* 0x000fe20000000005 */
[----:B------:R-:W-:Y:S01]  /*50f0*/  IMAD.SHL.U32 R21, R21, 0x800000, RZ ;  /* 0x0080000015157824 */ /* 0x000fe200078e00ff */
[----:B------:R-:W0:Y:S01]  /*5100*/  MUFU.EX2 R20, R20 ;  /* 0x0000001400147308 */ /* 0x000e220000000800 */
[----:B------:R-:W-:Y:S01]  /*5110*/  FFMA R10, R7, 1.925963033500011079e-08, R10 ;  /* 0x32a57060070a7823 */ /* 0x000fe2000000000a */
[----:B------:R-:W-:-:S02]  /*5120*/  IMAD.SHL.U32 R7, R18, 0x800000, RZ ;  /* 0x0080000012077824 */ /* 0x000fc400078e00ff */
[----:B---3--:R-:W-:Y:S01]  /*5130*/  FFMA R2, R2, R12, R5 ;  /* 0x0000000c02027223 */ /* 0x008fe20000000005 */
[----:B------:R-:W-:-:S03]  /*5140*/  IMAD.SHL.U32 R13, R13, 0x800000, RZ ;  /* 0x008000000d0d7824 */ /* 0x000fc600078e00ff */
[----:B------:R-:W3:Y:S01]  /*5150*/  MUFU.EX2 R6, R6 ;  /* 0x0000000600067308 */ /* 0x000ee20000000800 */
[----:B----4-:R-:W-:-:S07]  /*5160*/  FFMA R2, R7, R4, R2 ;  /* 0x0000000407027223 */ /* 0x010fce0000000002 */
[----:B------:R-:W4:Y:S01]  /*5170*/  MUFU.EX2 R22, R22 ;  /* 0x0000001600167308 */ /* 0x000f220000000800 */
[----:B0-----:R-:W-:-:S07]  /*5180*/  FFMA R2, R19, R20, R2 ;  /* 0x0000001413027223 */ /* 0x001fce0000000002 */
[----:B------:R-:W0:Y:S01]  /*5190*/  MUFU.EX2 R10, R10 ;  /* 0x0000000a000a7308 */ /* 0x000e220000000800 */
[----:B---3--:R-:W-:-:S04]  /*51a0*/  FFMA R2, R17, R6, R2 ;  /* 0x0000000611027223 */ /* 0x008fc80000000002 */
[----:B----4-:R-:W-:-:S04]  /*51b0*/  FFMA R2, R21, R22, R2 ;  /* 0x0000001615027223 */ /* 0x010fc80000000002 */
[----:B0-----:R-:W-:Y:S01]  /*51c0*/  FFMA R2, R13, R10, R2 ;  /* 0x0000000a0d027223 */ /* 0x001fe20000000002 */
[----:B------:R-:W-:Y:S06]  /*51d0*/  @P0 BRA `(.L_x_94) ;  /* 0xfffffff800c00947 */ /* 0x000fec000383ffff */
[----:B------:R-:W-:Y:S05]  /*51e0*/  BRA `(.L_x_95) ;  /* 0x0000000800a07947 */ /* 0x000fea0003800000 */
.L_x_93:
[----:B---3--:R-:W-:-:S07]  /*51f0*/  IMAD.MOV.U32 R21, RZ, RZ, RZ ;  /* 0x000000ffff157224 */ /* 0x008fce00078e00ff */
.L_x_105:
[----:B0--34-:R-:W-:Y:S01]  /*5200*/  IMAD R4, R21, 0x4, R137 ;  /* 0x0000000415047824 */ /* 0x019fe200078e0289 */
[----:B------:R-:W0:Y:S05]  /*5210*/  LDCU UR7, c[0x0][0x3b4] ;  /* 0x00007680ff0777ac */ /* 0x000e2a0008000800 */
[----:B------:R-:W3:Y:S01]  /*5220*/  LDL R4, [R4] ;  /* 0x0000000004047983 */ /* 0x000ee20000100800 */
[----:B------:R-:W-:Y:S01]  /*5230*/  IMAD.MOV.U32 R6, RZ, RZ, 0x3bbb989d ;  /* 0x3bbb989dff067424 */ /* 0x000fe200078e00ff */
[----:B------:R-:W4:Y:S01]  /*5240*/  S2UR UR6, SR_CgaCtaId ;  /* 0x00000000000679c3 */ /* 0x000f220000008800 */
[----:B------:R-:W-:Y:S01]  /*5250*/  IMAD.MOV.U32 R7, RZ, RZ, 0x437c0000 ;  /* 0x437c0000ff077424 */ /* 0x000fe200078e00ff */
[----:B------:R-:W-:Y:S01]  /*5260*/  UMOV UR5, 0x400 ;  /* 0x0000040000057882 */ /* 0x000fe20000000000 */
[----:B0-----:R-:W-:-:S05]  /*5270*/  IMAD.U32 R134, RZ, RZ, UR7 ;  /* 0x00000007ff867e24 */ /* 0x001fca000f8e00ff */
[----:B------:R-:W-:Y:S01]  /*5280*/  ISETP.GE.U32.AND P0, PT, R134, 0x10, PT ;  /* 0x000000108600780c */ /* 0x000fe20003f06070 */
[----:B----4-:R-:W-:-:S06]  /*5290*/  ULEA UR5, UR6, UR5, 0x18 ;  /* 0x0000000506057291 */ /* 0x010fcc000f8ec0ff */
[----:B------:R-:W-:Y:S01]  /*52a0*/  LEA R49, R134, UR5, 0x9 ;  /* 0x0000000586317c11 */ /* 0x000fe2000f8e48ff */
[----:B---3--:R-:W-:-:S04]  /*52b0*/  FADD R5, -R3, R4 ;  /* 0x0000000403057221 */ /* 0x008fc80000000100 */
[----:B------:R-:W-:-:S04]  /*52c0*/  FFMA.SAT R6, R5, R6, 0.5 ;  /* 0x3f00000005067423 */ /* 0x000fc80000002006 */
[----:B------:R-:W-:-:S04]  /*52d0*/  FFMA.RM R6, R6, R7, 12582913 ;  /* 0x4b40000106067423 */ /* 0x000fc80000004007 */
[C---:B------:R-:W-:Y:S01]  /*52e0*/  FADD R8, R6.reuse, -12583039 ;  /* 0xcb40007f06087421 */ /* 0x040fe20000000000 */
[----:B------:R-:W-:-:S03]  /*52f0*/  IMAD.SHL.U32 R6, R6, 0x800000, RZ ;  /* 0x0080000006067824 */ /* 0x000fc600078e00ff */
[----:B------:R-:W-:-:S04]  /*5300*/  FFMA R8, R5, 1.4426950216293334961, -R8 ;  /* 0x3fb8aa3b05087823 */ /* 0x000fc80000000808 */
[----:B------:R-:W-:-:S04]  /*5310*/  FFMA R8, R5, 1.925963033500011079e-08, R8 ;  /* 0x32a5706005087823 */ /* 0x000fc80000000008 */
[----:B------:R-:W0:Y:S02]  /*5320*/  MUFU.EX2 R5, R8 ;  /* 0x0000000800057308 */ /* 0x000e240000000800 */
[----:B0-----:R-:W-:Y:S01]  /*5330*/  FMUL R47, R6, R5 ;  /* 0x00000005062f7220 */ /* 0x001fe20000400000 */
[----:B------:R-:W-:-:S03]  /*5340*/  IMAD.MOV.U32 R5, RZ, RZ, RZ ;  /* 0x000000ffff057224 */ /* 0x000fc600078e00ff */
[----:B------:R-:W-:Y:S01]  /*5350*/  FADD R2, R47, R2 ;  /* 0x000000022f027221 */ /* 0x000fe20000000000 */
[----:B------:R-:W-:Y:S06]  /*5360*/  @!P0 BRA `(.L_x_96) ;  /* 0x0000000000c88947 */ /* 0x000fec0003800000 */
[----:B------:R-:W-:Y:S01]  /*5370*/  BSSY.RECONVERGENT B1, `(.L_x_97) ;  /* 0x0000030000017945 */ /* 0x000fe20003800200 */
[----:B------:R-:W-:-:S07]  /*5380*/  IMAD.MOV.U32 R23, RZ, RZ, RZ ;  /* 0x000000ffff177224 */ /* 0x000fce00078e00ff */
.L_x_98:
[----:B0-----:R-:W-:-:S05]  /*5390*/  IMAD R24, R23, 0x4, R0 ;  /* 0x0000000417187824 */ /* 0x001fca00078e0200 */
[----:B------:R-:W3:Y:S04]  /*53a0*/  LDL.128 R16, [R24] ;  /* 0x0000000018107983 */ /* 0x000ee80000100c00 */
[----:B------:R-:W4:Y:S04]  /*53b0*/  LDL.128 R12, [R24+0x10] ;  /* 0x00001000180c7983 */ /* 0x000f280000100c00 */
[----:B------:R-:W5:Y:S04]  /*53c0*/  LDL.128 R8, [R24+0x20] ;  /* 0x0000200018087983 */ /* 0x000f680000100c00 */
[----:B------:R-:W2:Y:S01]  /*53d0*/  LDL.128 R4, [R24+0x30] ;  /* 0x0000300018047983 */ /* 0x000ea20000100c00 */
[----:B------:R-:W-:-:S02]  /*53e0*/  IMAD R22, R21, R134, R23 ;  /* 0x0000008615167224 */ /* 0x000fc400078e0217 */
[----:B------:R-:W-:Y:S02]  /*53f0*/  VIADD R23, R23, 0x10 ;  /* 0x0000001017177836 */ /* 0x000fe40000000000 */
[----:B------:R-:W-:-:S03]  /*5400*/  IMAD R22, R22, 0x4, R49 ;  /* 0x0000000416167824 */ /* 0x000fc600078e0231 */
[----:B------:R-:W-:Y:S02]  /*5410*/  ISETP.NE.AND P0, PT, R23, R20, PT ;  /* 0x000000141700720c */ /* 0x000fe40003f05270 */
[----:B------:R-:W3:Y:S04]  /*5420*/  LDS R25, [R22] ;  /* 0x0000000016197984 */ /* 0x000ee80000000800 */
[----:B------:R-:W0:Y:S04]  /*5430*/  LDS R26, [R22+0x4] ;  /* 0x00000400161a7984 */ /* 0x000e280000000800 */
[----:B------:R-:W1:Y:S04]  /*5440*/  LDS R27, [R22+0x8] ;  /* 0x00000800161b7984 */ /* 0x000e680000000800 */
[----:B------:R-:W1:Y:S04]  /*5450*/  LDS R28, [R22+0xc] ;  /* 0x00000c00161c7984 */ /* 0x000e680000000800 */
[----:B------:R-:W4:Y:S04]  /*5460*/  LDS R29, [R22+0x10] ;  /* 0x00001000161d7984 */ /* 0x000f280000000800 */
[----:B------:R-:W4:Y:S04]  /*5470*/  LDS R30, [R22+0x14] ;  /* 0x00001400161e7984 */ /* 0x000f280000000800 */
[----:B------:R-:W4:Y:S04]  /*5480*/  LDS R31, [R22+0x18] ;  /* 0x00001800161f7984 */ /* 0x000f280000000800 */
[----:B------:R-:W4:Y:S04]  /*5490*/  LDS R32, [R22+0x1c] ;  /* 0x00001c0016207984 */ /* 0x000f280000000800 */
[----:B------:R-:W5:Y:S04]  /*54a0*/  LDS R33, [R22+0x20] ;  /* 0x0000200016217984 */ /* 0x000f680000000800 */
[----:B------:R-:W5:Y:S04]  /*54b0*/  LDS R34, [R22+0x24] ;  /* 0x0000240016227984 */ /* 0x000f680000000800 */
[----:B------:R-:W5:Y:S04]  /*54c0*/  LDS R35, [R22+0x28] ;  /* 0x0000280016237984 */ /* 0x000f680000000800 */
[----:B------:R-:W5:Y:S04]  /*54d0*/  LDS R36, [R22+0x2c] ;  /* 0x00002c0016247984 */ /* 0x000f680000000800 */
[----:B------:R-:W2:Y:S04]  /*54e0*/  LDS R37, [R22+0x30] ;  /* 0x0000300016257984 */ /* 0x000ea80000000800 */
[----:B------:R-:W2:Y:S04]  /*54f0*/  LDS R38, [R22+0x34] ;  /* 0x0000340016267984 */ /* 0x000ea80000000800 */
[----:B------:R-:W2:Y:S04]  /*5500*/  LDS R39, [R22+0x38] ;  /* 0x0000380016277984 */ /* 0x000ea80000000800 */
[----:B------:R-:W2:Y:S01]  /*5510*/  LDS R40, [R22+0x3c] ;  /* 0x00003c0016287984 */ /* 0x000ea20000000800 */
[C---:B---3--:R-:W-:Y:S01]  /*5520*/  FFMA R16, R47.reuse, R25, R16 ;  /* 0x000000192f107223 */ /* 0x048fe20000000010 */
[C---:B0-----:R-:W-:Y:S01]  /*5530*/  FFMA R17, R47.reuse, R26, R17 ;  /* 0x0000001a2f117223 */ /* 0x041fe20000000011 */
[C---:B-1----:R-:W-:Y:S01]  /*5540*/  FFMA R18, R47.reuse, R27, R18 ;  /* 0x0000001b2f127223 */ /* 0x042fe20000000012 */
[C---:B------:R-:W-:Y:S01]  /*5550*/  FFMA R19, R47.reuse, R28, R19 ;  /* 0x0000001c2f137223 */ /* 0x040fe20000000013 */
[C---:B----4-:R-:W-:Y:S01]  /*5560*/  FFMA R12, R47.reuse, R29, R12 ;  /* 0x0000001d2f0c7223 */ /* 0x050fe2000000000c */
[C---:B------:R-:W-:Y:S01]  /*5570*/  FFMA R13, R47.reuse, R30, R13 ;  /* 0x0000001e2f0d7223 */ /* 0x040fe2000000000d */
[C---:B------:R-:W-:Y:S01]  /*5580*/  FFMA R14, R47.reuse, R31, R14 ;  /* 0x0000001f2f0e7223 */ /* 0x040fe2000000000e */
[C---:B------:R-:W-:Y:S01]  /*5590*/  FFMA R15, R47.reuse, R32, R15 ;  /* 0x000000202f0f7223 */ /* 0x040fe2000000000f */
[C---:B-----5:R-:W-:Y:S01]  /*55a0*/  FFMA R8, R47.reuse, R33, R8 ;  /* 0x000000212f087223 */ /* 0x060fe20000000008 */
[C---:B------:R-:W-:Y:S01]  /*55b0*/  FFMA R9, R47.reuse, R34, R9 ;  /* 0x000000222f097223 */ /* 0x040fe20000000009 */
[C---:B------:R-:W-:Y:S01]  /*55c0*/  FFMA R10, R47.reuse, R35, R10 ;  /* 0x000000232f0a7223 */ /* 0x040fe2000000000a */
[C---:B------:R-:W-:Y:S01]  /*55d0*/  FFMA R11, R47.reuse, R36, R11 ;  /* 0x000000242f0b7223 */ /* 0x040fe2000000000b */
[C---:B--2---:R-:W-:Y:S01]  /*55e0*/  FFMA R4, R47.reuse, R37, R4 ;  /* 0x000000252f047223 */ /* 0x044fe20000000004 */
[C---:B------:R-:W-:Y:S01]  /*55f0*/  FFMA R5, R47.reuse, R38, R5 ;  /* 0x000000262f057223 */ /* 0x040fe20000000005 */
[C---:B------:R-:W-:Y:S01]  /*5600*/  FFMA R6, R47.reuse, R39, R6 ;  /* 0x000000272f067223 */ /* 0x040fe20000000006 */
[----:B------:R-:W-:Y:S01]  /*5610*/  FFMA R7, R47, R40, R7 ;  /* 0x000000282f077223 */ /* 0x000fe20000000007 */
[----:B------:R0:W-:Y:S04]  /*5620*/  STL.128 [R24], R16 ;  /* 0x0000001018007387 */ /* 0x0001e80000100c00 */
[----:B------:R0:W-:Y:S04]  /*5630*/  STL.128 [R24+0x10], R12 ;  /* 0x0000100c18007387 */ /* 0x0001e80000100c00 */
[----:B------:R0:W-:Y:S04]  /*5640*/  STL.128 [R24+0x20], R8 ;  /* 0x0000200818007387 */ /* 0x0001e80000100c00 */
[----:B------:R0:W-:Y:S01]  /*5650*/  STL.128 [R24+0x30], R4 ;  /* 0x0000300418007387 */ /* 0x0001e20000100c00 */
[----:B------:R-:W-:Y:S05]  /*5660*/  @P0 BRA `(.L_x_98) ;  /* 0xfffffffc00480947 */ /* 0x000fea000383ffff */
[----:B------:R-:W-:Y:S05]  /*5670*/  BSYNC.RECONVERGENT B1 ;  /* 0x0000000000017941 */ /* 0x000fea0003800200 */
.L_x_97:
[----:B0-----:R-:W-:-:S07]  /*5680*/  IMAD.MOV.U32 R5, RZ, RZ, R20 ;  /* 0x000000ffff057224 */ /* 0x001fce00078e0014 */
.L_x_96:
[----:B------:R-:W-:Y:S01]  /*5690*/  ISETP.NE.AND P0, PT, R41, RZ, PT ;  /* 0x000000ff2900720c */ /* 0x000fe20003f05270 */
[----:B------:R-:W-:-:S12]  /*56a0*/  BSSY.RECONVERGENT B1, `(.L_x_99) ;  /* 0x0000059000017945 */ /* 0x000fd80003800200 */
[----:B------:R-:W-:Y:S05]  /*56b0*/  @!P0 BRA `(.L_x_100) ;  /* 0x00000004005c8947 */ /* 0x000fea0003800000 */
[----:B------:R-:W-:Y:S01]  /*56c0*/  ISETP.GE.U32.AND P0, PT, R44, 0x7, PT ;  /* 0x000000072c00780c */ /* 0x000fe20003f06070 */
[----:B------:R-:W-:Y:S01]  /*56d0*/  BSSY.RECONVERGENT B2, `(.L_x_101) ;  /* 0x0000027000027945 */ /* 0x000fe20003800200 */
[----:B------:R-:W-:-:S11]  /*56e0*/  ISETP.NE.AND P1, PT, R42, RZ, PT ;  /* 0x000000ff2a00720c */ /* 0x000fd60003f25270 */
[----:B------:R-:W-:Y:S05]  /*56f0*/  @!P0 BRA `(.L_x_102) ;  /* 0x0000000000908947 */ /* 0x000fea0003800000 */
[----:B------:R-:W-:-:S05]  /*5700*/  IMAD R7, R5, 0x4, R0 ;  /* 0x0000000405077824 */ /* 0x000fca00078e0200 */
        /* <DEDUP_REMOVED lines=8> */
[----:B------:R-:W-:-:S02]  /*5790*/  IMAD R4, R21, R134, R5 ;  /* 0x0000008615047224 */ /* 0x000fc400078e0205 */
[----:B------:R-:W-:Y:S02]  /*57a0*/  VIADD R5, R5, 0x8 ;  /* 0x0000000805057836 */ /* 0x000fe40000000000 */
[----:B------:R-:W-:-:S05]  /*57b0*/  IMAD R4, R4, 0x4, R49 ;  /* 0x0000000404047824 */ /* 0x000fca00078e0231 */
[----:B------:R-:W3:Y:S04]  /*57c0*/  LDS R6, [R4] ;  /* 0x0000000004067984 */ /* 0x000ee80000000800 */
[----:B------:R-:W4:Y:S04]  /*57d0*/  LDS R8, [R4+0x4] ;  /* 0x0000040004087984 */ /* 0x000f280000000800 */
[----:B------:R-:W5:Y:S04]  /*57e0*/  LDS R10, [R4+0x8] ;  /* 0x00000800040a7984 */ /* 0x000f680000000800 */
[----:B------:R-:W2:Y:S04]  /*57f0*/  LDS R11, [R4+0xc] ;  /* 0x00000c00040b7984 */ /* 0x000ea80000000800 */
[----:B------:R-:W0:Y:S04]  /*5800*/  LDS R13, [R4+0x10] ;  /* 0x00001000040d7984 */ /* 0x000e280000000800 */
[----:B------:R-:W1:Y:S04]  /*5810*/  LDS R15, [R4+0x14] ;  /* 0x00001400040f7984 */ /* 0x000e680000000800 */
[----:B------:R-:W1:Y:S04]  /*5820*/  LDS R17, [R4+0x18] ;  /* 0x0000180004117984 */ /* 0x000e680000000800 */
[----:B------:R-:W1:Y:S01]  /*5830*/  LDS R19, [R4+0x1c] ;  /* 0x00001c0004137984 */ /* 0x000e620000000800 */
[C---:B---3--:R-:W-:Y:S01]  /*5840*/  FFMA R6, R47.reuse, R6, R9 ;  /* 0x000000062f067223 */ /* 0x048fe20000000009 */
[----:B----4-:R-:W-:-:S04]  /*5850*/  FFMA R8, R47, R8, R23 ;  /* 0x000000082f087223 */ /* 0x010fc80000000017 */
[----:B------:R3:W-:Y:S01]  /*5860*/  STL [R7], R6 ;  /* 0x0000000607007387 */ /* 0x0007e20000100800 */
[----:B-----5:R-:W-:-:S03]  /*5870*/  FFMA R10, R47, R10, R25 ;  /* 0x0000000a2f0a7223 */ /* 0x020fc60000000019 */
[----:B------:R3:W-:Y:S01]  /*5880*/  STL [R7+0x4], R8 ;  /* 0x0000040807007387 */ /* 0x0007e20000100800 */
[----:B--2---:R-:W-:-:S03]  /*5890*/  FFMA R12, R47, R11, R12 ;  /* 0x0000000b2f0c7223 */ /* 0x004fc6000000000c */
[----:B------:R3:W-:Y:S01]  /*58a0*/  STL [R7+0x8], R10 ;  /* 0x0000080a07007387 */ /* 0x0007e20000100800 */
[----:B0-----:R-:W-:-:S03]  /*58b0*/  FFMA R14, R47, R13, R14 ;  /* 0x0000000d2f0e7223 */ /* 0x001fc6000000000e */
[----:B------:R3:W-:Y:S01]  /*58c0*/  STL [R7+0xc], R12 ;  /* 0x00000c0c07007387 */ /* 0x0007e20000100800 */
[----:B-1----:R-:W-:-:S03]  /*58d0*/  FFMA R16, R47, R15, R16 ;  /* 0x0000000f2f107223 */ /* 0x002fc60000000010 */
[----:B------:R3:W-:Y:S01]  /*58e0*/  STL [R7+0x10], R14 ;  /* 0x0000100e07007387 */ /* 0x0007e20000100800 */
[----:B------:R-:W-:-:S03]  /*58f0*/  FFMA R18, R47, R17, R18 ;  /* 0x000000112f127223 */ /* 0x000fc60000000012 */
[----:B------:R3:W-:Y:S01]  /*5900*/  STL [R7+0x14], R16 ;  /* 0x0000141007007387 */ /* 0x0007e20000100800 */
[----:B------:R-:W-:-:S03]  /*5910*/  FFMA R4, R47, R19, R22 ;  /* 0x000000132f047223 */ /* 0x000fc60000000016 */
[----:B------:R3:W-:Y:S04]  /*5920*/  STL [R7+0x18], R18 ;  /* 0x0000181207007387 */ /* 0x0007e80000100800 */
[----:B------:R3:W-:Y:S02]  /*5930*/  STL [R7+0x1c], R4 ;  /* 0x00001c0407007387 */ /* 0x0007e40000100800 */
.L_x_102:
[----:B------:R-:W-:Y:S05]  /*5940*/  BSYNC.RECONVERGENT B2 ;  /* 0x0000000000027941 */ /* 0x000fea0003800200 */
.L_x_101:
[----:B------:R-:W-:Y:S05]  /*5950*/  @!P1 BRA `(.L_x_100) ;  /* 0x0000000000b49947 */ /* 0x000fea0003800000 */
[----:B------:R-:W-:Y:S01]  /*5960*/  ISETP.GE.U32.AND P0, PT, R45, 0x3, PT ;  /* 0x000000032d00780c */ /* 0x000fe20003f06070 */
[----:B------:R-:W-:Y:S01]  /*5970*/  BSSY.RECONVERGENT B2, `(.L_x_103) ;  /* 0x0000017000027945 */ /* 0x000fe20003800200 */
[----:B------:R-:W-:-:S11]  /*5980*/  ISETP.NE.AND P1, PT, R43, RZ, PT ;  /* 0x000000ff2b00720c */ /* 0x000fd60003f25270 */
[----:B------:R-:W-:Y:S05]  /*5990*/  @!P0 BRA `(.L_x_104) ;  /* 0x0000000000508947 */ /* 0x000fea0003800000 */
[----:B------:R-:W-:-:S05]  /*59a0*/  IMAD R9, R5, 0x4, R0 ;  /* 0x0000000405097824 */ /* 0x000fca00078e0200 */
[----:B---3--:R-:W3:Y:S04]  /*59b0*/  LDL R4, [R9] ;  /* 0x0000000009047983 */ /* 0x008ee80000100800 */
[----:B------:R-:W4:Y:S04]  /*59c0*/  LDL R8, [R9+0x8] ;  /* 0x0000080009087983 */ /* 0x000f280000100800 */
[----:B------:R-:W5:Y:S04]  /*59d0*/  LDL R6, [R9+0x4] ;  /* 0x0000040009067983 */ /* 0x000f680000100800 */
[----:B------:R-:W2:Y:S01]  /*59e0*/  LDL R10, [R9+0xc] ;  /* 0x00000c00090a7983 */ /* 0x000ea20000100800 */
[----:B------:R-:W-:-:S04]  /*59f0*/  IMAD R12, R21, R134, R5 ;  /* 0x00000086150c7224 */ /* 0x000fc800078e0205 */
[----:B------:R-:W-:-:S05]  /*5a00*/  IMAD R12, R12, 0x4, R49 ;  /* 0x000000040c0c7824 */ /* 0x000fca00078e0231 */
[----:B------:R-:W3:Y:S04]  /*5a10*/  LDS R7, [R12] ;  /* 0x000000000c077984 */ /* 0x000ee80000000800 */
[----:B------:R-:W4:Y:S04]  /*5a20*/  LDS R13, [R12+0x8] ;  /* 0x000008000c0d7984 */ /* 0x000f280000000800 */
[----:B------:R-:W5:Y:S04]  /*5a30*/  LDS R11, [R12+0x4] ;  /* 0x000004000c0b7984 */ /* 0x000f680000000800 */
[----:B------:R-:W2:Y:S01]  /*5a40*/  LDS R15, [R12+0xc] ;  /* 0x00000c000c0f7984 */ /* 0x000ea20000000800 */
[----:B------:R-:W-:-:S02]  /*5a50*/  VIADD R5, R5, 0x4 ;  /* 0x0000000405057836 */ /* 0x000fc40000000000 */
[C---:B---3--:R-:W-:Y:S01]  /*5a60*/  FFMA R4, R47.reuse, R7, R4 ;  /* 0x000000072f047223 */ /* 0x048fe20000000004 */
[C---:B----4-:R-:W-:Y:S01]  /*5a70*/  FFMA R7, R47.reuse, R13, R8 ;  /* 0x0000000d2f077223 */ /* 0x050fe20000000008 */
[C---:B-----5:R-:W-:Y:S01]  /*5a80*/  FFMA R6, R47.reuse, R11, R6 ;  /* 0x0000000b2f067223 */ /* 0x060fe20000000006 */
[----:B--2---:R-:W-:Y:S02]  /*5a90*/  FFMA R8, R47, R15, R10 ;  /* 0x0000000f2f087223 */ /* 0x004fe4000000000a */
[----:B------:R0:W-:Y:S04]  /*5aa0*/  STL [R9], R4 ;  /* 0x0000000409007387 */ /* 0x0001e80000100800 */
[----:B------:R0:W-:Y:S04]  /*5ab0*/  STL [R9+0x4], R6 ;  /* 0x0000040609007387 */ /* 0x0001e80000100800 */
[----:B------:R0:W-:Y:S04]  /*5ac0*/  STL [R9+0x8], R7 ;  /* 0x0000080709007387 */ /* 0x0001e80000100800 */
[----:B------:R0:W-:Y:S02]  /*5ad0*/  STL [R9+0xc], R8 ;  /* 0x00000c0809007387 */ /* 0x0001e40000100800 */
.L_x_104:
[----:B------:R-:W-:Y:S05]  /*5ae0*/  BSYNC.RECONVERGENT B2 ;  /* 0x0000000000027941 */ /* 0x000fea0003800200 */
.L_x_103:
[----:B------:R-:W-:Y:S05]  /*5af0*/  @!P1 BRA `(.L_x_100) ;  /* 0x00000000004c9947 */ /* 0x000fea0003800000 */
[----:B0--3--:R-:W-:-:S05]  /*5b00*/  IMAD R6, R5, 0x4, R0 ;  /* 0x0000000405067824 */ /* 0x009fca00078e0200 */
[----:B------:R-:W3:Y:S01]  /*5b10*/  LDL R7, [R6] ;  /* 0x0000000006077983 */ /* 0x000ee20000100800 */
[----:B------:R-:W-:Y:S01]  /*5b20*/  IMAD R4, R21, R134, R5 ;  /* 0x0000008615047224 */ /* 0x000fe200078e0205 */
[----:B------:R-:W-:-:S03]  /*5b30*/  ISETP.NE.AND P0, PT, R43, 0x1, PT ;  /* 0x000000012b00780c */ /* 0x000fc60003f05270 */
[----:B------:R-:W-:-:S05]  /*5b40*/  IMAD R8, R4, 0x4, R49 ;  /* 0x0000000404087824 */ /* 0x000fca00078e0231 */
[----:B------:R-:W3:Y:S02]  /*5b50*/  LDS R4, [R8] ;  /* 0x0000000008047984 */ /* 0x000ee40000000800 */
[----:B---3--:R-:W-:-:S05]  /*5b60*/  FFMA R7, R47, R4, R7 ;  /* 0x000000042f077223 */ /* 0x008fca0000000007 */
[----:B------:R4:W-:Y:S01]  /*5b70*/  STL [R6], R7 ;  /* 0x0000000706007387 */ /* 0x0009e20000100800 */
[----:B------:R-:W-:Y:S05]  /*5b80*/  @!P0 BRA `(.L_x_100) ;  /* 0x0000000000288947 */ /* 0x000fea0003800000 */
[----:B------:R-:W3:Y:S01]  /*5b90*/  LDL R10, [R6+0x4] ;  /* 0x00000400060a7983 */ /* 0x000ee20000100800 */
[----:B------:R-:W-:-:S03]  /*5ba0*/  ISETP.NE.AND P0, PT, R43, 0x2, PT ;  /* 0x000000022b00780c */ /* 0x000fc60003f05270 */
[----:B------:R-:W3:Y:S02]  /*5bb0*/  LDS R4, [R8+0x4] ;  /* 0x0000040008047984 */ /* 0x000ee40000000800 */
[----:B---3--:R-:W-:-:S05]  /*5bc0*/  FFMA R5, R47, R4, R10 ;  /* 0x000000042f057223 */ /* 0x008fca000000000a */
[----:B------:R0:W-:Y:S03]  /*5bd0*/  STL [R6+0x4], R5 ;  /* 0x0000040506007387 */ /* 0x0001e60000100800 */
[----:B------:R-:W-:Y:S05]  /*5be0*/  @!P0 BRA `(.L_x_100) ;  /* 0x0000000000108947 */ /* 0x000fea0003800000 */
[----:B------:R-:W0:Y:S04]  /*5bf0*/  LDL R10, [R6+0x8] ;  /* 0x00000800060a7983 */ /* 0x000e280000100800 */
[----:B------:R-:W0:Y:S02]  /*5c00*/  LDS R4, [R8+0x8] ;  /* 0x0000080008047984 */ /* 0x000e240000000800 */
[----:B0-----:R-:W-:-:S05]  /*5c10*/  FFMA R5, R47, R4, R10 ;  /* 0x000000042f057223 */ /* 0x001fca000000000a */
[----:B------:R0:W-:Y:S02]  /*5c20*/  STL [R6+0x8], R5 ;  /* 0x0000080506007387 */ /* 0x0001e40000100800 */
.L_x_100:
[----:B------:R-:W-:Y:S05]  /*5c30*/  BSYNC.RECONVERGENT B1 ;  /* 0x0000000000017941 */ /* 0x000fea0003800200 */
.L_x_99:
[----:B------:R-:W-:-:S05]  /*5c40*/  VIADD R21, R21, 0x1 ;  /* 0x0000000115157836 */ /* 0x000fca0000000000 */
[----:B------:R-:W-:-:S13]  /*5c50*/  ISETP.NE.AND P0, PT, R21, 0x80, PT ;  /* 0x000000801500780c */ /* 0x000fda0003f05270 */
[----:B------:R-:W-:Y:S05]  /*5c60*/  @P0 BRA `(.L_x_105) ;  /* 0xfffffff400640947 */ /* 0x000fea000383ffff */
.L_x_95:
[----:B------:R-:W-:Y:S05]  /*5c70*/  BSYNC.RECONVERGENT B0 ;  /* 0x0000000000007941 */ /* 0x000fea0003800200 */
.L_x_92:
[----:B---3--:R-:W3:Y:S01]  /*5c80*/  LDC R12, c[0x0][0x3b0] ;  /* 0x0000ec00ff0c7b82 */ /* 0x008ee20000000800 */
[----:B------:R-:W-:Y:S01]  /*5c90*/  UIADD3 UR4, UPT, UPT, UR4, 0x80, URZ ;  /* 0x0000008004047890 */ /* 0x000fe2000fffe0ff */
[----:B------:R-:W-:-:S06]  /*5ca0*/  IMAD.MOV.U32 R138, RZ, RZ, R3 ;  /* 0x000000ffff8a7224 */ /* 0x000fcc00078e0003 */
[----:B------:R-:W-:Y:S01]  /*5cb0*/  BAR.SYNC.DEFER_BLOCKING 0x0 ;  /* 0x0000000000007b1d */ /* 0x000fe20000010000 */
[----:B---3--:R-:W-:-:S13]  /*5cc0*/  ISETP.LE.AND P0, PT, R12, UR4, PT ;  /* 0x000000040c007c0c */ /* 0x008fda000bf03270 */
[----:B------:R-:W-:Y:S05]  /*5cd0*/  @!P0 BRA `(.L_x_106) ;  /* 0xffffffa8002c8947 */ /* 0x000fea000383ffff */
.L_x_66:
[C---:B0-----:R-:W-:Y:S01]  /*5ce0*/  FMUL R5, R2.reuse, 8388608 ;  /* 0x4b00000002057820 */ /* 0x041fe20000400000 */
[----:B------:R-:W-:Y:S01]  /*5cf0*/  FSETP.GEU.AND P0, PT, R2, 1.175494350822287508e-38, PT ;  /* 0x008000000200780b */ /* 0x000fe20003f0e000 */
[----:B------:R-:W0:Y:S01]  /*5d00*/  S2R R15, SR_CTAID.Y ;  /* 0x00000000000f7919 */ /* 0x000e220000002600 */
[----:B------:R-:W0:Y:S02]  /*5d10*/  LDC R14, c[0x0][0x3ac] ;  /* 0x0000eb00ff0e7b82 */ /* 0x000e240000000800 */
[----:B----4-:R-:W-:Y:S01]  /*5d20*/  FSEL R6, R5, R2, !P0 ;  /* 0x0000000205067208 */ /* 0x010fe20004000000 */
[----:B------:R-:W-:Y:S01]  /*5d30*/  IMAD.MOV.U32 R5, RZ, RZ, 0x3e055027 ;  /* 0x3e055027ff057424 */ /* 0x000fe200078e00ff */
[----:B------:R-:W3:Y:S03]  /*5d40*/  S2R R13, SR_TID.X ;  /* 0x00000000000d7919 */ /* 0x000ee60000002100 */
[----:B------:R-:W-:-:S05]  /*5d50*/  VIADD R4, R6, 0xc0d55555 ;  /* 0xc0d5555506047836 */ /* 0x000fca0000000000 */
[----:B------:R-:W-:-:S04]  /*5d60*/  LOP3.LUT R9, R4, 0xff800000, RZ, 0xc0, !PT ;  /* 0xff80000004097812 */ /* 0x000fc800078ec0ff */
[----:B------:R-:W-:Y:S01]  /*5d70*/  I2FP.F32.S32 R8, R9 ;  /* 0x0000000900087245 */ /* 0x000fe20000201400 */
[----:B------:R-:W-:Y:S02]  /*5d80*/  IMAD.IADD R4, R6, 0x1, -R9 ;  /* 0x0000000106047824 */ /* 0x000fe400078e0a09 */
[----:B------:R-:W-:Y:S02]  /*5d90*/  IMAD.MOV.U32 R9, RZ, RZ, 0x7f800000 ;  /* 0x7f800000ff097424 */ /* 0x000fe400078e00ff */
[----:B------:R-:W-:-:S04]  /*5da0*/  FADD R10, R4, -1 ;  /* 0xbf800000040a7421 */ /* 0x000fc80000000000 */
[----:B------:R-:W-:-:S04]  /*5db0*/  FFMA R5, R10, -R5, 0.14084610342979431152 ;  /* 0x3e1039f60a057423 */ /* 0x000fc80000000805 */
[----:B------:R-:W-:Y:S01]  /*5dc0*/  FFMA R5, R10, R5, -0.12148627638816833496 ;  /* 0xbdf8cdcc0a057423 */ /* 0x000fe20000000005 */
[----:B0-----:R-:W-:-:S03]  /*5dd0*/  IMAD R14, R132, R14, R15 ;  /* 0x0000000e840e7224 */ /* 0x001fc600078e020f */
[----:B------:R-:W-:Y:S01]  /*5de0*/  FFMA R5, R10, R5, 0.13980610668659210205 ;  /* 0x3e0f29550a057423 */ /* 0x000fe20000000005 */
[----:B------:R-:W-:-:S03]  /*5df0*/  IMAD R135, R14, R12, R135 ;  /* 0x0000000c0e877224 */ /* 0x000fc600078e0287 */
[----:B------:R-:W-:-:S04]  /*5e00*/  FFMA R5, R10, R5, -0.16684235632419586182 ;  /* 0xbe2ad8b90a057423 */ /* 0x000fc80000000005 */
[----:B------:R-:W-:-:S04]  /*5e10*/  FFMA R5, R10, R5, 0.20012299716472625732 ;  /* 0x3e4ced0b0a057423 */ /* 0x000fc80000000005 */
[----:B------:R-:W-:-:S04]  /*5e20*/  FFMA R5, R10, R5, -0.24999669194221496582 ;  /* 0xbe7fff220a057423 */ /* 0x000fc80000000005 */
[C---:B------:R-:W-:Y:S02]  /*5e30*/  FFMA R7, R10.reuse, R5, 0.33333182334899902344 ;  /* 0x3eaaaa780a077423 */ /* 0x040fe40000000005 */
[----:B------:R-:W0:Y:S02]  /*5e40*/  LDC.64 R4, c[0x0][0x3a0] ;  /* 0x0000e800ff047b82 */ /* 0x000e240000000a00 */
[----:B------:R-:W-:Y:S01]  /*5e50*/  FFMA R11, R10, R7, -0.5 ;  /* 0xbf0000000a0b7423 */ /* 0x000fe20000000007 */
[----:B------:R-:W-:Y:S02]  /*5e60*/  FSEL R7, RZ, -23, P0 ;  /* 0xc1b80000ff077808 */ /* 0x000fe40000000000 */
[----:B------:R-:W-:Y:S01]  /*5e70*/  ISETP.GT.U32.AND P0, PT, R6, 0x7f7fffff, PT ;  /* 0x7f7fffff0600780c */ /* 0x000fe20003f04070 */
[----:B------:R-:W-:Y:S02]  /*5e80*/  FMUL R11, R10, R11 ;  /* 0x0000000b0a0b7220 */ /* 0x000fe40000400000 */
[----:B------:R-:W-:-:S02]  /*5e90*/  FFMA R7, R8, 1.1920928955078125e-07, R7 ;  /* 0x3400000008077823 */ /* 0x000fc40000000007 */
[----:B------:R-:W-:-:S04]  /*5ea0*/  FFMA R10, R10, R11, R10 ;  /* 0x0000000b0a0a7223 */ /* 0x000fc8000000000a */
[----:B------:R-:W-:-:S04]  /*5eb0*/  FFMA R7, R7, 0.69314718246459960938, R10 ;  /* 0x3f31721807077823 */ /* 0x000fc8000000000a */
[C---:B------:R-:W-:Y:S01]  /*5ec0*/  @P0 FFMA R7, R6.reuse, R9, +INF ;  /* 0x7f80000006070423 */ /* 0x040fe20000000009 */
[----:B------:R-:W-:-:S04]  /*5ed0*/  FSETP.NEU.AND P0, PT, R6, RZ, PT ;  /* 0x000000ff0600720b */ /* 0x000fc80003f0d000 */
[----:B------:R-:W-:Y:S01]  /*5ee0*/  FSEL R6, R7, -INF , P0 ;  /* 0xff80000007067808 */ /* 0x000fe20000000000 */
[----:B0-----:R-:W-:Y:S01]  /*5ef0*/  IMAD.WIDE R4, R135, 0x4, R4 ;  /* 0x0000000487047825 */ /* 0x001fe200078e0204 */
[----:B---3--:R-:W-:-:S03]  /*5f00*/  ISETP.GE.AND P0, PT, R13, R134, PT ;  /* 0x000000860d00720c */ /* 0x008fc60003f06270 */
[----:B------:R-:W-:-:S05]  /*5f10*/  FADD R3, R6, R3 ;  /* 0x0000000306037221 */ /* 0x000fca0000000000 */
[----:B------:R0:W-:Y:S05]  /*5f20*/  STG.E desc[UR8][R4.64], R3 ;  /* 0x0000000304007986 */ /* 0x0001ea000c101908 */
[----:B------:R-:W-:Y:S05]  /*5f30*/  @P0 EXIT ;  /* 0x000000000000094d */ /* 0x000fea0003800000 */
[----:B------:R-:W3:Y:S01]  /*5f40*/  LDC.64 R6, c[0x0][0x398] ;  /* 0x0000e600ff067b82 */ /* 0x000ee20000000a00 */
[----:B------:R-:W-:Y:S01]  /*5f50*/  IMAD.MOV.U32 R9, RZ, RZ, R13 ;  /* 0x000000ffff097224 */ /* 0x000fe200078e000d */
[----:B------:R-:W4:Y:S01]  /*5f60*/  LDCU UR4, c[0x0][0x360] ;  /* 0x00006c00ff0477ac */ /* 0x000f220008000800 */
[----:B------:R-:W0:Y:S05]  /*5f70*/  LDCU UR5, c[0x0][0x3b4] ;  /* 0x00007680ff0577ac */ /* 0x000e2a0008000800 */
.L_x_109:
[----:B0-----:R-:W-:-:S06]  /*5f80*/  IMAD R3, R9, 0x4, R0 ;  /* 0x0000000409037824 */ /* 0x001fcc00078e0200 */
[----:B------:R-:W5:Y:S01]  /*5f90*/  LDL R3, [R3] ;  /* 0x0000000003037983 */ /* 0x000f620000100800 */
[----:B------:R-:W0:Y:S01]  /*5fa0*/  MUFU.RCP R5, R2 ;  /* 0x0000000200057308 */ /* 0x000e220000001000 */
[----:B------:R-:W-:Y:S01]  /*5fb0*/  IMAD R15, R135, UR5, R9 ;  /* 0x00000005870f7c24 */ /* 0x000fe2000f8e0209 */
[----:B------:R-:W-:Y:S01]  /*5fc0*/  BSSY.RECONVERGENT B0, `(.L_x_107) ;  /* 0x000000c000007945 */ /* 0x000fe20003800200 */
[----:B----4-:R-:W-:-:S05]  /*5fd0*/  VIADD R9, R9, UR4 ;  /* 0x0000000409097c36 */ /* 0x010fca0008000000 */
[----:B------:R-:W-:Y:S01]  /*5fe0*/  ISETP.GE.AND P2, PT, R9, UR5, PT ;  /* 0x0000000509007c0c */ /* 0x000fe2000bf46270 */
[----:B0-----:R-:W-:-:S04]  /*5ff0*/  FFMA R4, R5, -R2, 1 ;  /* 0x3f80000005047423 */ /* 0x001fc80000000802 */
[----:B------:R-:W-:Y:S01]  /*6000*/  FFMA R4, R5, R4, R5 ;  /* 0x0000000405047223 */ /* 0x000fe20000000005 */
[----:B-----5:R-:W0:Y:S03]  /*6010*/  FCHK P0, R3, R2 ;  /* 0x0000000203007302 */ /* 0x020e260000000000 */
[----:B------:R-:W-:-:S04]  /*6020*/  FFMA R5, R3, R4, RZ ;  /* 0x0000000403057223 */ /* 0x000fc800000000ff */
[----:B------:R-:W-:-:S04]  /*6030*/  FFMA R8, R5, -R2, R3 ;  /* 0x8000000205087223 */ /* 0x000fc80000000003 */
[----:B------:R-:W-:Y:S01]  /*6040*/  FFMA R11, R4, R8, R5 ;  /* 0x00000008040b7223 */ /* 0x000fe20000000005 */
[----:B0-----:R-:W-:Y:S06]  /*6050*/  @!P0 BRA `(.L_x_108) ;  /* 0x0000000000088947 */ /* 0x001fec0003800000 */
[----:B------:R-:W-:-:S07]  /*6060*/  MOV R13, 0x6080 ;  /* 0x00006080000d7802 */ /* 0x000fce0000000f00 */
[----:B-123--:R-:W-:Y:S05]  /*6070*/  CALL.REL.NOINC `($__internal_0_$__cuda_sm3x_div_rn_noftz_f32_slowpath) ;  /* 0x0000000000147944 */ /* 0x00efea0003c00000 */
.L_x_108:
[----:B------:R-:W-:Y:S05]  /*6080*/  BSYNC.RECONVERGENT B0 ;  /* 0x0000000000007941 */ /* 0x000fea0003800200 */
.L_x_107:
[----:B---3--:R-:W-:-:S05]  /*6090*/  IMAD.WIDE R4, R15, 0x4, R6 ;  /* 0x000000040f047825 */ /* 0x008fca00078e0206 */
[----:B------:R0:W-:Y:S01]  /*60a0*/  STG.E desc[UR8][R4.64], R11 ;  /* 0x0000000b04007986 */ /* 0x0001e2000c101908 */
[----:B------:R-:W-:Y:S05]  /*60b0*/  @!P2 BRA `(.L_x_109) ;  /* 0xfffffffc00b0a947 */ /* 0x000fea000383ffff */
[----:B------:R-:W-:Y:S05]  /*60c0*/  EXIT ;  /* 0x000000000000794d */ /* 0x000fea0003800000 */
        .weak           $__internal_0_$__cuda_sm3x_div_rn_noftz_f32_slowpath
        .type           $__internal_0_$__cuda_sm3x_div_rn_noftz_f32_slowpath,@function
        .size           $__internal_0_$__cuda_sm3x_div_rn_noftz_f32_slowpath,(.L_x_122 - $__internal_0_$__cuda_sm3x_div_rn_noftz_f32_slowpath)
$__internal_0_$__cuda_sm3x_div_rn_noftz_f32_slowpath:
[--C-:B------:R-:W-:Y:S01]  /*60d0*/  SHF.R.U32.HI R5, RZ, 0x17, R2.reuse ;  /* 0x00000017ff057819 */ /* 0x100fe20000011602 */
[----:B------:R-:W-:Y:S01]  /*60e0*/  BSSY.RECONVERGENT B1, `(.L_x_110) ;  /* 0x0000064000017945 */ /* 0x000fe20003800200 */
[--C-:B------:R-:W-:Y:S02]  /*60f0*/  SHF.R.U32.HI R4, RZ, 0x17, R3.reuse ;  /* 0x00000017ff047819 */ /* 0x100fe40000011603 */
[----:B------:R-:W-:Y:S01]  /*6100*/  LOP3.LUT R16, R5, 0xff, RZ, 0xc0, !PT ;  /* 0x000000ff05107812 */ /* 0x000fe200078ec0ff */
[----:B------:R-:W-:Y:S01]  /*6110*/  IMAD.MOV.U32 R5, RZ, RZ, R2 ;  /* 0x000000ffff057224 */ /* 0x000fe200078e0002 */
[----:B------:R-:W-:Y:S01]  /*6120*/  LOP3.LUT R14, R4, 0xff, RZ, 0xc0, !PT ;  /* 0x000000ff040e7812 */ /* 0x000fe200078ec0ff */
[----:B------:R-:W-:Y:S02]  /*6130*/  IMAD.MOV.U32 R4, RZ, RZ, R3 ;  /* 0x000000ffff047224 */ /* 0x000fe400078e0003 */
[----:B------:R-:W-:Y:S02]  /*6140*/  VIADD R11, R16, 0xffffffff ;  /* 0xffffffff100b7836 */ /* 0x000fe40000000000 */
[----:B------:R-:W-:-:S03]  /*6150*/  VIADD R10, R14, 0xffffffff ;  /* 0xffffffff0e0a7836 */ /* 0x000fc60000000000 */
[----:B------:R-:W-:-:S04]  /*6160*/  ISETP.GT.U32.AND P0, PT, R11, 0xfd, PT ;  /* 0x000000fd0b00780c */ /* 0x000fc80003f04070 */
[----:B------:R-:W-:-:S13]  /*6170*/  ISETP.GT.U32.OR P0, PT, R10, 0xfd, P0 ;  /* 0x000000fd0a00780c */ /* 0x000fda0000704470 */
[----:B------:R-:W-:Y:S01]  /*6180*/  @!P0 IMAD.MOV.U32 R8, RZ, RZ, RZ ;  /* 0x000000ffff088224 */ /* 0x000fe200078e00ff */
[----:B------:R-:W-:Y:S06]  /*6190*/  @!P0 BRA `(.L_x_111) ;  /* 0x00000000005c8947 */ /* 0x000fec0003800000 */
[----:B------:R-:W-:Y:S02]  /*61a0*/  FSETP.GTU.FTZ.AND P1, PT, |R2|, +INF , PT ;  /* 0x7f8000000200780b */ /* 0x000fe40003f3c200 */
[----:B------:R-:W-:-:S04]  /*61b0*/  FSETP.GTU.FTZ.AND P0, PT, |R3|, +INF , PT ;  /* 0x7f8000000300780b */ /* 0x000fc80003f1c200 */
[----:B------:R-:W-:-:S13]  /*61c0*/  PLOP3.LUT P0, PT, P0, P1, PT, 0xf8, 0x8f ;  /* 0x00000000008f781c */ /* 0x000fda0000703f70 */
[----:B------:R-:W-:Y:S05]  /*61d0*/  @P0 BRA `(.L_x_112) ;  /* 0x00000004004c0947 */ /* 0x000fea0003800000 */
[----:B------:R-:W-:-:S13]  /*61e0*/  LOP3.LUT P0, RZ, R5, 0x7fffffff, R4, 0xc8, !PT ;  /* 0x7fffffff05ff7812 */ /* 0x000fda000780c804 */
[----:B------:R-:W-:Y:S05]  /*61f0*/  @!P0 BRA `(.L_x_113) ;  /* 0x00000004003c8947 */ /* 0x000fea0003800000 */
[C---:B------:R-:W-:Y:S02]  /*6200*/  FSETP.NEU.FTZ.AND P0, PT, |R3|.reuse, +INF , PT ;  /* 0x7f8000000300780b */ /* 0x040fe40003f1d200 */
[----:B------:R-:W-:Y:S02]  /*6210*/  FSETP.NEU.FTZ.AND P3, PT, |R2|, +INF , PT ;  /* 0x7f8000000200780b */ /* 0x000fe40003f7d200 */
[----:B------:R-:W-:-:S11]  /*6220*/  FSETP.NEU.FTZ.AND P1, PT, |R3|, +INF , PT ;  /* 0x7f8000000300780b */ /* 0x000fd60003f3d200 */
[----:B------:R-:W-:Y:S05]  /*6230*/  @!P3 BRA !P0, `(.L_x_113) ;  /* 0x00000004002cb947 */ /* 0x000fea0004000000 */
[----:B------:R-:W-:-:S04]  /*6240*/  LOP3.LUT P0, RZ, R4, 0x7fffffff, RZ, 0xc0, !PT ;  /* 0x7fffffff04ff7812 */ /* 0x000fc8000780c0ff */
[----:B------:R-:W-:-:S13]  /*6250*/  PLOP3.LUT P0, PT, P3, P0, PT, 0x2f, 0xf2 ;  /* 0x0000000000f2781c */ /* 0x000fda0001f00577 */
[----:B------:R-:W-:Y:S05]  /*6260*/  @P0 BRA `(.L_x_114) ;  /* 0x0000000400180947 */ /* 0x000fea0003800000 */
[----:B------:R-:W-:-:S04]  /*6270*/  LOP3.LUT P0, RZ, R5, 0x7fffffff, RZ, 0xc0, !PT ;  /* 0x7fffffff05ff7812 */ /* 0x000fc8000780c0ff */
[----:B------:R-:W-:-:S13]  /*6280*/  PLOP3.LUT P0, PT, P1, P0, PT, 0x2f, 0xf2 ;  /* 0x0000000000f2781c */ /* 0x000fda0000f00577 */
[----:B------:R-:W-:Y:S05]  /*6290*/  @P0 BRA `(.L_x_115) ;  /* 0x0000000400000947 */ /* 0x000fea0003800000 */
[----:B------:R-:W-:Y:S02]  /*62a0*/  ISETP.GE.AND P0, PT, R10, RZ, PT ;  /* 0x000000ff0a00720c */ /* 0x000fe40003f06270 */
[----:B------:R-:W-:-:S11]  /*62b0*/  ISETP.GE.AND P1, PT, R11, RZ, PT ;  /* 0x000000ff0b00720c */ /* 0x000fd60003f26270 */
[----:B------:R-:W-:Y:S02]  /*62c0*/  @P0 IMAD.MOV.U32 R8, RZ, RZ, RZ ;  /* 0x000000ffff080224 */ /* 0x000fe400078e00ff */
[----:B------:R-:W-:Y:S01]  /*62d0*/  @!P0 FFMA R4, R3, 1.84467440737095516160e+19, RZ ;  /* 0x5f80000003048823 */ /* 0x000fe200000000ff */
[----:B------:R-:W-:Y:S02]  /*62e0*/  @!P0 IMAD.MOV.U32 R8, RZ, RZ, -0x40 ;  /* 0xffffffc0ff088424 */ /* 0x000fe400078e00ff */
[----:B------:R-:W-:Y:S02]  /*62f0*/  @!P1 FFMA R5, R2, 1.84467440737095516160e+19, RZ ;  /* 0x5f80000002059823 */ /* 0x000fe400000000ff */
[----:B------:R-:W-:-:S07]  /*6300*/  @!P1 VIADD R8, R8, 0x40 ;  /* 0x0000004008089836 */ /* 0x000fce0000000000 */
.L_x_111:
[----:B------:R-:W-:Y:S01]  /*6310*/  LEA R10, R16, 0xc0800000, 0x17 ;  /* 0xc0800000100a7811 */ /* 0x000fe200078eb8ff */
[----:B------:R-:W-:Y:S04]  /*6320*/  BSSY.RECONVERGENT B2, `(.L_x_116) ;  /* 0x0000036000027945 */ /* 0x000fe80003800200 */
[----:B------:R-:W-:Y:S02]  /*6330*/  IMAD.IADD R10, R5, 0x1, -R10 ;  /* 0x00000001050a7824 */ /* 0x000fe400078e0a0a */
[----:B------:R-:W-:Y:S02]  /*6340*/  VIADD R5, R14, 0xffffff81 ;  /* 0xffffff810e057836 */ /* 0x000fe40000000000 */
[----:B------:R-:W0:Y:S01]  /*6350*/  MUFU.RCP R11, R10 ;  /* 0x0000000a000b7308 */ /* 0x000e220000001000 */
[----:B------:R-:W-:Y:S01]  /*6360*/  FADD.FTZ R12, -R10, -RZ ;  /* 0x800000ff0a0c7221 */ /* 0x000fe20000010100 */
[C---:B------:R-:W-:Y:S01]  /*6370*/  IMAD R3, R5.reuse, -0x800000, R4 ;  /* 0xff80000005037824 */ /* 0x040fe200078e0204 */
[----:B------:R-:W-:-:S05]  /*6380*/  IADD3 R5, PT, PT, R5, 0x7f, -R16 ;  /* 0x0000007f05057810 */ /* 0x000fca0007ffe810 */
[----:B------:R-:W-:Y:S02]  /*6390*/  IMAD.IADD R5, R5, 0x1, R8 ;  /* 0x0000000105057824 */ /* 0x000fe400078e0208 */
[----:B0-----:R-:W-:-:S04]  /*63a0*/  FFMA R14, R11, R12, 1 ;  /* 0x3f8000000b0e7423 */ /* 0x001fc8000000000c */
[----:B------:R-:W-:-:S04]  /*63b0*/  FFMA R17, R11, R14, R11 ;  /* 0x0000000e0b117223 */ /* 0x000fc8000000000b */
[----:B------:R-:W-:-:S04]  /*63c0*/  FFMA R4, R3, R17, RZ ;  /* 0x0000001103047223 */ /* 0x000fc800000000ff */
[----:B------:R-:W-:-:S04]  /*63d0*/  FFMA R11, R12, R4, R3 ;  /* 0x000000040c0b7223 */ /* 0x000fc80000000003 */
[----:B------:R-:W-:-:S04]  /*63e0*/  FFMA R14, R17, R11, R4 ;  /* 0x0000000b110e7223 */ /* 0x000fc80000000004 */
[----:B------:R-:W-:-:S04]  /*63f0*/  FFMA R11, R12, R14, R3 ;  /* 0x0000000e0c0b7223 */ /* 0x000fc80000000003 */
[----:B------:R-:W-:-:S05]  /*6400*/  FFMA R4, R17, R11, R14 ;  /* 0x0000000b11047223 */ /* 0x000fca000000000e */
[----:B------:R-:W-:-:S04]  /*6410*/  SHF.R.U32.HI R3, RZ, 0x17, R4 ;  /* 0x00000017ff037819 */ /* 0x000fc80000011604 */
[----:B------:R-:W-:-:S05]  /*6420*/  LOP3.LUT R3, R3, 0xff, RZ, 0xc0, !PT ;  /* 0x000000ff03037812 */ /* 0x000fca00078ec0ff */
[----:B------:R-:W-:-:S04]  /*6430*/  IMAD.IADD R12, R3, 0x1, R5 ;  /* 0x00000001030c7824 */ /* 0x000fc800078e0205 */
[----:B------:R-:W-:-:S05]  /*6440*/  VIADD R3, R12, 0xffffffff ;  /* 0xffffffff0c037836 */ /* 0x000fca0000000000 */
[----:B------:R-:W-:-:S13]  /*6450*/  ISETP.GE.U32.AND P0, PT, R3, 0xfe, PT ;  /* 0x000000fe0300780c */ /* 0x000fda0003f06070 */
[----:B------:R-:W-:Y:S05]  /*6460*/  @!P0 BRA `(.L_x_117) ;  /* 0x0000000000808947 */ /* 0x000fea0003800000 */
[----:B------:R-:W-:-:S13]  /*6470*/  ISETP.GT.AND P0, PT, R12, 0xfe, PT ;  /* 0x000000fe0c00780c */ /* 0x000fda0003f04270 */
[----:B------:R-:W-:Y:S05]  /*6480*/  @P0 BRA `(.L_x_118) ;  /* 0x00000000006c0947 */ /* 0x000fea0003800000 */
[----:B------:R-:W-:-:S13]  /*6490*/  ISETP.GE.AND P0, PT, R12, 0x1, PT ;  /* 0x000000010c00780c */ /* 0x000fda0003f06270 */
[----:B------:R-:W-:Y:S05]  /*64a0*/  @P0 BRA `(.L_x_119) ;  /* 0x0000000000740947 */ /* 0x000fea0003800000 */
[----:B------:R-:W-:Y:S02]  /*64b0*/  ISETP.GE.AND P0, PT, R12, -0x18, PT ;  /* 0xffffffe80c00780c */ /* 0x000fe40003f06270 */
[----:B------:R-:W-:-:S11]  /*64c0*/  LOP3.LUT R4, R4, 0x80000000, RZ, 0xc0, !PT ;  /* 0x8000000004047812 */ /* 0x000fd600078ec0ff */
[----:B------:R-:W-:Y:S05]  /*64d0*/  @!P0 BRA `(.L_x_119) ;  /* 0x0000000000688947 */ /* 0x000fea0003800000 */
[CCC-:B------:R-:W-:Y:S01]  /*64e0*/  FFMA.RZ R3, R17.reuse, R11.reuse, R14.reuse ;  /* 0x0000000b11037223 */ /* 0x1c0fe2000000c00e */
[C---:B------:R-:W-:Y:S02]  /*64f0*/  VIADD R10, R12.reuse, 0x20 ;  /* 0x000000200c0a7836 */ /* 0x040fe40000000000 */
[-CC-:B------:R-:W-:Y:S01]  /*6500*/  FFMA.RM R8, R17, R11.reuse, R14.reuse ;  /* 0x0000000b11087223 */ /* 0x180fe2000000400e */
[C---:B------:R-:W-:Y:S02]  /*6510*/  ISETP.NE.AND P3, PT, R12.reuse, RZ, PT ;  /* 0x000000ff0c00720c */ /* 0x040fe40003f65270 */
[----:B------:R-:W-:Y:S01]  /*6520*/  LOP3.LUT R5, R3, 0x7fffff, RZ, 0xc0, !PT ;  /* 0x007fffff03057812 */ /* 0x000fe200078ec0ff */
[----:B------:R-:W-:Y:S01]  /*6530*/  FFMA.RP R3, R17, R11, R14 ;  /* 0x0000000b11037223 */ /* 0x000fe2000000800e */
[----:B------:R-:W-:Y:S01]  /*6540*/  IMAD.MOV R11, RZ, RZ, -R12 ;  /* 0x000000ffff0b7224 */ /* 0x000fe200078e0a0c */
[----:B------:R-:W-:Y:S02]  /*6550*/  ISETP.NE.AND P1, PT, R12, RZ, PT ;  /* 0x000000ff0c00720c */ /* 0x000fe40003f25270 */
[----:B------:R-:W-:-:S02]  /*6560*/  LOP3.LUT R5, R5, 0x800000, RZ, 0xfc, !PT ;  /* 0x0080000005057812 */ /* 0x000fc400078efcff */
[----:B------:R-:W-:Y:S02]  /*6570*/  FSETP.NEU.FTZ.AND P0, PT, R3, R8, PT ;  /* 0x000000080300720b */ /* 0x000fe40003f1d000 */
[----:B------:R-:W-:Y:S02]  /*6580*/  SHF.L.U32 R10, R5, R10, RZ ;  /* 0x0000000a050a7219 */ /* 0x000fe400000006ff */
[----:B------:R-:W-:Y:S02]  /*6590*/  SEL R8, R11, RZ, P3 ;  /* 0x000000ff0b087207 */ /* 0x000fe40001800000 */
[----:B------:R-:W-:Y:S02]  /*65a0*/  ISETP.NE.AND P1, PT, R10, RZ, P1 ;  /* 0x000000ff0a00720c */ /* 0x000fe40000f25270 */
[----:B------:R-:W-:Y:S02]  /*65b0*/  SHF.R.U32.HI R8, RZ, R8, R5 ;  /* 0x00000008ff087219 */ /* 0x000fe40000011605 */
[----:B------:R-:W-:-:S02]  /*65c0*/  PLOP3.LUT P0, PT, P0, P1, PT, 0xf8, 0x8f ;  /* 0x00000000008f781c */ /* 0x000fc40000703f70 */
[----:B------:R-:W-:Y:S02]  /*65d0*/  SHF.R.U32.HI R10, RZ, 0x1, R8 ;  /* 0x00000001ff0a7819 */ /* 0x000fe40000011608 */
[----:B------:R-:W-:-:S04]  /*65e0*/  SEL R3, RZ, 0x1, !P0 ;  /* 0x00000001ff037807 */ /* 0x000fc80004000000 */
[----:B------:R-:W-:-:S04]  /*65f0*/  LOP3.LUT R3, R3, 0x1, R10, 0xf8, !PT ;  /* 0x0000000103037812 */ /* 0x000fc800078ef80a */
[----:B------:R-:W-:-:S05]  /*6600*/  LOP3.LUT R3, R3, R8, RZ, 0xc0, !PT ;  /* 0x0000000803037212 */ /* 0x000fca00078ec0ff */
[----:B------:R-:W-:-:S05]  /*6610*/  IMAD.IADD R3, R10, 0x1, R3 ;  /* 0x000000010a037824 */ /* 0x000fca00078e0203 */
[----:B------:R-:W-:Y:S01]  /*6620*/  LOP3.LUT R4, R3, R4, RZ, 0xfc, !PT ;  /* 0x0000000403047212 */ /* 0x000fe200078efcff */
[----:B------:R-:W-:Y:S06]  /*6630*/  BRA `(.L_x_119) ;  /* 0x0000000000107947 */ /* 0x000fec0003800000 */
.L_x_118:
[----:B------:R-:W-:-:S04]  /*6640*/  LOP3.LUT R4, R4, 0x80000000, RZ, 0xc0, !PT ;  /* 0x8000000004047812 */ /* 0x000fc800078ec0ff */
[----:B------:R-:W-:Y:S01]  /*6650*/  LOP3.LUT R4, R4, 0x7f800000, RZ, 0xfc, !PT ;  /* 0x7f80000004047812 */ /* 0x000fe200078efcff */
[----:B------:R-:W-:Y:S06]  /*6660*/  BRA `(.L_x_119) ;  /* 0x0000000000047947 */ /* 0x000fec0003800000 */
.L_x_117:
[----:B------:R-:W-:-:S07]  /*6670*/  IMAD R4, R5, 0x800000, R4 ;  /* 0x0080000005047824 */ /* 0x000fce00078e0204 */
.L_x_119:
[----:B------:R-:W-:Y:S05]  /*6680*/  BSYNC.RECONVERGENT B2 ;  /* 0x0000000000027941 */ /* 0x000fea0003800200 */
.L_x_116:
[----:B------:R-:W-:Y:S05]  /*6690*/  BRA `(.L_x_120) ;  /* 0x0000000000207947 */ /* 0x000fea0003800000 */
.L_x_115:
[----:B------:R-:W-:-:S04]  /*66a0*/  LOP3.LUT R4, R5, 0x80000000, R4, 0x48, !PT ;  /* 0x8000000005047812 */ /* 0x000fc800078e4804 */
[----:B------:R-:W-:Y:S01]  /*66b0*/  LOP3.LUT R4, R4, 0x7f800000, RZ, 0xfc, !PT ;  /* 0x7f80000004047812 */ /* 0x000fe200078efcff */
[----:B------:R-:W-:Y:S06]  /*66c0*/  BRA `(.L_x_120) ;  /* 0x0000000000147947 */ /* 0x000fec0003800000 */
.L_x_114:
[----:B------:R-:W-:Y:S01]  /*66d0*/  LOP3.LUT R4, R5, 0x80000000, R4, 0x48, !PT ;  /* 0x8000000005047812 */ /* 0x000fe200078e4804 */
[----:B------:R-:W-:Y:S06]  /*66e0*/  BRA `(.L_x_120) ;  /* 0x00000000000c7947 */ /* 0x000fec0003800000 */
.L_x_113:
[----:B------:R-:W0:Y:S01]  /*66f0*/  MUFU.RSQ R4, -QNAN ;  /* 0xffc0000000047908 */ /* 0x000e220000001400 */
[----:B------:R-:W-:Y:S05]  /*6700*/  BRA `(.L_x_120) ;  /* 0x0000000000047947 */ /* 0x000fea0003800000 */
.L_x_112:
[----:B------:R-:W-:-:S07]  /*6710*/  FADD.FTZ R4, R3, R2 ;  /* 0x0000000203047221 */ /* 0x000fce0000010000 */
.L_x_120:
[----:B------:R-:W-:Y:S05]  /*6720*/  BSYNC.RECONVERGENT B1 ;  /* 0x0000000000017941 */ /* 0x000fea0003800200 */
.L_x_110:
[----:B0-----:R-:W-:Y:S02]  /*6730*/  IMAD.MOV.U32 R11, RZ, RZ, R4 ;  /* 0x000000ffff0b7224 */ /* 0x001fe400078e0004 */
[----:B------:R-:W-:Y:S02]  /*6740*/  IMAD.MOV.U32 R4, RZ, RZ, R13 ;  /* 0x000000ffff047224 */ /* 0x000fe400078e000d */
[----:B------:R-:W-:-:S04]  /*6750*/  IMAD.MOV.U32 R5, RZ, RZ, 0x0 ;  /* 0x00000000ff057424 */ /* 0x000fc800078e00ff */
[----:B------:R-:W-:Y:S05]  /*6760*/  RET.REL.NODEC R4 `(_Z30fused_attention_forward_kernelPKfS0_S0_PfS1_iiiifb) ;  /* 0xffffff9804247950 */ /* 0x000fea0003c3ffff */
.L_x_121:
        /* <DEDUP_REMOVED lines=9> */
.L_x_122:


//--------------------- .nv.shared._Z19add_matrices_kernelPfPKfS1_S1_i --------------------------
	.section	.nv.shared._Z19add_matrices_kernelPfPKfS1_S1_i,"aw",@nobits
	.sectionflags	@""
	.align	16
	.zero		1024


//--------------------- .nv.shared.reserved.0     --------------------------
	.section	.nv.shared.reserved.0,"aw",@nobits
	.weak		__nv_reservedSMEM_offset_0_alias
	.size		__nv_reservedSMEM_offset_0_alias, 0, 64
	.other		__nv_reservedSMEM_offset_0_alias,@"STO_CUDA_RESERVED_SHARED STV_DEFAULT"
__nv_reservedSMEM_offset_0_alias:
	.zero		0
	.zero		64


//--------------------- .nv.shared._Z23split_heads_grad_kernelPKfPfiiii --------------------------
	.section	.nv.shared._Z23split_heads_grad_kernelPKfPfiiii,"aw",@nobits
	.sectionflags	@""
	.align	16
	.zero		1024


//--------------------- .nv.shared._Z19concat_heads_kernelPKfPfiiii --------------------------
	.section	.nv.shared._Z19concat_heads_kernelPKfPfiiii,"aw",@nobits
	.sectionflags	@""
	.align	16
	.zero		1024


//--------------------- .nv.shared._Z31fused_attention_backward_kernelPKfS0_S0_S0_S0_S0_PfS1_S1_iiiifb --------------------------
	.section	.nv.shared._Z31fused_attention_backward_kernelPKfS0_S0_S0_S0_S0_PfS1_S1_iiiifb,"aw",@nobits
	.sectionflags	@""
	.align	16
	.zero		1024


//--------------------- .nv.shared._Z30fused_attention_forward_kernelPKfS0_S0_PfS1_iiiifb --------------------------
	.section	.nv.shared._Z30fused_attention_forward_kernelPKfS0_S0_PfS1_iiiifb,"aw",@nobits
	.sectionflags	@""
	.align	16
	.zero		1024


//--------------------- .nv.constant0._Z19add_matrices_kernelPfPKfS1_S1_i --------------------------
	.section	.nv.constant0._Z19add_matrices_kernelPfPKfS1_S1_i,"a",@progbits
	.sectionflags	@""
	.align	4
.nv.constant0._Z19add_matrices_kernelPfPKfS1_S1_i:
	.zero		932


//--------------------- .nv.constant0._Z23split_heads_grad_kernelPKfPfiiii --------------------------
	.section	.nv.constant0._Z23split_heads_grad_kernelPKfPfiiii,"a",@progbits
	.sectionflags	@""
	.align	4
.nv.constant0._Z23split_heads_grad_kernelPKfPfiiii:
	.zero		928


//--------------------- .nv.constant0._Z19concat_heads_kernelPKfPfiiii --------------------------
	.section	.nv.constant0._Z19concat_heads_kernelPKfPfiiii,"a",@progbits
	.sectionflags	@""
	.align	4
.nv.constant0._Z19concat_heads_kernelPKfPfiiii:
	.zero		928


//--------------------- .nv.constant0._Z31fused_attention_backward_kernelPKfS0_S0_S0_S0_S0_PfS1_S1_iiiifb --------------------------
	.section	.nv.constant0._Z31fused_attention_backward_kernelPKfS0_S0_S0_S0_S0_PfS1_S1_iiiifb,"a",@progbits
	.sectionflags	@""
	.align	4
.nv.constant0._Z31fused_attention_backward_kernelPKfS0_S0_S0_S0_S0_PfS1_S1_iiiifb:
	.zero		989


//--------------------- .nv.constant0._Z30fused_attention_forward_kernelPKfS0_S0_PfS1_iiiifb --------------------------
	.section	.nv.constant0._Z30fused_attention_forward_kernelPKfS0_S0_PfS1_iiiifb,"a",@progbits
	.sectionflags	@""
	.align	4
.nv.constant0._Z30fused_attention_forward_kernelPKfS0_S0_PfS1_iiiifb:
	.zero		957


//--------------------- SYMBOLS --------------------------

	.type		.nv.reservedSmem.offset0,@object
	.size		.nv.reservedSmem.offset0,0x4
	.type		.nv.reservedSmem.cap,@object
	.size		.nv.reservedSmem.cap,0x4
